	.target	sm_90

	.elftype	@"ET_EXEC"


//--------------------- .note.nv.tkinfo           --------------------------
	.section	.note.nv.tkinfo,"",@"SHT_NOTE"
	.sectionflags	@"SHF_NOTE_NV_TKINFO"
	.tkinfo
        /*0018*/ 	.word	0x00000002
        /*0030*/ 	.string	""
        /*0030*/ 	.string	"ptxas"
        /*0030*/ 	.string	"Cuda compilation tools, release 13.0, V13.0.88"
        /*0030*/ 	.string	"Build cuda_13.0.r13.0/compiler.36424714_0"
        /*0030*/ 	.string	"-arch sm_90 -m 64 "



//--------------------- .note.nv.cuinfo           --------------------------
	.section	.note.nv.cuinfo,"",@"SHT_NOTE"
	.sectionflags	@"SHF_NOTE_NV_CUINFO"
        /*0018*/ 	.short	0x0002
        /*001a*/ 	.short	0x005a
        /*001c*/ 	.short	0x0082
	.zero		2


//--------------------- .nv.info                  --------------------------
	.section	.nv.info,"",@"SHT_CUDA_INFO"
	.align	4


	//----- nvinfo : EIATTR_REGCOUNT
	.align		4
        /*0000*/ 	.byte	0x04, 0x2f
        /*0002*/ 	.short	(.L_29 - .L_28)
	.align		4
.L_28:
        /*0004*/ 	.word	index@(_ZN2at6native43_GLOBAL__N__c95f0927_10_LossCTC_cu_88d8892b29ctc_loss_log_alpha_gpu_kernelIdlEEvPT_PKS3_PKllPKT0_S8_lS4_llllllS8_lll)
        /*0008*/ 	.word	0x0000004e


	//----- nvinfo : EIATTR_FRAME_SIZE
	.align		4
.L_29:
        /*000c*/ 	.byte	0x04, 0x11
        /*000e*/ 	.short	(.L_31 - .L_30)
	.align		4
.L_30:
        /*0010*/ 	.word	index@($__internal_7_$__cuda_sm20_div_u64)
        /*0014*/ 	.word	0x00000000


	//----- nvinfo : EIATTR_FRAME_SIZE
	.align		4
.L_31:
        /*0018*/ 	.byte	0x04, 0x11
        /*001a*/ 	.short	(.L_33 - .L_32)
	.align		4
.L_32:
        /*001c*/ 	.word	index@(_ZN2at6native43_GLOBAL__N__c95f0927_10_LossCTC_cu_88d8892b29ctc_loss_log_alpha_gpu_kernelIdlEEvPT_PKS3_PKllPKT0_S8_lS4_llllllS8_lll)
        /*0020*/ 	.word	0x00000000


	//----- nvinfo : EIATTR_REGCOUNT
	.align		4
.L_33:
        /*0024*/ 	.byte	0x04, 0x2f
        /*0026*/ 	.short	(.L_35 - .L_34)
	.align		4
.L_34:
        /*0028*/ 	.word	index@(_ZN2at6native43_GLOBAL__N__c95f0927_10_LossCTC_cu_88d8892b29ctc_loss_log_alpha_gpu_kernelIdiEEvPT_PKS3_PKllPKT0_S8_lS4_llllllS8_lll)
        /*002c*/ 	.word	0x0000004e


	//----- nvinfo : EIATTR_FRAME_SIZE
	.align		4
.L_35:
        /*0030*/ 	.byte	0x04, 0x11
        /*0032*/ 	.short	(.L_37 - .L_36)
	.align		4
.L_36:
        /*0034*/ 	.word	index@($__internal_6_$__cuda_sm20_div_u64)
        /*0038*/ 	.word	0x00000000


	//----- nvinfo : EIATTR_FRAME_SIZE
	.align		4
.L_37:
        /*003c*/ 	.byte	0x04, 0x11
        /*003e*/ 	.short	(.L_39 - .L_38)
	.align		4
.L_38:
        /*0040*/ 	.word	index@(_ZN2at6native43_GLOBAL__N__c95f0927_10_LossCTC_cu_88d8892b29ctc_loss_log_alpha_gpu_kernelIdiEEvPT_PKS3_PKllPKT0_S8_lS4_llllllS8_lll)
        /*0044*/ 	.word	0x00000000


	//----- nvinfo : EIATTR_REGCOUNT
	.align		4
.L_39:
        /*0048*/ 	.byte	0x04, 0x2f
        /*004a*/ 	.short	(.L_41 - .L_40)
	.align		4
.L_40:
        /*004c*/ 	.word	index@(_ZN2at6native43_GLOBAL__N__c95f0927_10_LossCTC_cu_88d8892b29ctc_loss_log_alpha_gpu_kernelIflEEvPT_PKS3_PKllPKT0_S8_lS4_llllllS8_lll)
        /*0050*/ 	.word	0x00000040


	//----- nvinfo : EIATTR_FRAME_SIZE
	.align		4
.L_41:
        /*0054*/ 	.byte	0x04, 0x11
        /*0056*/ 	.short	(.L_43 - .L_42)
	.align		4
.L_42:
        /*0058*/ 	.word	index@($__internal_5_$__cuda_sm20_div_u64)
        /*005c*/ 	.word	0x00000000


	//----- nvinfo : EIATTR_FRAME_SIZE
	.align		4
.L_43:
        /*0060*/ 	.byte	0x04, 0x11
        /*0062*/ 	.short	(.L_45 - .L_44)
	.align		4
.L_44:
        /*0064*/ 	.word	index@(_ZN2at6native43_GLOBAL__N__c95f0927_10_LossCTC_cu_88d8892b29ctc_loss_log_alpha_gpu_kernelIflEEvPT_PKS3_PKllPKT0_S8_lS4_llllllS8_lll)
        /*0068*/ 	.word	0x00000000


	//----- nvinfo : EIATTR_REGCOUNT
	.align		4
.L_45:
        /*006c*/ 	.byte	0x04, 0x2f
        /*006e*/ 	.short	(.L_47 - .L_46)
	.align		4
.L_46:
        /*0070*/ 	.word	index@(_ZN2at6native43_GLOBAL__N__c95f0927_10_LossCTC_cu_88d8892b29ctc_loss_log_alpha_gpu_kernelIfiEEvPT_PKS3_PKllPKT0_S8_lS4_llllllS8_lll)
        /*0074*/ 	.word	0x00000040


	//----- nvinfo : EIATTR_FRAME_SIZE
	.align		4
.L_47:
        /*0078*/ 	.byte	0x04, 0x11
        /*007a*/ 	.short	(.L_49 - .L_48)
	.align		4
.L_48:
        /*007c*/ 	.word	index@($__internal_4_$__cuda_sm20_div_u64)
        /*0080*/ 	.word	0x00000000


	//----- nvinfo : EIATTR_FRAME_SIZE
	.align		4
.L_49:
        /*0084*/ 	.byte	0x04, 0x11
        /*0086*/ 	.short	(.L_51 - .L_50)
	.align		4
.L_50:
        /*0088*/ 	.word	index@(_ZN2at6native43_GLOBAL__N__c95f0927_10_LossCTC_cu_88d8892b29ctc_loss_log_alpha_gpu_kernelIfiEEvPT_PKS3_PKllPKT0_S8_lS4_llllllS8_lll)
        /*008c*/ 	.word	0x00000000


	//----- nvinfo : EIATTR_REGCOUNT
	.align		4
.L_51:
        /*0090*/ 	.byte	0x04, 0x2f
        /*0092*/ 	.short	(.L_53 - .L_52)
	.align		4
.L_52:
        /*0094*/ 	.word	index@(_ZN2at6native43_GLOBAL__N__c95f0927_10_LossCTC_cu_88d8892b37ctc_loss_backward_log_beta_gpu_kernelIdlEEvPT_PKS3_PKllPKT0_S8_lllllllS8_lll)
        /*0098*/ 	.word	0x00000048


	//----- nvinfo : EIATTR_FRAME_SIZE
	.align		4
.L_53:
        /*009c*/ 	.byte	0x04, 0x11
        /*009e*/ 	.short	(.L_55 - .L_54)
	.align		4
.L_54:
        /*00a0*/ 	.word	index@($__internal_3_$__cuda_sm20_rem_s64)
        /*00a4*/ 	.word	0x00000000


	//----- nvinfo : EIATTR_FRAME_SIZE
	.align		4
.L_55:
        /*00a8*/ 	.byte	0x04, 0x11
        /*00aa*/ 	.short	(.L_57 - .L_56)
	.align		4
.L_56:
        /*00ac*/ 	.word	index@(_ZN2at6native43_GLOBAL__N__c95f0927_10_LossCTC_cu_88d8892b37ctc_loss_backward_log_beta_gpu_kernelIdlEEvPT_PKS3_PKllPKT0_S8_lllllllS8_lll)
        /*00b0*/ 	.word	0x00000000


	//----- nvinfo : EIATTR_REGCOUNT
	.align		4
.L_57:
        /*00b4*/ 	.byte	0x04, 0x2f
        /*00b6*/ 	.short	(.L_59 - .L_58)
	.align		4
.L_58:
        /*00b8*/ 	.word	index@(_ZN2at6native43_GLOBAL__N__c95f0927_10_LossCTC_cu_88d8892b45ctc_loss_backward_collect_nonblank_gpu_kernelIdlEEvPT_PKS3_lS6_S6_S6_PKlPKT0_S8_S6_llllllllllllS8_llb)
        /*00bc*/ 	.word	0x0000003e


	//----- nvinfo : EIATTR_FRAME_SIZE
	.align		4
.L_59:
        /*00c0*/ 	.byte	0x04, 0x11
        /*00c2*/ 	.short	(.L_61 - .L_60)
	.align		4
.L_60:
        /*00c4*/ 	.word	index@(_ZN2at6native43_GLOBAL__N__c95f0927_10_LossCTC_cu_88d8892b45ctc_loss_backward_collect_nonblank_gpu_kernelIdlEEvPT_PKS3_lS6_S6_S6_PKlPKT0_S8_S6_llllllllllllS8_llb)
        /*00c8*/ 	.word	0x00000000


	//----- nvinfo : EIATTR_REGCOUNT
	.align		4
.L_61:
        /*00cc*/ 	.byte	0x04, 0x2f
        /*00ce*/ 	.short	(.L_63 - .L_62)
	.align		4
.L_62:
        /*00d0*/ 	.word	index@(_ZN2at6native43_GLOBAL__N__c95f0927_10_LossCTC_cu_88d8892b36ctc_loss_backward_collect_gpu_kernelIdlEEvPT_PKS3_lS6_S6_S6_PKllPKT0_S8_lS6_llllllllllllS8_llllb)
        /*00d4*/ 	.word	0x00000040


	//----- nvinfo : EIATTR_FRAME_SIZE
	.align		4
.L_63:
        /*00d8*/ 	.byte	0x04, 0x11
        /*00da*/ 	.short	(.L_65 - .L_64)
	.align		4
.L_64:
        /*00dc*/ 	.word	index@(_ZN2at6native43_GLOBAL__N__c95f0927_10_LossCTC_cu_88d8892b36ctc_loss_backward_collect_gpu_kernelIdlEEvPT_PKS3_lS6_S6_S6_PKllPKT0_S8_lS6_llllllllllllS8_llllb)
        /*00e0*/ 	.word	0x00000000


	//----- nvinfo : EIATTR_REGCOUNT
	.align		4
.L_65:
        /*00e4*/ 	.byte	0x04, 0x2f
        /*00e6*/ 	.short	(.L_67 - .L_66)
	.align		4
.L_66:
        /*00e8*/ 	.word	index@(_ZN2at6native43_GLOBAL__N__c95f0927_10_LossCTC_cu_88d8892b30ctc_loss_zero_padded_gradientsIdEEvPT_PKlllllll)
        /*00ec*/ 	.word	0x00000020


	//----- nvinfo : EIATTR_FRAME_SIZE
	.align		4
.L_67:
        /*00f0*/ 	.byte	0x04, 0x11
        /*00f2*/ 	.short	(.L_69 - .L_68)
	.align		4
.L_68:
        /*00f4*/ 	.word	index@(_ZN2at6native43_GLOBAL__N__c95f0927_10_LossCTC_cu_88d8892b30ctc_loss_zero_padded_gradientsIdEEvPT_PKlllllll)
        /*00f8*/ 	.word	0x00000000


	//----- nvinfo : EIATTR_REGCOUNT
	.align		4
.L_69:
        /*00fc*/ 	.byte	0x04, 0x2f
        /*00fe*/ 	.short	(.L_71 - .L_70)
	.align		4
.L_70:
        /*0100*/ 	.word	index@(_ZN2at6native43_GLOBAL__N__c95f0927_10_LossCTC_cu_88d8892b37ctc_loss_backward_log_beta_gpu_kernelIdiEEvPT_PKS3_PKllPKT0_S8_lllllllS8_lll)
        /*0104*/ 	.word	0x00000048


	//----- nvinfo : EIATTR_FRAME_SIZE
	.align		4
.L_71:
        /*0108*/ 	.byte	0x04, 0x11
        /*010a*/ 	.short	(.L_73 - .L_72)
	.align		4
.L_72:
        /*010c*/ 	.word	index@($__internal_2_$__cuda_sm20_rem_s64)
        /*0110*/ 	.word	0x00000000


	//----- nvinfo : EIATTR_FRAME_SIZE
	.align		4
.L_73:
        /*0114*/ 	.byte	0x04, 0x11
        /*0116*/ 	.short	(.L_75 - .L_74)
	.align		4
.L_74:
        /*0118*/ 	.word	index@(_ZN2at6native43_GLOBAL__N__c95f0927_10_LossCTC_cu_88d8892b37ctc_loss_backward_log_beta_gpu_kernelIdiEEvPT_PKS3_PKllPKT0_S8_lllllllS8_lll)
        /*011c*/ 	.word	0x00000000


	//----- nvinfo : EIATTR_REGCOUNT
	.align		4
.L_75:
        /*0120*/ 	.byte	0x04, 0x2f
        /*0122*/ 	.short	(.L_77 - .L_76)
	.align		4
.L_76:
        /*0124*/ 	.word	index@(_ZN2at6native43_GLOBAL__N__c95f0927_10_LossCTC_cu_88d8892b45ctc_loss_backward_collect_nonblank_gpu_kernelIdiEEvPT_PKS3_lS6_S6_S6_PKlPKT0_S8_S6_llllllllllllS8_llb)
        /*0128*/ 	.word	0x0000003e


	//----- nvinfo : EIATTR_FRAME_SIZE
	.align		4
.L_77:
        /*012c*/ 	.byte	0x04, 0x11
        /*012e*/ 	.short	(.L_79 - .L_78)
	.align		4
.L_78:
        /*0130*/ 	.word	index@(_ZN2at6native43_GLOBAL__N__c95f0927_10_LossCTC_cu_88d8892b45ctc_loss_backward_collect_nonblank_gpu_kernelIdiEEvPT_PKS3_lS6_S6_S6_PKlPKT0_S8_S6_llllllllllllS8_llb)
        /*0134*/ 	.word	0x00000000


	//----- nvinfo : EIATTR_REGCOUNT
	.align		4
.L_79:
        /*0138*/ 	.byte	0x04, 0x2f
        /*013a*/ 	.short	(.L_81 - .L_80)
	.align		4
.L_80:
        /*013c*/ 	.word	index@(_ZN2at6native43_GLOBAL__N__c95f0927_10_LossCTC_cu_88d8892b36ctc_loss_backward_collect_gpu_kernelIdiEEvPT_PKS3_lS6_S6_S6_PKllPKT0_S8_lS6_llllllllllllS8_llllb)
        /*0140*/ 	.word	0x00000040


	//----- nvinfo : EIATTR_FRAME_SIZE
	.align		4
.L_81:
        /*0144*/ 	.byte	0x04, 0x11
        /*0146*/ 	.short	(.L_83 - .L_82)
	.align		4
.L_82:
        /*0148*/ 	.word	index@(_ZN2at6native43_GLOBAL__N__c95f0927_10_LossCTC_cu_88d8892b36ctc_loss_backward_collect_gpu_kernelIdiEEvPT_PKS3_lS6_S6_S6_PKllPKT0_S8_lS6_llllllllllllS8_llllb)
        /*014c*/ 	.word	0x00000000


	//----- nvinfo : EIATTR_REGCOUNT
	.align		4
.L_83:
        /*0150*/ 	.byte	0x04, 0x2f
        /*0152*/ 	.short	(.L_85 - .L_84)
	.align		4
.L_84:
        /*0154*/ 	.word	index@(_ZN2at6native43_GLOBAL__N__c95f0927_10_LossCTC_cu_88d8892b37ctc_loss_backward_log_beta_gpu_kernelIflEEvPT_PKS3_PKllPKT0_S8_lllllllS8_lll)
        /*0158*/ 	.word	0x0000003e


	//----- nvinfo : EIATTR_FRAME_SIZE
	.align		4
.L_85:
        /*015c*/ 	.byte	0x04, 0x11
        /*015e*/ 	.short	(.L_87 - .L_86)
	.align		4
.L_86:
        /*0160*/ 	.word	index@($__internal_1_$__cuda_sm20_rem_s64)
        /*0164*/ 	.word	0x00000000


	//----- nvinfo : EIATTR_FRAME_SIZE
	.align		4
.L_87:
        /*0168*/ 	.byte	0x04, 0x11
        /*016a*/ 	.short	(.L_89 - .L_88)
	.align		4
.L_88:
        /*016c*/ 	.word	index@(_ZN2at6native43_GLOBAL__N__c95f0927_10_LossCTC_cu_88d8892b37ctc_loss_backward_log_beta_gpu_kernelIflEEvPT_PKS3_PKllPKT0_S8_lllllllS8_lll)
        /*0170*/ 	.word	0x00000000


	//----- nvinfo : EIATTR_REGCOUNT
	.align		4
.L_89:
        /*0174*/ 	.byte	0x04, 0x2f
        /*0176*/ 	.short	(.L_91 - .L_90)
	.align		4
.L_90:
        /*0178*/ 	.word	index@(_ZN2at6native43_GLOBAL__N__c95f0927_10_LossCTC_cu_88d8892b45ctc_loss_backward_collect_nonblank_gpu_kernelIflEEvPT_PKS3_lS6_S6_S6_PKlPKT0_S8_S6_llllllllllllS8_llb)
        /*017c*/ 	.word	0x00000028


	//----- nvinfo : EIATTR_FRAME_SIZE
	.align		4
.L_91:
        /*0180*/ 	.byte	0x04, 0x11
        /*0182*/ 	.short	(.L_93 - .L_92)
	.align		4
.L_92:
        /*0184*/ 	.word	index@(_ZN2at6native43_GLOBAL__N__c95f0927_10_LossCTC_cu_88d8892b45ctc_loss_backward_collect_nonblank_gpu_kernelIflEEvPT_PKS3_lS6_S6_S6_PKlPKT0_S8_S6_llllllllllllS8_llb)
        /*0188*/ 	.word	0x00000000


	//----- nvinfo : EIATTR_REGCOUNT
	.align		4
.L_93:
        /*018c*/ 	.byte	0x04, 0x2f
        /*018e*/ 	.short	(.L_95 - .L_94)
	.align		4
.L_94:
        /*0190*/ 	.word	index@(_ZN2at6native43_GLOBAL__N__c95f0927_10_LossCTC_cu_88d8892b36ctc_loss_backward_collect_gpu_kernelIflEEvPT_PKS3_lS6_S6_S6_PKllPKT0_S8_lS6_llllllllllllS8_llllb)
        /*0194*/ 	.word	0x00000036


	//----- nvinfo : EIATTR_FRAME_SIZE
	.align		4
.L_95:
        /*0198*/ 	.byte	0x04, 0x11
        /*019a*/ 	.short	(.L_97 - .L_96)
	.align		4
.L_96:
        /*019c*/ 	.word	index@(_ZN2at6native43_GLOBAL__N__c95f0927_10_LossCTC_cu_88d8892b36ctc_loss_backward_collect_gpu_kernelIflEEvPT_PKS3_lS6_S6_S6_PKllPKT0_S8_lS6_llllllllllllS8_llllb)
        /*01a0*/ 	.word	0x00000000


	//----- nvinfo : EIATTR_REGCOUNT
	.align		4
.L_97:
        /*01a4*/ 	.byte	0x04, 0x2f
        /*01a6*/ 	.short	(.L_99 - .L_98)
	.align		4
.L_98:
        /*01a8*/ 	.word	index@(_ZN2at6native43_GLOBAL__N__c95f0927_10_LossCTC_cu_88d8892b30ctc_loss_zero_padded_gradientsIfEEvPT_PKlllllll)
        /*01ac*/ 	.word	0x00000020


	//----- nvinfo : EIATTR_FRAME_SIZE
	.align		4
.L_99:
        /*01b0*/ 	.byte	0x04, 0x11
        /*01b2*/ 	.short	(.L_101 - .L_100)
	.align		4
.L_100:
        /*01b4*/ 	.word	index@(_ZN2at6native43_GLOBAL__N__c95f0927_10_LossCTC_cu_88d8892b30ctc_loss_zero_padded_gradientsIfEEvPT_PKlllllll)
        /*01b8*/ 	.word	0x00000000


	//----- nvinfo : EIATTR_REGCOUNT
	.align		4
.L_101:
        /*01bc*/ 	.byte	0x04, 0x2f
        /*01be*/ 	.short	(.L_103 - .L_102)
	.align		4
.L_102:
        /*01c0*/ 	.word	index@(_ZN2at6native43_GLOBAL__N__c95f0927_10_LossCTC_cu_88d8892b37ctc_loss_backward_log_beta_gpu_kernelIfiEEvPT_PKS3_PKllPKT0_S8_lllllllS8_lll)
        /*01c4*/ 	.word	0x0000003e


	//----- nvinfo : EIATTR_FRAME_SIZE
	.align		4
.L_103:
        /*01c8*/ 	.byte	0x04, 0x11
        /*01ca*/ 	.short	(.L_105 - .L_104)
	.align		4
.L_104:
        /*01cc*/ 	.word	index@($__internal_0_$__cuda_sm20_rem_s64)
        /*01d0*/ 	.word	0x00000000


	//----- nvinfo : EIATTR_FRAME_SIZE
	.align		4
.L_105:
        /*01d4*/ 	.byte	0x04, 0x11
        /*01d6*/ 	.short	(.L_107 - .L_106)
	.align		4
.L_106:
        /*01d8*/ 	.word	index@(_ZN2at6native43_GLOBAL__N__c95f0927_10_LossCTC_cu_88d8892b37ctc_loss_backward_log_beta_gpu_kernelIfiEEvPT_PKS3_PKllPKT0_S8_lllllllS8_lll)
        /*01dc*/ 	.word	0x00000000


	//----- nvinfo : EIATTR_REGCOUNT
	.align		4
.L_107:
        /*01e0*/ 	.byte	0x04, 0x2f
        /*01e2*/ 	.short	(.L_109 - .L_108)
	.align		4
.L_108:
        /*01e4*/ 	.word	index@(_ZN2at6native43_GLOBAL__N__c95f0927_10_LossCTC_cu_88d8892b45ctc_loss_backward_collect_nonblank_gpu_kernelIfiEEvPT_PKS3_lS6_S6_S6_PKlPKT0_S8_S6_llllllllllllS8_llb)
        /*01e8*/ 	.word	0x00000028


	//----- nvinfo : EIATTR_FRAME_SIZE
	.align		4
.L_109:
        /*01ec*/ 	.byte	0x04, 0x11
        /*01ee*/ 	.short	(.L_111 - .L_110)
	.align		4
.L_110:
        /*01f0*/ 	.word	index@(_ZN2at6native43_GLOBAL__N__c95f0927_10_LossCTC_cu_88d8892b45ctc_loss_backward_collect_nonblank_gpu_kernelIfiEEvPT_PKS3_lS6_S6_S6_PKlPKT0_S8_S6_llllllllllllS8_llb)
        /*01f4*/ 	.word	0x00000000


	//----- nvinfo : EIATTR_REGCOUNT
	.align		4
.L_111:
        /*01f8*/ 	.byte	0x04, 0x2f
        /*01fa*/ 	.short	(.L_113 - .L_112)
	.align		4
.L_112:
        /*01fc*/ 	.word	index@(_ZN2at6native43_GLOBAL__N__c95f0927_10_LossCTC_cu_88d8892b36ctc_loss_backward_collect_gpu_kernelIfiEEvPT_PKS3_lS6_S6_S6_PKllPKT0_S8_lS6_llllllllllllS8_llllb)
        /*0200*/ 	.word	0x00000036


	//----- nvinfo : EIATTR_FRAME_SIZE
	.align		4
.L_113:
        /*0204*/ 	.byte	0x04, 0x11
        /*0206*/ 	.short	(.L_115 - .L_114)
	.align		4
.L_114:
        /*0208*/ 	.word	index@(_ZN2at6native43_GLOBAL__N__c95f0927_10_LossCTC_cu_88d8892b36ctc_loss_backward_collect_gpu_kernelIfiEEvPT_PKS3_lS6_S6_S6_PKllPKT0_S8_lS6_llllllllllllS8_llllb)
        /*020c*/ 	.word	0x00000000


	//----- nvinfo : EIATTR_MIN_STACK_SIZE
	.align		4
.L_115:
        /*0210*/ 	.byte	0x04, 0x12
        /*0212*/ 	.short	(.L_117 - .L_116)
	.align		4
.L_116:
        /*0214*/ 	.word	index@(_ZN2at6native43_GLOBAL__N__c95f0927_10_LossCTC_cu_88d8892b36ctc_loss_backward_collect_gpu_kernelIfiEEvPT_PKS3_lS6_S6_S6_PKllPKT0_S8_lS6_llllllllllllS8_llllb)
        /*0218*/ 	.word	0x00000000


	//----- nvinfo : EIATTR_MIN_STACK_SIZE
	.align		4
.L_117:
        /*021c*/ 	.byte	0x04, 0x12
        /*021e*/ 	.short	(.L_119 - .L_118)
	.align		4
.L_118:
        /*0220*/ 	.word	index@(_ZN2at6native43_GLOBAL__N__c95f0927_10_LossCTC_cu_88d8892b45ctc_loss_backward_collect_nonblank_gpu_kernelIfiEEvPT_PKS3_lS6_S6_S6_PKlPKT0_S8_S6_llllllllllllS8_llb)
        /*0224*/ 	.word	0x00000000


	//----- nvinfo : EIATTR_MIN_STACK_SIZE
	.align		4
.L_119:
        /*0228*/ 	.byte	0x04, 0x12
        /*022a*/ 	.short	(.L_121 - .L_120)
	.align		4
.L_120:
        /*022c*/ 	.word	index@(_ZN2at6native43_GLOBAL__N__c95f0927_10_LossCTC_cu_88d8892b37ctc_loss_backward_log_beta_gpu_kernelIfiEEvPT_PKS3_PKllPKT0_S8_lllllllS8_lll)
        /*0230*/ 	.word	0x00000000


	//----- nvinfo : EIATTR_MIN_STACK_SIZE
	.align		4
.L_121:
        /*0234*/ 	.byte	0x04, 0x12
        /*0236*/ 	.short	(.L_123 - .L_122)
	.align		4
.L_122:
        /*0238*/ 	.word	index@(_ZN2at6native43_GLOBAL__N__c95f0927_10_LossCTC_cu_88d8892b30ctc_loss_zero_padded_gradientsIfEEvPT_PKlllllll)
        /*023c*/ 	.word	0x00000000


	//----- nvinfo : EIATTR_MIN_STACK_SIZE
	.align		4
.L_123:
        /*0240*/ 	.byte	0x04, 0x12
        /*0242*/ 	.short	(.L_125 - .L_124)
	.align		4
.L_124:
        /*0244*/ 	.word	index@(_ZN2at6native43_GLOBAL__N__c95f0927_10_LossCTC_cu_88d8892b36ctc_loss_backward_collect_gpu_kernelIflEEvPT_PKS3_lS6_S6_S6_PKllPKT0_S8_lS6_llllllllllllS8_llllb)
        /*0248*/ 	.word	0x00000000


	//----- nvinfo : EIATTR_MIN_STACK_SIZE
	.align		4
.L_125:
        /*024c*/ 	.byte	0x04, 0x12
        /*024e*/ 	.short	(.L_127 - .L_126)
	.align		4
.L_126:
        /*0250*/ 	.word	index@(_ZN2at6native43_GLOBAL__N__c95f0927_10_LossCTC_cu_88d8892b45ctc_loss_backward_collect_nonblank_gpu_kernelIflEEvPT_PKS3_lS6_S6_S6_PKlPKT0_S8_S6_llllllllllllS8_llb)
        /*0254*/ 	.word	0x00000000


	//----- nvinfo : EIATTR_MIN_STACK_SIZE
	.align		4
.L_127:
        /*0258*/ 	.byte	0x04, 0x12
        /*025a*/ 	.short	(.L_129 - .L_128)
	.align		4
.L_128:
        /*025c*/ 	.word	index@(_ZN2at6native43_GLOBAL__N__c95f0927_10_LossCTC_cu_88d8892b37ctc_loss_backward_log_beta_gpu_kernelIflEEvPT_PKS3_PKllPKT0_S8_lllllllS8_lll)
        /*0260*/ 	.word	0x00000000


	//----- nvinfo : EIATTR_MIN_STACK_SIZE
	.align		4
.L_129:
        /*0264*/ 	.byte	0x04, 0x12
        /*0266*/ 	.short	(.L_131 - .L_130)
	.align		4
.L_130:
        /*0268*/ 	.word	index@(_ZN2at6native43_GLOBAL__N__c95f0927_10_LossCTC_cu_88d8892b36ctc_loss_backward_collect_gpu_kernelIdiEEvPT_PKS3_lS6_S6_S6_PKllPKT0_S8_lS6_llllllllllllS8_llllb)
        /*026c*/ 	.word	0x00000000


	//----- nvinfo : EIATTR_MIN_STACK_SIZE
	.align		4
.L_131:
        /*0270*/ 	.byte	0x04, 0x12
        /*0272*/ 	.short	(.L_133 - .L_132)
	.align		4
.L_132:
        /*0274*/ 	.word	index@(_ZN2at6native43_GLOBAL__N__c95f0927_10_LossCTC_cu_88d8892b45ctc_loss_backward_collect_nonblank_gpu_kernelIdiEEvPT_PKS3_lS6_S6_S6_PKlPKT0_S8_S6_llllllllllllS8_llb)
        /*0278*/ 	.word	0x00000000


	//----- nvinfo : EIATTR_MIN_STACK_SIZE
	.align		4
.L_133:
        /*027c*/ 	.byte	0x04, 0x12
        /*027e*/ 	.short	(.L_135 - .L_134)
	.align		4
.L_134:
        /*0280*/ 	.word	index@(_ZN2at6native43_GLOBAL__N__c95f0927_10_LossCTC_cu_88d8892b37ctc_loss_backward_log_beta_gpu_kernelIdiEEvPT_PKS3_PKllPKT0_S8_lllllllS8_lll)
        /*0284*/ 	.word	0x00000000


	//----- nvinfo : EIATTR_MIN_STACK_SIZE
	.align		4
.L_135:
        /*0288*/ 	.byte	0x04, 0x12
        /*028a*/ 	.short	(.L_137 - .L_136)
	.align		4
.L_136:
        /*028c*/ 	.word	index@(_ZN2at6native43_GLOBAL__N__c95f0927_10_LossCTC_cu_88d8892b30ctc_loss_zero_padded_gradientsIdEEvPT_PKlllllll)
        /*0290*/ 	.word	0x00000000


	//----- nvinfo : EIATTR_MIN_STACK_SIZE
	.align		4
.L_137:
        /*0294*/ 	.byte	0x04, 0x12
        /*0296*/ 	.short	(.L_139 - .L_138)
	.align		4
.L_138:
        /*0298*/ 	.word	index@(_ZN2at6native43_GLOBAL__N__c95f0927_10_LossCTC_cu_88d8892b36ctc_loss_backward_collect_gpu_kernelIdlEEvPT_PKS3_lS6_S6_S6_PKllPKT0_S8_lS6_llllllllllllS8_llllb)
        /*029c*/ 	.word	0x00000000


	//----- nvinfo : EIATTR_MIN_STACK_SIZE
	.align		4
.L_139:
        /*02a0*/ 	.byte	0x04, 0x12
        /*02a2*/ 	.short	(.L_141 - .L_140)
	.align		4
.L_140:
        /*02a4*/ 	.word	index@(_ZN2at6native43_GLOBAL__N__c95f0927_10_LossCTC_cu_88d8892b45ctc_loss_backward_collect_nonblank_gpu_kernelIdlEEvPT_PKS3_lS6_S6_S6_PKlPKT0_S8_S6_llllllllllllS8_llb)
        /*02a8*/ 	.word	0x00000000


	//----- nvinfo : EIATTR_MIN_STACK_SIZE
	.align		4
.L_141:
        /*02ac*/ 	.byte	0x04, 0x12
        /*02ae*/ 	.short	(.L_143 - .L_142)
	.align		4
.L_142:
        /*02b0*/ 	.word	index@(_ZN2at6native43_GLOBAL__N__c95f0927_10_LossCTC_cu_88d8892b37ctc_loss_backward_log_beta_gpu_kernelIdlEEvPT_PKS3_PKllPKT0_S8_lllllllS8_lll)
        /*02b4*/ 	.word	0x00000000


	//----- nvinfo : EIATTR_MIN_STACK_SIZE
	.align		4
.L_143:
        /*02b8*/ 	.byte	0x04, 0x12
        /*02ba*/ 	.short	(.L_145 - .L_144)
	.align		4
.L_144:
        /*02bc*/ 	.word	index@(_ZN2at6native43_GLOBAL__N__c95f0927_10_LossCTC_cu_88d8892b29ctc_loss_log_alpha_gpu_kernelIfiEEvPT_PKS3_PKllPKT0_S8_lS4_llllllS8_lll)
        /*02c0*/ 	.word	0x00000000


	//----- nvinfo : EIATTR_MIN_STACK_SIZE
	.align		4
.L_145:
        /*02c4*/ 	.byte	0x04, 0x12
        /*02c6*/ 	.short	(.L_147 - .L_146)
	.align		4
.L_146:
        /*02c8*/ 	.word	index@(_ZN2at6native43_GLOBAL__N__c95f0927_10_LossCTC_cu_88d8892b29ctc_loss_log_alpha_gpu_kernelIflEEvPT_PKS3_PKllPKT0_S8_lS4_llllllS8_lll)
        /*02cc*/ 	.word	0x00000000


	//----- nvinfo : EIATTR_MIN_STACK_SIZE
	.align		4
.L_147:
        /*02d0*/ 	.byte	0x04, 0x12
        /*02d2*/ 	.short	(.L_149 - .L_148)
	.align		4
.L_148:
        /*02d4*/ 	.word	index@(_ZN2at6native43_GLOBAL__N__c95f0927_10_LossCTC_cu_88d8892b29ctc_loss_log_alpha_gpu_kernelIdiEEvPT_PKS3_PKllPKT0_S8_lS4_llllllS8_lll)
        /*02d8*/ 	.word	0x00000000


	//----- nvinfo : EIATTR_MIN_STACK_SIZE
	.align		4
.L_149:
        /*02dc*/ 	.byte	0x04, 0x12
        /*02de*/ 	.short	(.L_151 - .L_150)
	.align		4
.L_150:
        /*02e0*/ 	.word	index@(_ZN2at6native43_GLOBAL__N__c95f0927_10_LossCTC_cu_88d8892b29ctc_loss_log_alpha_gpu_kernelIdlEEvPT_PKS3_PKllPKT0_S8_lS4_llllllS8_lll)
        /*02e4*/ 	.word	0x00000000
.L_151:


//--------------------- .nv.compat                --------------------------
	.section	.nv.compat,"",@"SHT_CUDA_COMPAT_INFO"
	.align	4
        /*0000*/ 	.byte	0x02, 0x09, 0x00, 0x00, 0x02, 0x02, 0x01, 0x00, 0x02, 0x05, 0x05, 0x00, 0x03, 0x07, 0x01, 0x01
        /*0010*/ 	.byte	0x02, 0x03, 0x00, 0x00, 0x02, 0x06, 0x01, 0x00, 0x04, 0x0b, 0x08, 0x00, 0x00, 0x00, 0x00, 0x00
        /*0020*/ 	.byte	0x00, 0x00, 0x00, 0x00


//--------------------- .nv.info._ZN2at6native43_GLOBAL__N__c95f0927_10_LossCTC_cu_88d8892b36ctc_loss_backward_collect_gpu_kernelIfiEEvPT_PKS3_lS6_S6_S6_PKllPKT0_S8_lS6_llllllllllllS8_llllb --------------------------
	.section	.nv.info._ZN2at6native43_GLOBAL__N__c95f0927_10_LossCTC_cu_88d8892b36ctc_loss_backward_collect_gpu_kernelIfiEEvPT_PKS3_lS6_S6_S6_PKllPKT0_S8_lS6_llllllllllllS8_llllb,"",@"SHT_CUDA_INFO"
	.sectionflags	@""
	.align	4


	//----- nvinfo : EIATTR_CUDA_API_VERSION
	.align		4
        /*0000*/ 	.byte	0x04, 0x37
        /*0002*/ 	.short	(.L_153 - .L_152)
.L_152:
        /*0004*/ 	.word	0x00000082


	//----- nvinfo : EIATTR_KPARAM_INFO
	.align		4
.L_153:
        /*0008*/ 	.byte	0x04, 0x17
        /*000a*/ 	.short	(.L_155 - .L_154)
.L_154:
        /*000c*/ 	.word	0x00000000
        /*0010*/ 	.short	0x001d
        /*0012*/ 	.short	0x00e8
        /*0014*/ 	.byte	0x00, 0xf0, 0x05, 0x00


	//----- nvinfo : EIATTR_KPARAM_INFO
	.align		4
.L_155:
        /*0018*/ 	.byte	0x04, 0x17
        /*001a*/ 	.short	(.L_157 - .L_156)
.L_156:
        /*001c*/ 	.word	0x00000000
        /*0020*/ 	.short	0x001c
        /*0022*/ 	.short	0x00e0
        /*0024*/ 	.byte	0x00, 0xf0, 0x21, 0x00


	//----- nvinfo : EIATTR_KPARAM_INFO
	.align		4
.L_157:
        /*0028*/ 	.byte	0x04, 0x17
        /*002a*/ 	.short	(.L_159 - .L_158)
.L_158:
        /*002c*/ 	.word	0x00000000
        /*0030*/ 	.short	0x001b
        /*0032*/ 	.short	0x00d8
        /*0034*/ 	.byte	0x00, 0xf0, 0x21, 0x00


	//----- nvinfo : EIATTR_KPARAM_INFO
	.align		4
.L_159:
        /*0038*/ 	.byte	0x04, 0x17
        /*003a*/ 	.short	(.L_161 - .L_160)
.L_160:
        /*003c*/ 	.word	0x00000000
        /*0040*/ 	.short	0x001a
        /*0042*/ 	.short	0x00d0
        /*0044*/ 	.byte	0x00, 0xf0, 0x21, 0x00


	//----- nvinfo : EIATTR_KPARAM_INFO
	.align		4
.L_161:
        /*0048*/ 	.byte	0x04, 0x17
        /*004a*/ 	.short	(.L_163 - .L_162)
.L_162:
        /*004c*/ 	.word	0x00000000
        /*0050*/ 	.short	0x0019
        /*0052*/ 	.short	0x00c8
        /*0054*/ 	.byte	0x00, 0xf0, 0x21, 0x00


	//----- nvinfo : EIATTR_KPARAM_INFO
	.align		4
.L_163:
        /*0058*/ 	.byte	0x04, 0x17
        /*005a*/ 	.short	(.L_165 - .L_164)
.L_164:
        /*005c*/ 	.word	0x00000000
        /*0060*/ 	.short	0x0018
        /*0062*/ 	.short	0x00c0
        /*0064*/ 	.byte	0x00, 0xf0, 0x21, 0x00


	//----- nvinfo : EIATTR_KPARAM_INFO
	.align		4
.L_165:
        /*0068*/ 	.byte	0x04, 0x17
        /*006a*/ 	.short	(.L_167 - .L_166)
.L_166:
        /*006c*/ 	.word	0x00000000
        /*0070*/ 	.short	0x0017
        /*0072*/ 	.short	0x00b8
        /*0074*/ 	.byte	0x00, 0xf0, 0x21, 0x00


	//----- nvinfo : EIATTR_KPARAM_INFO
	.align		4
.L_167:
        /*0078*/ 	.byte	0x04, 0x17
        /*007a*/ 	.short	(.L_169 - .L_168)
.L_168:
        /*007c*/ 	.word	0x00000000
        /*0080*/ 	.short	0x0016
        /*0082*/ 	.short	0x00b0
        /*0084*/ 	.byte	0x00, 0xf0, 0x21, 0x00


	//----- nvinfo : EIATTR_KPARAM_INFO
	.align		4
.L_169:
        /*0088*/ 	.byte	0x04, 0x17
        /*008a*/ 	.short	(.L_171 - .L_170)
.L_170:
        /*008c*/ 	.word	0x00000000
        /*0090*/ 	.short	0x0015
        /*0092*/ 	.short	0x00a8
        /*0094*/ 	.byte	0x00, 0xf0, 0x21, 0x00


	//----- nvinfo : EIATTR_KPARAM_INFO
	.align		4
.L_171:
        /*0098*/ 	.byte	0x04, 0x17
        /*009a*/ 	.short	(.L_173 - .L_172)
.L_172:
        /*009c*/ 	.word	0x00000000
        /*00a0*/ 	.short	0x0014
        /*00a2*/ 	.short	0x00a0
        /*00a4*/ 	.byte	0x00, 0xf0, 0x21, 0x00


	//----- nvinfo : EIATTR_KPARAM_INFO
	.align		4
.L_173:
        /*00a8*/ 	.byte	0x04, 0x17
        /*00aa*/ 	.short	(.L_175 - .L_174)
.L_174:
        /*00ac*/ 	.word	0x00000000
        /*00b0*/ 	.short	0x0013
        /*00b2*/ 	.short	0x0098
        /*00b4*/ 	.byte	0x00, 0xf0, 0x21, 0x00


	//----- nvinfo : EIATTR_KPARAM_INFO
	.align		4
.L_175:
        /*00b8*/ 	.byte	0x04, 0x17
        /*00ba*/ 	.short	(.L_177 - .L_176)
.L_176:
        /*00bc*/ 	.word	0x00000000
        /*00c0*/ 	.short	0x0012
        /*00c2*/ 	.short	0x0090
        /*00c4*/ 	.byte	0x00, 0xf0, 0x21, 0x00


	//----- nvinfo : EIATTR_KPARAM_INFO
	.align		4
.L_177:
        /*00c8*/ 	.byte	0x04, 0x17
        /*00ca*/ 	.short	(.L_179 - .L_178)
.L_178:
        /*00cc*/ 	.word	0x00000000
        /*00d0*/ 	.short	0x0011
        /*00d2*/ 	.short	0x0088
        /*00d4*/ 	.byte	0x00, 0xf0, 0x21, 0x00


	//----- nvinfo : EIATTR_KPARAM_INFO
	.align		4
.L_179:
        /*00d8*/ 	.byte	0x04, 0x17
        /*00da*/ 	.short	(.L_181 - .L_180)
.L_180:
        /*00dc*/ 	.word	0x00000000
        /*00e0*/ 	.short	0x0010
        /*00e2*/ 	.short	0x0080
        /*00e4*/ 	.byte	0x00, 0xf0, 0x21, 0x00


	//----- nvinfo : EIATTR_KPARAM_INFO
	.align		4
.L_181:
        /*00e8*/ 	.byte	0x04, 0x17
        /*00ea*/ 	.short	(.L_183 - .L_182)
.L_182:
        /*00ec*/ 	.word	0x00000000
        /*00f0*/ 	.short	0x000f
        /*00f2*/ 	.short	0x0078
        /*00f4*/ 	.byte	0x00, 0xf0, 0x21, 0x00


	//----- nvinfo : EIATTR_KPARAM_INFO
	.align		4
.L_183:
        /*00f8*/ 	.byte	0x04, 0x17
        /*00fa*/ 	.short	(.L_185 - .L_184)
.L_184:
        /*00fc*/ 	.word	0x00000000
        /*0100*/ 	.short	0x000e
        /*0102*/ 	.short	0x0070
        /*0104*/ 	.byte	0x00, 0xf0, 0x21, 0x00


	//----- nvinfo : EIATTR_KPARAM_INFO
	.align		4
.L_185:
        /*0108*/ 	.byte	0x04, 0x17
        /*010a*/ 	.short	(.L_187 - .L_186)
.L_186:
        /*010c*/ 	.word	0x00000000
        /*0110*/ 	.short	0x000d
        /*0112*/ 	.short	0x0068
        /*0114*/ 	.byte	0x00, 0xf0, 0x21, 0x00


	//----- nvinfo : EIATTR_KPARAM_INFO
	.align		4
.L_187:
        /*0118*/ 	.byte	0x04, 0x17
        /*011a*/ 	.short	(.L_189 - .L_188)
.L_188:
        /*011c*/ 	.word	0x00000000
        /*0120*/ 	.short	0x000c
        /*0122*/ 	.short	0x0060
        /*0124*/ 	.byte	0x00, 0xf0, 0x21, 0x00


	//----- nvinfo : EIATTR_KPARAM_INFO
	.align		4
.L_189:
        /*0128*/ 	.byte	0x04, 0x17
        /*012a*/ 	.short	(.L_191 - .L_190)
.L_190:
        /*012c*/ 	.word	0x00000000
        /*0130*/ 	.short	0x000b
        /*0132*/ 	.short	0x0058
        /*0134*/ 	.byte	0x00, 0xf0, 0x21, 0x00


	//----- nvinfo : EIATTR_KPARAM_INFO
	.align		4
.L_191:
        /*0138*/ 	.byte	0x04, 0x17
        /*013a*/ 	.short	(.L_193 - .L_192)
.L_192:
        /*013c*/ 	.word	0x00000000
        /*0140*/ 	.short	0x000a
        /*0142*/ 	.short	0x0050
        /*0144*/ 	.byte	0x00, 0xf0, 0x21, 0x00


	//----- nvinfo : EIATTR_KPARAM_INFO
	.align		4
.L_193:
        /*0148*/ 	.byte	0x04, 0x17
        /*014a*/ 	.short	(.L_195 - .L_194)
.L_194:
        /*014c*/ 	.word	0x00000000
        /*0150*/ 	.short	0x0009
        /*0152*/ 	.short	0x0048
        /*0154*/ 	.byte	0x00, 0xf0, 0x21, 0x00


	//----- nvinfo : EIATTR_KPARAM_INFO
	.align		4
.L_195:
        /*0158*/ 	.byte	0x04, 0x17
        /*015a*/ 	.short	(.L_197 - .L_196)
.L_196:
        /*015c*/ 	.word	0x00000000
        /*0160*/ 	.short	0x0008
        /*0162*/ 	.short	0x0040
        /*0164*/ 	.byte	0x00, 0xf0, 0x21, 0x00


	//----- nvinfo : EIATTR_KPARAM_INFO
	.align		4
.L_197:
        /*0168*/ 	.byte	0x04, 0x17
        /*016a*/ 	.short	(.L_199 - .L_198)
.L_198:
        /*016c*/ 	.word	0x00000000
        /*0170*/ 	.short	0x0007
        /*0172*/ 	.short	0x0038
        /*0174*/ 	.byte	0x00, 0xf0, 0x21, 0x00


	//----- nvinfo : EIATTR_KPARAM_INFO
	.align		4
.L_199:
        /*0178*/ 	.byte	0x04, 0x17
        /*017a*/ 	.short	(.L_201 - .L_200)
.L_200:
        /*017c*/ 	.word	0x00000000
        /*0180*/ 	.short	0x0006
        /*0182*/ 	.short	0x0030
        /*0184*/ 	.byte	0x00, 0xf0, 0x21, 0x00


	//----- nvinfo : EIATTR_KPARAM_INFO
	.align		4
.L_201:
        /*0188*/ 	.byte	0x04, 0x17
        /*018a*/ 	.short	(.L_203 - .L_202)
.L_202:
        /*018c*/ 	.word	0x00000000
        /*0190*/ 	.short	0x0005
        /*0192*/ 	.short	0x0028
        /*0194*/ 	.byte	0x00, 0xf0, 0x21, 0x00


	//----- nvinfo : EIATTR_KPARAM_INFO
	.align		4
.L_203:
        /*0198*/ 	.byte	0x04, 0x17
        /*019a*/ 	.short	(.L_205 - .L_204)
.L_204:
        /*019c*/ 	.word	0x00000000
        /*01a0*/ 	.short	0x0004
        /*01a2*/ 	.short	0x0020
        /*01a4*/ 	.byte	0x00, 0xf0, 0x21, 0x00


	//----- nvinfo : EIATTR_KPARAM_INFO
	.align		4
.L_205:
        /*01a8*/ 	.byte	0x04, 0x17
        /*01aa*/ 	.short	(.L_207 - .L_206)
.L_206:
        /*01ac*/ 	.word	0x00000000
        /*01b0*/ 	.short	0x0003
        /*01b2*/ 	.short	0x0018
        /*01b4*/ 	.byte	0x00, 0xf0, 0x21, 0x00


	//----- nvinfo : EIATTR_KPARAM_INFO
	.align		4
.L_207:
        /*01b8*/ 	.byte	0x04, 0x17
        /*01ba*/ 	.short	(.L_209 - .L_208)
.L_208:
        /*01bc*/ 	.word	0x00000000
        /*01c0*/ 	.short	0x0002
        /*01c2*/ 	.short	0x0010
        /*01c4*/ 	.byte	0x00, 0xf0, 0x21, 0x00


	//----- nvinfo : EIATTR_KPARAM_INFO
	.align		4
.L_209:
        /*01c8*/ 	.byte	0x04, 0x17
        /*01ca*/ 	.short	(.L_211 - .L_210)
.L_210:
        /*01cc*/ 	.word	0x00000000
        /*01d0*/ 	.short	0x0001
        /*01d2*/ 	.short	0x0008
        /*01d4*/ 	.byte	0x00, 0xf0, 0x21, 0x00


	//----- nvinfo : EIATTR_KPARAM_INFO
	.align		4
.L_211:
        /*01d8*/ 	.byte	0x04, 0x17
        /*01da*/ 	.short	(.L_213 - .L_212)
.L_212:
        /*01dc*/ 	.word	0x00000000
        /*01e0*/ 	.short	0x0000
        /*01e2*/ 	.short	0x0000
        /*01e4*/ 	.byte	0x00, 0xf0, 0x21, 0x00


	//----- nvinfo : EIATTR_SPARSE_MMA_MASK
	.align		4
.L_213:
        /*01e8*/ 	.byte	0x03, 0x50
        /*01ea*/ 	.short	0x0000


	//----- nvinfo : EIATTR_MAXREG_COUNT
	.align		4
        /*01ec*/ 	.byte	0x03, 0x1b
        /*01ee*/ 	.short	0x00ff


	//----- nvinfo : EIATTR_MERCURY_ISA_VERSION
	.align		4
        /*01f0*/ 	.byte	0x03, 0x5f
        /*01f2*/ 	.short	0x0101


	//----- nvinfo : EIATTR_EXIT_INSTR_OFFSETS
	.align		4
        /*01f4*/ 	.byte	0x04, 0x1c
        /*01f6*/ 	.short	(.L_215 - .L_214)


	//   ....[0]....
.L_214:
        /*01f8*/ 	.word	0x00000100


	//   ....[1]....
        /*01fc*/ 	.word	0x00001a30


	//   ....[2]....
        /*0200*/ 	.word	0x000023c0


	//   ....[3]....
        /*0204*/ 	.word	0x00002790


	//----- nvinfo : EIATTR_CRS_STACK_SIZE
	.align		4
.L_215:
        /*0208*/ 	.byte	0x04, 0x1e
        /*020a*/ 	.short	(.L_217 - .L_216)
.L_216:
        /*020c*/ 	.word	0x00000000


	//----- nvinfo : EIATTR_CBANK_PARAM_SIZE
	.align		4
.L_217:
        /*0210*/ 	.byte	0x03, 0x19
        /*0212*/ 	.short	0x00e9


	//----- nvinfo : EIATTR_PARAM_CBANK
	.align		4
        /*0214*/ 	.byte	0x04, 0x0a
        /*0216*/ 	.short	(.L_219 - .L_218)
	.align		4
.L_218:
        /*0218*/ 	.word	index@(.nv.constant0._ZN2at6native43_GLOBAL__N__c95f0927_10_LossCTC_cu_88d8892b36ctc_loss_backward_collect_gpu_kernelIfiEEvPT_PKS3_lS6_S6_S6_PKllPKT0_S8_lS6_llllllllllllS8_llllb)
        /*021c*/ 	.short	0x0210
        /*021e*/ 	.short	0x00e9


	//----- nvinfo : EIATTR_SW_WAR
	.align		4
.L_219:
        /*0220*/ 	.byte	0x04, 0x36
        /*0222*/ 	.short	(.L_221 - .L_220)
.L_220:
        /*0224*/ 	.word	0x00000008
.L_221:


//--------------------- .nv.info._ZN2at6native43_GLOBAL__N__c95f0927_10_LossCTC_cu_88d8892b45ctc_loss_backward_collect_nonblank_gpu_kernelIfiEEvPT_PKS3_lS6_S6_S6_PKlPKT0_S8_S6_llllllllllllS8_llb --------------------------
	.section	.nv.info._ZN2at6native43_GLOBAL__N__c95f0927_10_LossCTC_cu_88d8892b45ctc_loss_backward_collect_nonblank_gpu_kernelIfiEEvPT_PKS3_lS6_S6_S6_PKlPKT0_S8_S6_llllllllllllS8_llb,"",@"SHT_CUDA_INFO"
	.sectionflags	@""
	.align	4


	//----- nvinfo : EIATTR_CUDA_API_VERSION
	.align		4
        /*0000*/ 	.byte	0x04, 0x37
        /*0002*/ 	.short	(.L_223 - .L_222)
.L_222:
        /*0004*/ 	.word	0x00000082


	//----- nvinfo : EIATTR_KPARAM_INFO
	.align		4
.L_223:
        /*0008*/ 	.byte	0x04, 0x17
        /*000a*/ 	.short	(.L_225 - .L_224)
.L_224:
        /*000c*/ 	.word	0x00000000
        /*0010*/ 	.short	0x0019
        /*0012*/ 	.short	0x00c8
        /*0014*/ 	.byte	0x00, 0xf0, 0x05, 0x00


	//----- nvinfo : EIATTR_KPARAM_INFO
	.align		4
.L_225:
        /*0018*/ 	.byte	0x04, 0x17
        /*001a*/ 	.short	(.L_227 - .L_226)
.L_226:
        /*001c*/ 	.word	0x00000000
        /*0020*/ 	.short	0x0018
        /*0022*/ 	.short	0x00c0
        /*0024*/ 	.byte	0x00, 0xf0, 0x21, 0x00


	//----- nvinfo : EIATTR_KPARAM_INFO
	.align		4
.L_227:
        /*0028*/ 	.byte	0x04, 0x17
        /*002a*/ 	.short	(.L_229 - .L_228)
.L_228:
        /*002c*/ 	.word	0x00000000
        /*0030*/ 	.short	0x0017
        /*0032*/ 	.short	0x00b8
        /*0034*/ 	.byte	0x00, 0xf0, 0x21, 0x00


	//----- nvinfo : EIATTR_KPARAM_INFO
	.align		4
.L_229:
        /*0038*/ 	.byte	0x04, 0x17
        /*003a*/ 	.short	(.L_231 - .L_230)
.L_230:
        /*003c*/ 	.word	0x00000000
        /*0040*/ 	.short	0x0016
        /*0042*/ 	.short	0x00b0
        /*0044*/ 	.byte	0x00, 0xf0, 0x21, 0x00


	//----- nvinfo : EIATTR_KPARAM_INFO
	.align		4
.L_231:
        /*0048*/ 	.byte	0x04, 0x17
        /*004a*/ 	.short	(.L_233 - .L_232)
.L_232:
        /*004c*/ 	.word	0x00000000
        /*0050*/ 	.short	0x0015
        /*0052*/ 	.short	0x00a8
        /*0054*/ 	.byte	0x00, 0xf0, 0x21, 0x00


	//----- nvinfo : EIATTR_KPARAM_INFO
	.align		4
.L_233:
        /*0058*/ 	.byte	0x04, 0x17
        /*005a*/ 	.short	(.L_235 - .L_234)
.L_234:
        /*005c*/ 	.word	0x00000000
        /*0060*/ 	.short	0x0014
        /*0062*/ 	.short	0x00a0
        /*0064*/ 	.byte	0x00, 0xf0, 0x21, 0x00


	//----- nvinfo : EIATTR_KPARAM_INFO
	.align		4
.L_235:
        /*0068*/ 	.byte	0x04, 0x17
        /*006a*/ 	.short	(.L_237 - .L_236)
.L_236:
        /*006c*/ 	.word	0x00000000
        /*0070*/ 	.short	0x0013
        /*0072*/ 	.short	0x0098
        /*0074*/ 	.byte	0x00, 0xf0, 0x21, 0x00


	//----- nvinfo : EIATTR_KPARAM_INFO
	.align		4
.L_237:
        /*0078*/ 	.byte	0x04, 0x17
        /*007a*/ 	.short	(.L_239 - .L_238)
.L_238:
        /*007c*/ 	.word	0x00000000
        /*0080*/ 	.short	0x0012
        /*0082*/ 	.short	0x0090
        /*0084*/ 	.byte	0x00, 0xf0, 0x21, 0x00


	//----- nvinfo : EIATTR_KPARAM_INFO
	.align		4
.L_239:
        /*0088*/ 	.byte	0x04, 0x17
        /*008a*/ 	.short	(.L_241 - .L_240)
.L_240:
        /*008c*/ 	.word	0x00000000
        /*0090*/ 	.short	0x0011
        /*0092*/ 	.short	0x0088
        /*0094*/ 	.byte	0x00, 0xf0, 0x21, 0x00


	//----- nvinfo : EIATTR_KPARAM_INFO
	.align		4
.L_241:
        /*0098*/ 	.byte	0x04, 0x17
        /*009a*/ 	.short	(.L_243 - .L_242)
.L_242:
        /*009c*/ 	.word	0x00000000
        /*00a0*/ 	.short	0x0010
        /*00a2*/ 	.short	0x0080
        /*00a4*/ 	.byte	0x00, 0xf0, 0x21, 0x00


	//----- nvinfo : EIATTR_KPARAM_INFO
	.align		4
.L_243:
        /*00a8*/ 	.byte	0x04, 0x17
        /*00aa*/ 	.short	(.L_245 - .L_244)
.L_244:
        /*00ac*/ 	.word	0x00000000
        /*00b0*/ 	.short	0x000f
        /*00b2*/ 	.short	0x0078
        /*00b4*/ 	.byte	0x00, 0xf0, 0x21, 0x00


	//----- nvinfo : EIATTR_KPARAM_INFO
	.align		4
.L_245:
        /*00b8*/ 	.byte	0x04, 0x17
        /*00ba*/ 	.short	(.L_247 - .L_246)
.L_246:
        /*00bc*/ 	.word	0x00000000
        /*00c0*/ 	.short	0x000e
        /*00c2*/ 	.short	0x0070
        /*00c4*/ 	.byte	0x00, 0xf0, 0x21, 0x00


	//----- nvinfo : EIATTR_KPARAM_INFO
	.align		4
.L_247:
        /*00c8*/ 	.byte	0x04, 0x17
        /*00ca*/ 	.short	(.L_249 - .L_248)
.L_248:
        /*00cc*/ 	.word	0x00000000
        /*00d0*/ 	.short	0x000d
        /*00d2*/ 	.short	0x0068
        /*00d4*/ 	.byte	0x00, 0xf0, 0x21, 0x00


	//----- nvinfo : EIATTR_KPARAM_INFO
	.align		4
.L_249:
        /*00d8*/ 	.byte	0x04, 0x17
        /*00da*/ 	.short	(.L_251 - .L_250)
.L_250:
        /*00dc*/ 	.word	0x00000000
        /*00e0*/ 	.short	0x000c
        /*00e2*/ 	.short	0x0060
        /*00e4*/ 	.byte	0x00, 0xf0, 0x21, 0x00


	//----- nvinfo : EIATTR_KPARAM_INFO
	.align		4
.L_251:
        /*00e8*/ 	.byte	0x04, 0x17
        /*00ea*/ 	.short	(.L_253 - .L_252)
.L_252:
        /*00ec*/ 	.word	0x00000000
        /*00f0*/ 	.short	0x000b
        /*00f2*/ 	.short	0x0058
        /*00f4*/ 	.byte	0x00, 0xf0, 0x21, 0x00


	//----- nvinfo : EIATTR_KPARAM_INFO
	.align		4
.L_253:
        /*00f8*/ 	.byte	0x04, 0x17
        /*00fa*/ 	.short	(.L_255 - .L_254)
.L_254:
        /*00fc*/ 	.word	0x00000000
        /*0100*/ 	.short	0x000a
        /*0102*/ 	.short	0x0050
        /*0104*/ 	.byte	0x00, 0xf0, 0x21, 0x00


	//----- nvinfo : EIATTR_KPARAM_INFO
	.align		4
.L_255:
        /*0108*/ 	.byte	0x04, 0x17
        /*010a*/ 	.short	(.L_257 - .L_256)
.L_256:
        /*010c*/ 	.word	0x00000000
        /*0110*/ 	.short	0x0009
        /*0112*/ 	.short	0x0048
        /*0114*/ 	.byte	0x00, 0xf0, 0x21, 0x00


	//----- nvinfo : EIATTR_KPARAM_INFO
	.align		4
.L_257:
        /*0118*/ 	.byte	0x04, 0x17
        /*011a*/ 	.short	(.L_259 - .L_258)
.L_258:
        /*011c*/ 	.word	0x00000000
        /*0120*/ 	.short	0x0008
        /*0122*/ 	.short	0x0040
        /*0124*/ 	.byte	0x00, 0xf0, 0x21, 0x00


	//----- nvinfo : EIATTR_KPARAM_INFO
	.align		4
.L_259:
        /*0128*/ 	.byte	0x04, 0x17
        /*012a*/ 	.short	(.L_261 - .L_260)
.L_260:
        /*012c*/ 	.word	0x00000000
        /*0130*/ 	.short	0x0007
        /*0132*/ 	.short	0x0038
        /*0134*/ 	.byte	0x00, 0xf0, 0x21, 0x00


	//----- nvinfo : EIATTR_KPARAM_INFO
	.align		4
.L_261:
        /*0138*/ 	.byte	0x04, 0x17
        /*013a*/ 	.short	(.L_263 - .L_262)
.L_262:
        /*013c*/ 	.word	0x00000000
        /*0140*/ 	.short	0x0006
        /*0142*/ 	.short	0x0030
        /*0144*/ 	.byte	0x00, 0xf0, 0x21, 0x00


	//----- nvinfo : EIATTR_KPARAM_INFO
	.align		4
.L_263:
        /*0148*/ 	.byte	0x04, 0x17
        /*014a*/ 	.short	(.L_265 - .L_264)
.L_264:
        /*014c*/ 	.word	0x00000000
        /*0150*/ 	.short	0x0005
        /*0152*/ 	.short	0x0028
        /*0154*/ 	.byte	0x00, 0xf0, 0x21, 0x00


	//----- nvinfo : EIATTR_KPARAM_INFO
	.align		4
.L_265:
        /*0158*/ 	.byte	0x04, 0x17
        /*015a*/ 	.short	(.L_267 - .L_266)
.L_266:
        /*015c*/ 	.word	0x00000000
        /*0160*/ 	.short	0x0004
        /*0162*/ 	.short	0x0020
        /*0164*/ 	.byte	0x00, 0xf0, 0x21, 0x00


	//----- nvinfo : EIATTR_KPARAM_INFO
	.align		4
.L_267:
        /*0168*/ 	.byte	0x04, 0x17
        /*016a*/ 	.short	(.L_269 - .L_268)
.L_268:
        /*016c*/ 	.word	0x00000000
        /*0170*/ 	.short	0x0003
        /*0172*/ 	.short	0x0018
        /*0174*/ 	.byte	0x00, 0xf0, 0x21, 0x00


	//----- nvinfo : EIATTR_KPARAM_INFO
	.align		4
.L_269:
        /*0178*/ 	.byte	0x04, 0x17
        /*017a*/ 	.short	(.L_271 - .L_270)
.L_270:
        /*017c*/ 	.word	0x00000000
        /*0180*/ 	.short	0x0002
        /*0182*/ 	.short	0x0010
        /*0184*/ 	.byte	0x00, 0xf0, 0x21, 0x00


	//----- nvinfo : EIATTR_KPARAM_INFO
	.align		4
.L_271:
        /*0188*/ 	.byte	0x04, 0x17
        /*018a*/ 	.short	(.L_273 - .L_272)
.L_272:
        /*018c*/ 	.word	0x00000000
        /*0190*/ 	.short	0x0001
        /*0192*/ 	.short	0x0008
        /*0194*/ 	.byte	0x00, 0xf0, 0x21, 0x00


	//----- nvinfo : EIATTR_KPARAM_INFO
	.align		4
.L_273:
        /*0198*/ 	.byte	0x04, 0x17
        /*019a*/ 	.short	(.L_275 - .L_274)
.L_274:
        /*019c*/ 	.word	0x00000000
        /*01a0*/ 	.short	0x0000
        /*01a2*/ 	.short	0x0000
        /*01a4*/ 	.byte	0x00, 0xf0, 0x21, 0x00


	//----- nvinfo : EIATTR_SPARSE_MMA_MASK
	.align		4
.L_275:
        /*01a8*/ 	.byte	0x03, 0x50
        /*01aa*/ 	.short	0x0000


	//----- nvinfo : EIATTR_MAXREG_COUNT
	.align		4
        /*01ac*/ 	.byte	0x03, 0x1b
        /*01ae*/ 	.short	0x00ff


	//----- nvinfo : EIATTR_MERCURY_ISA_VERSION
	.align		4
        /*01b0*/ 	.byte	0x03, 0x5f
        /*01b2*/ 	.short	0x0101


	//----- nvinfo : EIATTR_EXIT_INSTR_OFFSETS
	.align		4
        /*01b4*/ 	.byte	0x04, 0x1c
        /*01b6*/ 	.short	(.L_277 - .L_276)


	//   ....[0]....
.L_276:
        /*01b8*/ 	.word	0x000000d0


	//   ....[1]....
        /*01bc*/ 	.word	0x000001a0


	//   ....[2]....
        /*01c0*/ 	.word	0x00000380


	//   ....[3]....
        /*01c4*/ 	.word	0x00000e40


	//   ....[4]....
        /*01c8*/ 	.word	0x000014d0


	//----- nvinfo : EIATTR_CRS_STACK_SIZE
	.align		4
.L_277:
        /*01cc*/ 	.byte	0x04, 0x1e
        /*01ce*/ 	.short	(.L_279 - .L_278)
.L_278:
        /*01d0*/ 	.word	0x00000000


	//----- nvinfo : EIATTR_CBANK_PARAM_SIZE
	.align		4
.L_279:
        /*01d4*/ 	.byte	0x03, 0x19
        /*01d6*/ 	.short	0x00c9


	//----- nvinfo : EIATTR_PARAM_CBANK
	.align		4
        /*01d8*/ 	.byte	0x04, 0x0a
        /*01da*/ 	.short	(.L_281 - .L_280)
	.align		4
.L_280:
        /*01dc*/ 	.word	index@(.nv.constant0._ZN2at6native43_GLOBAL__N__c95f0927_10_LossCTC_cu_88d8892b45ctc_loss_backward_collect_nonblank_gpu_kernelIfiEEvPT_PKS3_lS6_S6_S6_PKlPKT0_S8_S6_llllllllllllS8_llb)
        /*01e0*/ 	.short	0x0210
        /*01e2*/ 	.short	0x00c9


	//----- nvinfo : EIATTR_SW_WAR
	.align		4
.L_281:
        /*01e4*/ 	.byte	0x04, 0x36
        /*01e6*/ 	.short	(.L_283 - .L_282)
.L_282:
        /*01e8*/ 	.word	0x00000008
.L_283:


//--------------------- .nv.info._ZN2at6native43_GLOBAL__N__c95f0927_10_LossCTC_cu_88d8892b37ctc_loss_backward_log_beta_gpu_kernelIfiEEvPT_PKS3_PKllPKT0_S8_lllllllS8_lll --------------------------
	.section	.nv.info._ZN2at6native43_GLOBAL__N__c95f0927_10_LossCTC_cu_88d8892b37ctc_loss_backward_log_beta_gpu_kernelIfiEEvPT_PKS3_PKllPKT0_S8_lllllllS8_lll,"",@"SHT_CUDA_INFO"
	.sectionflags	@""
	.align	4


	//----- nvinfo : EIATTR_CUDA_API_VERSION
	.align		4
        /*0000*/ 	.byte	0x04, 0x37
        /*0002*/ 	.short	(.L_285 - .L_284)
.L_284:
        /*0004*/ 	.word	0x00000082


	//----- nvinfo : EIATTR_KPARAM_INFO
	.align		4
.L_285:
        /*0008*/ 	.byte	0x04, 0x17
        /*000a*/ 	.short	(.L_287 - .L_286)
.L_286:
        /*000c*/ 	.word	0x00000000
        /*0010*/ 	.short	0x0010
        /*0012*/ 	.short	0x0080
        /*0014*/ 	.byte	0x00, 0xf0, 0x21, 0x00


	//----- nvinfo : EIATTR_KPARAM_INFO
	.align		4
.L_287:
        /*0018*/ 	.byte	0x04, 0x17
        /*001a*/ 	.short	(.L_289 - .L_288)
.L_288:
        /*001c*/ 	.word	0x00000000
        /*0020*/ 	.short	0x000f
        /*0022*/ 	.short	0x0078
        /*0024*/ 	.byte	0x00, 0xf0, 0x21, 0x00


	//----- nvinfo : EIATTR_KPARAM_INFO
	.align		4
.L_289:
        /*0028*/ 	.byte	0x04, 0x17
        /*002a*/ 	.short	(.L_291 - .L_290)
.L_290:
        /*002c*/ 	.word	0x00000000
        /*0030*/ 	.short	0x000e
        /*0032*/ 	.short	0x0070
        /*0034*/ 	.byte	0x00, 0xf0, 0x21, 0x00


	//----- nvinfo : EIATTR_KPARAM_INFO
	.align		4
.L_291:
        /*0038*/ 	.byte	0x04, 0x17
        /*003a*/ 	.short	(.L_293 - .L_292)
.L_292:
        /*003c*/ 	.word	0x00000000
        /*0040*/ 	.short	0x000d
        /*0042*/ 	.short	0x0068
        /*0044*/ 	.byte	0x00, 0xf0, 0x21, 0x00


	//----- nvinfo : EIATTR_KPARAM_INFO
	.align		4
.L_293:
        /*0048*/ 	.byte	0x04, 0x17
        /*004a*/ 	.short	(.L_295 - .L_294)
.L_294:
        /*004c*/ 	.word	0x00000000
        /*0050*/ 	.short	0x000c
        /*0052*/ 	.short	0x0060
        /*0054*/ 	.byte	0x00, 0xf0, 0x21, 0x00


	//----- nvinfo : EIATTR_KPARAM_INFO
	.align		4
.L_295:
        /*0058*/ 	.byte	0x04, 0x17
        /*005a*/ 	.short	(.L_297 - .L_296)
.L_296:
        /*005c*/ 	.word	0x00000000
        /*0060*/ 	.short	0x000b
        /*0062*/ 	.short	0x0058
        /*0064*/ 	.byte	0x00, 0xf0, 0x21, 0x00


	//----- nvinfo : EIATTR_KPARAM_INFO
	.align		4
.L_297:
        /*0068*/ 	.byte	0x04, 0x17
        /*006a*/ 	.short	(.L_299 - .L_298)
.L_298:
        /*006c*/ 	.word	0x00000000
        /*0070*/ 	.short	0x000a
        /*0072*/ 	.short	0x0050
        /*0074*/ 	.byte	0x00, 0xf0, 0x21, 0x00


	//----- nvinfo : EIATTR_KPARAM_INFO
	.align		4
.L_299:
        /*0078*/ 	.byte	0x04, 0x17
        /*007a*/ 	.short	(.L_301 - .L_300)
.L_300:
        /*007c*/ 	.word	0x00000000
        /*0080*/ 	.short	0x0009
        /*0082*/ 	.short	0x0048
        /*0084*/ 	.byte	0x00, 0xf0, 0x21, 0x00


	//----- nvinfo : EIATTR_KPARAM_INFO
	.align		4
.L_301:
        /*0088*/ 	.byte	0x04, 0x17
        /*008a*/ 	.short	(.L_303 - .L_302)
.L_302:
        /*008c*/ 	.word	0x00000000
        /*0090*/ 	.short	0x0008
        /*0092*/ 	.short	0x0040
        /*0094*/ 	.byte	0x00, 0xf0, 0x21, 0x00


	//----- nvinfo : EIATTR_KPARAM_INFO
	.align		4
.L_303:
        /*0098*/ 	.byte	0x04, 0x17
        /*009a*/ 	.short	(.L_305 - .L_304)
.L_304:
        /*009c*/ 	.word	0x00000000
        /*00a0*/ 	.short	0x0007
        /*00a2*/ 	.short	0x0038
        /*00a4*/ 	.byte	0x00, 0xf0, 0x21, 0x00


	//----- nvinfo : EIATTR_KPARAM_INFO
	.align		4
.L_305:
        /*00a8*/ 	.byte	0x04, 0x17
        /*00aa*/ 	.short	(.L_307 - .L_306)
.L_306:
        /*00ac*/ 	.word	0x00000000
        /*00b0*/ 	.short	0x0006
        /*00b2*/ 	.short	0x0030
        /*00b4*/ 	.byte	0x00, 0xf0, 0x21, 0x00


	//----- nvinfo : EIATTR_KPARAM_INFO
	.align		4
.L_307:
        /*00b8*/ 	.byte	0x04, 0x17
        /*00ba*/ 	.short	(.L_309 - .L_308)
.L_308:
        /*00bc*/ 	.word	0x00000000
        /*00c0*/ 	.short	0x0005
        /*00c2*/ 	.short	0x0028
        /*00c4*/ 	.byte	0x00, 0xf0, 0x21, 0x00


	//----- nvinfo : EIATTR_KPARAM_INFO
	.align		4
.L_309:
        /*00c8*/ 	.byte	0x04, 0x17
        /*00ca*/ 	.short	(.L_311 - .L_310)
.L_310:
        /*00cc*/ 	.word	0x00000000
        /*00d0*/ 	.short	0x0004
        /*00d2*/ 	.short	0x0020
        /*00d4*/ 	.byte	0x00, 0xf0, 0x21, 0x00


	//----- nvinfo : EIATTR_KPARAM_INFO
	.align		4
.L_311:
        /*00d8*/ 	.byte	0x04, 0x17
        /*00da*/ 	.short	(.L_313 - .L_312)
.L_312:
        /*00dc*/ 	.word	0x00000000
        /*00e0*/ 	.short	0x0003
        /*00e2*/ 	.short	0x0018
        /*00e4*/ 	.byte	0x00, 0xf0, 0x21, 0x00


	//----- nvinfo : EIATTR_KPARAM_INFO
	.align		4
.L_313:
        /*00e8*/ 	.byte	0x04, 0x17
        /*00ea*/ 	.short	(.L_315 - .L_314)
.L_314:
        /*00ec*/ 	.word	0x00000000
        /*00f0*/ 	.short	0x0002
        /*00f2*/ 	.short	0x0010
        /*00f4*/ 	.byte	0x00, 0xf0, 0x21, 0x00


	//----- nvinfo : EIATTR_KPARAM_INFO
	.align		4
.L_315:
        /*00f8*/ 	.byte	0x04, 0x17
        /*00fa*/ 	.short	(.L_317 - .L_316)
.L_316:
        /*00fc*/ 	.word	0x00000000
        /*0100*/ 	.short	0x0001
        /*0102*/ 	.short	0x0008
        /*0104*/ 	.byte	0x00, 0xf0, 0x21, 0x00


	//----- nvinfo : EIATTR_KPARAM_INFO
	.align		4
.L_317:
        /*0108*/ 	.byte	0x04, 0x17
        /*010a*/ 	.short	(.L_319 - .L_318)
.L_318:
        /*010c*/ 	.word	0x00000000
        /*0110*/ 	.short	0x0000
        /*0112*/ 	.short	0x0000
        /*0114*/ 	.byte	0x00, 0xf0, 0x21, 0x00


	//----- nvinfo : EIATTR_SPARSE_MMA_MASK
	.align		4
.L_319:
        /*0118*/ 	.byte	0x03, 0x50
        /*011a*/ 	.short	0x0000


	//----- nvinfo : EIATTR_MAXREG_COUNT
	.align		4
        /*011c*/ 	.byte	0x03, 0x1b
        /*011e*/ 	.short	0x0040


	//----- nvinfo : EIATTR_NUM_BARRIERS
	.align		4
        /*0120*/ 	.byte	0x02, 0x4c
        /*0122*/ 	.byte	0x01
	.zero		1


	//----- nvinfo : EIATTR_MERCURY_ISA_VERSION
	.align		4
        /*0124*/ 	.byte	0x03, 0x5f
        /*0126*/ 	.short	0x0101


	//----- nvinfo : EIATTR_EXIT_INSTR_OFFSETS
	.align		4
        /*0128*/ 	.byte	0x04, 0x1c
        /*012a*/ 	.short	(.L_321 - .L_320)


	//   ....[0]....
.L_320:
        /*012c*/ 	.word	0x00000080


	//   ....[1]....
        /*0130*/ 	.word	0x00000180


	//   ....[2]....
        /*0134*/ 	.word	0x000003f0


	//   ....[3]....
        /*0138*/ 	.word	0x000023b0


	//----- nvinfo : EIATTR_MAX_THREADS
	.align		4
.L_321:
        /*013c*/ 	.byte	0x04, 0x05
        /*013e*/ 	.short	(.L_323 - .L_322)
.L_322:
        /*0140*/ 	.word	0x00000400
        /*0144*/ 	.word	0x00000001
        /*0148*/ 	.word	0x00000001


	//----- nvinfo : EIATTR_CRS_STACK_SIZE
	.align		4
.L_323:
        /*014c*/ 	.byte	0x04, 0x1e
        /*014e*/ 	.short	(.L_325 - .L_324)
.L_324:
        /*0150*/ 	.word	0x00000000


	//----- nvinfo : EIATTR_CBANK_PARAM_SIZE
	.align		4
.L_325:
        /*0154*/ 	.byte	0x03, 0x19
        /*0156*/ 	.short	0x0088


	//----- nvinfo : EIATTR_PARAM_CBANK
	.align		4
        /*0158*/ 	.byte	0x04, 0x0a
        /*015a*/ 	.short	(.L_327 - .L_326)
	.align		4
.L_326:
        /*015c*/ 	.word	index@(.nv.constant0._ZN2at6native43_GLOBAL__N__c95f0927_10_LossCTC_cu_88d8892b37ctc_loss_backward_log_beta_gpu_kernelIfiEEvPT_PKS3_PKllPKT0_S8_lllllllS8_lll)
        /*0160*/ 	.short	0x0210
        /*0162*/ 	.short	0x0088


	//----- nvinfo : EIATTR_SW_WAR
	.align		4
.L_327:
        /*0164*/ 	.byte	0x04, 0x36
        /*0166*/ 	.short	(.L_329 - .L_328)
.L_328:
        /*0168*/ 	.word	0x00000008
.L_329:


//--------------------- .nv.info._ZN2at6native43_GLOBAL__N__c95f0927_10_LossCTC_cu_88d8892b30ctc_loss_zero_padded_gradientsIfEEvPT_PKlllllll --------------------------
	.section	.nv.info._ZN2at6native43_GLOBAL__N__c95f0927_10_LossCTC_cu_88d8892b30ctc_loss_zero_padded_gradientsIfEEvPT_PKlllllll,"",@"SHT_CUDA_INFO"
	.sectionflags	@""
	.align	4


	//----- nvinfo : EIATTR_CUDA_API_VERSION
	.align		4
        /*0000*/ 	.byte	0x04, 0x37
        /*0002*/ 	.short	(.L_331 - .L_330)
.L_330:
        /*0004*/ 	.word	0x00000082


	//----- nvinfo : EIATTR_KPARAM_INFO
	.align		4
.L_331:
        /*0008*/ 	.byte	0x04, 0x17
        /*000a*/ 	.short	(.L_333 - .L_332)
.L_332:
        /*000c*/ 	.word	0x00000000
        /*0010*/ 	.short	0x0007
        /*0012*/ 	.short	0x0038
        /*0014*/ 	.byte	0x00, 0xf0, 0x21, 0x00


	//----- nvinfo : EIATTR_KPARAM_INFO
	.align		4
.L_333:
        /*0018*/ 	.byte	0x04, 0x17
        /*001a*/ 	.short	(.L_335 - .L_334)
.L_334:
        /*001c*/ 	.word	0x00000000
        /*0020*/ 	.short	0x0006
        /*0022*/ 	.short	0x0030
        /*0024*/ 	.byte	0x00, 0xf0, 0x21, 0x00


	//----- nvinfo : EIATTR_KPARAM_INFO
	.align		4
.L_335:
        /*0028*/ 	.byte	0x04, 0x17
        /*002a*/ 	.short	(.L_337 - .L_336)
.L_336:
        /*002c*/ 	.word	0x00000000
        /*0030*/ 	.short	0x0005
        /*0032*/ 	.short	0x0028
        /*0034*/ 	.byte	0x00, 0xf0, 0x21, 0x00


	//----- nvinfo : EIATTR_KPARAM_INFO
	.align		4
.L_337:
        /*0038*/ 	.byte	0x04, 0x17
        /*003a*/ 	.short	(.L_339 - .L_338)
.L_338:
        /*003c*/ 	.word	0x00000000
        /*0040*/ 	.short	0x0004
        /*0042*/ 	.short	0x0020
        /*0044*/ 	.byte	0x00, 0xf0, 0x21, 0x00


	//----- nvinfo : EIATTR_KPARAM_INFO
	.align		4
.L_339:
        /*0048*/ 	.byte	0x04, 0x17
        /*004a*/ 	.short	(.L_341 - .L_340)
.L_340:
        /*004c*/ 	.word	0x00000000
        /*0050*/ 	.short	0x0003
        /*0052*/ 	.short	0x0018
        /*0054*/ 	.byte	0x00, 0xf0, 0x21, 0x00


	//----- nvinfo : EIATTR_KPARAM_INFO
	.align		4
.L_341:
        /*0058*/ 	.byte	0x04, 0x17
        /*005a*/ 	.short	(.L_343 - .L_342)
.L_342:
        /*005c*/ 	.word	0x00000000
        /*0060*/ 	.short	0x0002
        /*0062*/ 	.short	0x0010
        /*0064*/ 	.byte	0x00, 0xf0, 0x21, 0x00


	//----- nvinfo : EIATTR_KPARAM_INFO
	.align		4
.L_343:
        /*0068*/ 	.byte	0x04, 0x17
        /*006a*/ 	.short	(.L_345 - .L_344)
.L_344:
        /*006c*/ 	.word	0x00000000
        /*0070*/ 	.short	0x0001
        /*0072*/ 	.short	0x0008
        /*0074*/ 	.byte	0x00, 0xf0, 0x21, 0x00


	//----- nvinfo : EIATTR_KPARAM_INFO
	.align		4
.L_345:
        /*0078*/ 	.byte	0x04, 0x17
        /*007a*/ 	.short	(.L_347 - .L_346)
.L_346:
        /*007c*/ 	.word	0x00000000
        /*0080*/ 	.short	0x0000
        /*0082*/ 	.short	0x0000
        /*0084*/ 	.byte	0x00, 0xf0, 0x21, 0x00


	//----- nvinfo : EIATTR_SPARSE_MMA_MASK
	.align		4
.L_347:
        /*0088*/ 	.byte	0x03, 0x50
        /*008a*/ 	.short	0x0000


	//----- nvinfo : EIATTR_MAXREG_COUNT
	.align		4
        /*008c*/ 	.byte	0x03, 0x1b
        /*008e*/ 	.short	0x00ff


	//----- nvinfo : EIATTR_MERCURY_ISA_VERSION
	.align		4
        /*0090*/ 	.byte	0x03, 0x5f
        /*0092*/ 	.short	0x0101


	//----- nvinfo : EIATTR_EXIT_INSTR_OFFSETS
	.align		4
        /*0094*/ 	.byte	0x04, 0x1c
        /*0096*/ 	.short	(.L_349 - .L_348)


	//   ....[0]....
.L_348:
        /*0098*/ 	.word	0x00000100


	//   ....[1]....
        /*009c*/ 	.word	0x000001c0


	//   ....[2]....
        /*00a0*/ 	.word	0x00000ac0


	//   ....[3]....
        /*00a4*/ 	.word	0x00000c10


	//----- nvinfo : EIATTR_CBANK_PARAM_SIZE
	.align		4
.L_349:
        /*00a8*/ 	.byte	0x03, 0x19
        /*00aa*/ 	.short	0x0040


	//----- nvinfo : EIATTR_PARAM_CBANK
	.align		4
        /*00ac*/ 	.byte	0x04, 0x0a
        /*00ae*/ 	.short	(.L_351 - .L_350)
	.align		4
.L_350:
        /*00b0*/ 	.word	index@(.nv.constant0._ZN2at6native43_GLOBAL__N__c95f0927_10_LossCTC_cu_88d8892b30ctc_loss_zero_padded_gradientsIfEEvPT_PKlllllll)
        /*00b4*/ 	.short	0x0210
        /*00b6*/ 	.short	0x0040


	//----- nvinfo : EIATTR_SW_WAR
	.align		4
.L_351:
        /*00b8*/ 	.byte	0x04, 0x36
        /*00ba*/ 	.short	(.L_353 - .L_352)
.L_352:
        /*00bc*/ 	.word	0x00000008
.L_353:


//--------------------- .nv.info._ZN2at6native43_GLOBAL__N__c95f0927_10_LossCTC_cu_88d8892b36ctc_loss_backward_collect_gpu_kernelIflEEvPT_PKS3_lS6_S6_S6_PKllPKT0_S8_lS6_llllllllllllS8_llllb --------------------------
	.section	.nv.info._ZN2at6native43_GLOBAL__N__c95f0927_10_LossCTC_cu_88d8892b36ctc_loss_backward_collect_gpu_kernelIflEEvPT_PKS3_lS6_S6_S6_PKllPKT0_S8_lS6_llllllllllllS8_llllb,"",@"SHT_CUDA_INFO"
	.sectionflags	@""
	.align	4


	//----- nvinfo : EIATTR_CUDA_API_VERSION
	.align		4
        /*0000*/ 	.byte	0x04, 0x37
        /*0002*/ 	.short	(.L_355 - .L_354)
.L_354:
        /*0004*/ 	.word	0x00000082


	//----- nvinfo : EIATTR_KPARAM_INFO
	.align		4
.L_355:
        /*0008*/ 	.byte	0x04, 0x17
        /*000a*/ 	.short	(.L_357 - .L_356)
.L_356:
        /*000c*/ 	.word	0x00000000
        /*0010*/ 	.short	0x001d
        /*0012*/ 	.short	0x00e8
        /*0014*/ 	.byte	0x00, 0xf0, 0x05, 0x00


	//----- nvinfo : EIATTR_KPARAM_INFO
	.align		4
.L_357:
        /*0018*/ 	.byte	0x04, 0x17
        /*001a*/ 	.short	(.L_359 - .L_358)
.L_358:
        /*001c*/ 	.word	0x00000000
        /*0020*/ 	.short	0x001c
        /*0022*/ 	.short	0x00e0
        /*0024*/ 	.byte	0x00, 0xf0, 0x21, 0x00


	//----- nvinfo : EIATTR_KPARAM_INFO
	.align		4
.L_359:
        /*0028*/ 	.byte	0x04, 0x17
        /*002a*/ 	.short	(.L_361 - .L_360)
.L_360:
        /*002c*/ 	.word	0x00000000
        /*0030*/ 	.short	0x001b
        /*0032*/ 	.short	0x00d8
        /*0034*/ 	.byte	0x00, 0xf0, 0x21, 0x00


	//----- nvinfo : EIATTR_KPARAM_INFO
	.align		4
.L_361:
        /*0038*/ 	.byte	0x04, 0x17
        /*003a*/ 	.short	(.L_363 - .L_362)
.L_362:
        /*003c*/ 	.word	0x00000000
        /*0040*/ 	.short	0x001a
        /*0042*/ 	.short	0x00d0
        /*0044*/ 	.byte	0x00, 0xf0, 0x21, 0x00


	//----- nvinfo : EIATTR_KPARAM_INFO
	.align		4
.L_363:
        /*0048*/ 	.byte	0x04, 0x17
        /*004a*/ 	.short	(.L_365 - .L_364)
.L_364:
        /*004c*/ 	.word	0x00000000
        /*0050*/ 	.short	0x0019
        /*0052*/ 	.short	0x00c8
        /*0054*/ 	.byte	0x00, 0xf0, 0x21, 0x00


	//----- nvinfo : EIATTR_KPARAM_INFO
	.align		4
.L_365:
        /*0058*/ 	.byte	0x04, 0x17
        /*005a*/ 	.short	(.L_367 - .L_366)
.L_366:
        /*005c*/ 	.word	0x00000000
        /*0060*/ 	.short	0x0018
        /*0062*/ 	.short	0x00c0
        /*0064*/ 	.byte	0x00, 0xf0, 0x21, 0x00


	//----- nvinfo : EIATTR_KPARAM_INFO
	.align		4
.L_367:
        /*0068*/ 	.byte	0x04, 0x17
        /*006a*/ 	.short	(.L_369 - .L_368)
.L_368:
        /*006c*/ 	.word	0x00000000
        /*0070*/ 	.short	0x0017
        /*0072*/ 	.short	0x00b8
        /*0074*/ 	.byte	0x00, 0xf0, 0x21, 0x00


	//----- nvinfo : EIATTR_KPARAM_INFO
	.align		4
.L_369:
        /*0078*/ 	.byte	0x04, 0x17
        /*007a*/ 	.short	(.L_371 - .L_370)
.L_370:
        /*007c*/ 	.word	0x00000000
        /*0080*/ 	.short	0x0016
        /*0082*/ 	.short	0x00b0
        /*0084*/ 	.byte	0x00, 0xf0, 0x21, 0x00


	//----- nvinfo : EIATTR_KPARAM_INFO
	.align		4
.L_371:
        /*0088*/ 	.byte	0x04, 0x17
        /*008a*/ 	.short	(.L_373 - .L_372)
.L_372:
        /*008c*/ 	.word	0x00000000
        /*0090*/ 	.short	0x0015
        /*0092*/ 	.short	0x00a8
        /*0094*/ 	.byte	0x00, 0xf0, 0x21, 0x00


	//----- nvinfo : EIATTR_KPARAM_INFO
	.align		4
.L_373:
        /*0098*/ 	.byte	0x04, 0x17
        /*009a*/ 	.short	(.L_375 - .L_374)
.L_374:
        /*009c*/ 	.word	0x00000000
        /*00a0*/ 	.short	0x0014
        /*00a2*/ 	.short	0x00a0
        /*00a4*/ 	.byte	0x00, 0xf0, 0x21, 0x00


	//----- nvinfo : EIATTR_KPARAM_INFO
	.align		4
.L_375:
        /*00a8*/ 	.byte	0x04, 0x17
        /*00aa*/ 	.short	(.L_377 - .L_376)
.L_376:
        /*00ac*/ 	.word	0x00000000
        /*00b0*/ 	.short	0x0013
        /*00b2*/ 	.short	0x0098
        /*00b4*/ 	.byte	0x00, 0xf0, 0x21, 0x00


	//----- nvinfo : EIATTR_KPARAM_INFO
	.align		4
.L_377:
        /*00b8*/ 	.byte	0x04, 0x17
        /*00ba*/ 	.short	(.L_379 - .L_378)
.L_378:
        /*00bc*/ 	.word	0x00000000
        /*00c0*/ 	.short	0x0012
        /*00c2*/ 	.short	0x0090
        /*00c4*/ 	.byte	0x00, 0xf0, 0x21, 0x00


	//----- nvinfo : EIATTR_KPARAM_INFO
	.align		4
.L_379:
        /*00c8*/ 	.byte	0x04, 0x17
        /*00ca*/ 	.short	(.L_381 - .L_380)
.L_380:
        /*00cc*/ 	.word	0x00000000
        /*00d0*/ 	.short	0x0011
        /*00d2*/ 	.short	0x0088
        /*00d4*/ 	.byte	0x00, 0xf0, 0x21, 0x00


	//----- nvinfo : EIATTR_KPARAM_INFO
	.align		4
.L_381:
        /*00d8*/ 	.byte	0x04, 0x17
        /*00da*/ 	.short	(.L_383 - .L_382)
.L_382:
        /*00dc*/ 	.word	0x00000000
        /*00e0*/ 	.short	0x0010
        /*00e2*/ 	.short	0x0080
        /*00e4*/ 	.byte	0x00, 0xf0, 0x21, 0x00


	//----- nvinfo : EIATTR_KPARAM_INFO
	.align		4
.L_383:
        /*00e8*/ 	.byte	0x04, 0x17
        /*00ea*/ 	.short	(.L_385 - .L_384)
.L_384:
        /*00ec*/ 	.word	0x00000000
        /*00f0*/ 	.short	0x000f
        /*00f2*/ 	.short	0x0078
        /*00f4*/ 	.byte	0x00, 0xf0, 0x21, 0x00


	//----- nvinfo : EIATTR_KPARAM_INFO
	.align		4
.L_385:
        /*00f8*/ 	.byte	0x04, 0x17
        /*00fa*/ 	.short	(.L_387 - .L_386)
.L_386:
        /*00fc*/ 	.word	0x00000000
        /*0100*/ 	.short	0x000e
        /*0102*/ 	.short	0x0070
        /*0104*/ 	.byte	0x00, 0xf0, 0x21, 0x00


	//----- nvinfo : EIATTR_KPARAM_INFO
	.align		4
.L_387:
        /*0108*/ 	.byte	0x04, 0x17
        /*010a*/ 	.short	(.L_389 - .L_388)
.L_388:
        /*010c*/ 	.word	0x00000000
        /*0110*/ 	.short	0x000d
        /*0112*/ 	.short	0x0068
        /*0114*/ 	.byte	0x00, 0xf0, 0x21, 0x00


	//----- nvinfo : EIATTR_KPARAM_INFO
	.align		4
.L_389:
        /*0118*/ 	.byte	0x04, 0x17
        /*011a*/ 	.short	(.L_391 - .L_390)
.L_390:
        /*011c*/ 	.word	0x00000000
        /*0120*/ 	.short	0x000c
        /*0122*/ 	.short	0x0060
        /*0124*/ 	.byte	0x00, 0xf0, 0x21, 0x00


	//----- nvinfo : EIATTR_KPARAM_INFO
	.align		4
.L_391:
        /*0128*/ 	.byte	0x04, 0x17
        /*012a*/ 	.short	(.L_393 - .L_392)
.L_392:
        /*012c*/ 	.word	0x00000000
        /*0130*/ 	.short	0x000b
        /*0132*/ 	.short	0x0058
        /*0134*/ 	.byte	0x00, 0xf0, 0x21, 0x00


	//----- nvinfo : EIATTR_KPARAM_INFO
	.align		4
.L_393:
        /*0138*/ 	.byte	0x04, 0x17
        /*013a*/ 	.short	(.L_395 - .L_394)
.L_394:
        /*013c*/ 	.word	0x00000000
        /*0140*/ 	.short	0x000a
        /*0142*/ 	.short	0x0050
        /*0144*/ 	.byte	0x00, 0xf0, 0x21, 0x00


	//----- nvinfo : EIATTR_KPARAM_INFO
	.align		4
.L_395:
        /*0148*/ 	.byte	0x04, 0x17
        /*014a*/ 	.short	(.L_397 - .L_396)
.L_396:
        /*014c*/ 	.word	0x00000000
        /*0150*/ 	.short	0x0009
        /*0152*/ 	.short	0x0048
        /*0154*/ 	.byte	0x00, 0xf0, 0x21, 0x00


	//----- nvinfo : EIATTR_KPARAM_INFO
	.align		4
.L_397:
        /*0158*/ 	.byte	0x04, 0x17
        /*015a*/ 	.short	(.L_399 - .L_398)
.L_398:
        /*015c*/ 	.word	0x00000000
        /*0160*/ 	.short	0x0008
        /*0162*/ 	.short	0x0040
        /*0164*/ 	.byte	0x00, 0xf0, 0x21, 0x00


	//----- nvinfo : EIATTR_KPARAM_INFO
	.align		4
.L_399:
        /*0168*/ 	.byte	0x04, 0x17
        /*016a*/ 	.short	(.L_401 - .L_400)
.L_400:
        /*016c*/ 	.word	0x00000000
        /*0170*/ 	.short	0x0007
        /*0172*/ 	.short	0x0038
        /*0174*/ 	.byte	0x00, 0xf0, 0x21, 0x00


	//----- nvinfo : EIATTR_KPARAM_INFO
	.align		4
.L_401:
        /*0178*/ 	.byte	0x04, 0x17
        /*017a*/ 	.short	(.L_403 - .L_402)
.L_402:
        /*017c*/ 	.word	0x00000000
        /*0180*/ 	.short	0x0006
        /*0182*/ 	.short	0x0030
        /*0184*/ 	.byte	0x00, 0xf0, 0x21, 0x00


	//----- nvinfo : EIATTR_KPARAM_INFO
	.align		4
.L_403:
        /*0188*/ 	.byte	0x04, 0x17
        /*018a*/ 	.short	(.L_405 - .L_404)
.L_404:
        /*018c*/ 	.word	0x00000000
        /*0190*/ 	.short	0x0005
        /*0192*/ 	.short	0x0028
        /*0194*/ 	.byte	0x00, 0xf0, 0x21, 0x00


	//----- nvinfo : EIATTR_KPARAM_INFO
	.align		4
.L_405:
        /*0198*/ 	.byte	0x04, 0x17
        /*019a*/ 	.short	(.L_407 - .L_406)
.L_406:
        /*019c*/ 	.word	0x00000000
        /*01a0*/ 	.short	0x0004
        /*01a2*/ 	.short	0x0020
        /*01a4*/ 	.byte	0x00, 0xf0, 0x21, 0x00


	//----- nvinfo : EIATTR_KPARAM_INFO
	.align		4
.L_407:
        /*01a8*/ 	.byte	0x04, 0x17
        /*01aa*/ 	.short	(.L_409 - .L_408)
.L_408:
        /*01ac*/ 	.word	0x00000000
        /*01b0*/ 	.short	0x0003
        /*01b2*/ 	.short	0x0018
        /*01b4*/ 	.byte	0x00, 0xf0, 0x21, 0x00


	//----- nvinfo : EIATTR_KPARAM_INFO
	.align		4
.L_409:
        /*01b8*/ 	.byte	0x04, 0x17
        /*01ba*/ 	.short	(.L_411 - .L_410)
.L_410:
        /*01bc*/ 	.word	0x00000000
        /*01c0*/ 	.short	0x0002
        /*01c2*/ 	.short	0x0010
        /*01c4*/ 	.byte	0x00, 0xf0, 0x21, 0x00


	//----- nvinfo : EIATTR_KPARAM_INFO
	.align		4
.L_411:
        /*01c8*/ 	.byte	0x04, 0x17
        /*01ca*/ 	.short	(.L_413 - .L_412)
.L_412:
        /*01cc*/ 	.word	0x00000000
        /*01d0*/ 	.short	0x0001
        /*01d2*/ 	.short	0x0008
        /*01d4*/ 	.byte	0x00, 0xf0, 0x21, 0x00


	//----- nvinfo : EIATTR_KPARAM_INFO
	.align		4
.L_413:
        /*01d8*/ 	.byte	0x04, 0x17
        /*01da*/ 	.short	(.L_415 - .L_414)
.L_414:
        /*01dc*/ 	.word	0x00000000
        /*01e0*/ 	.short	0x0000
        /*01e2*/ 	.short	0x0000
        /*01e4*/ 	.byte	0x00, 0xf0, 0x21, 0x00


	//----- nvinfo : EIATTR_SPARSE_MMA_MASK
	.align		4
.L_415:
        /*01e8*/ 	.byte	0x03, 0x50
        /*01ea*/ 	.short	0x0000


	//----- nvinfo : EIATTR_MAXREG_COUNT
	.align		4
        /*01ec*/ 	.byte	0x03, 0x1b
        /*01ee*/ 	.short	0x00ff


	//----- nvinfo : EIATTR_MERCURY_ISA_VERSION
	.align		4
        /*01f0*/ 	.byte	0x03, 0x5f
        /*01f2*/ 	.short	0x0101


	//----- nvinfo : EIATTR_EXIT_INSTR_OFFSETS
	.align		4
        /*01f4*/ 	.byte	0x04, 0x1c
        /*01f6*/ 	.short	(.L_417 - .L_416)


	//   ....[0]....
.L_416:
        /*01f8*/ 	.word	0x00000100


	//   ....[1]....
        /*01fc*/ 	.word	0x000019f0


	//   ....[2]....
        /*0200*/ 	.word	0x00002380


	//   ....[3]....
        /*0204*/ 	.word	0x00002750


	//----- nvinfo : EIATTR_CRS_STACK_SIZE
	.align		4
.L_417:
        /*0208*/ 	.byte	0x04, 0x1e
        /*020a*/ 	.short	(.L_419 - .L_418)
.L_418:
        /*020c*/ 	.word	0x00000000


	//----- nvinfo : EIATTR_CBANK_PARAM_SIZE
	.align		4
.L_419:
        /*0210*/ 	.byte	0x03, 0x19
        /*0212*/ 	.short	0x00e9


	//----- nvinfo : EIATTR_PARAM_CBANK
	.align		4
        /*0214*/ 	.byte	0x04, 0x0a
        /*0216*/ 	.short	(.L_421 - .L_420)
	.align		4
.L_420:
        /*0218*/ 	.word	index@(.nv.constant0._ZN2at6native43_GLOBAL__N__c95f0927_10_LossCTC_cu_88d8892b36ctc_loss_backward_collect_gpu_kernelIflEEvPT_PKS3_lS6_S6_S6_PKllPKT0_S8_lS6_llllllllllllS8_llllb)
        /*021c*/ 	.short	0x0210
        /*021e*/ 	.short	0x00e9


	//----- nvinfo : EIATTR_SW_WAR
	.align		4
.L_421:
        /*0220*/ 	.byte	0x04, 0x36
        /*0222*/ 	.short	(.L_423 - .L_422)
.L_422:
        /*0224*/ 	.word	0x00000008
.L_423:


//--------------------- .nv.info._ZN2at6native43_GLOBAL__N__c95f0927_10_LossCTC_cu_88d8892b45ctc_loss_backward_collect_nonblank_gpu_kernelIflEEvPT_PKS3_lS6_S6_S6_PKlPKT0_S8_S6_llllllllllllS8_llb --------------------------
	.section	.nv.info._ZN2at6native43_GLOBAL__N__c95f0927_10_LossCTC_cu_88d8892b45ctc_loss_backward_collect_nonblank_gpu_kernelIflEEvPT_PKS3_lS6_S6_S6_PKlPKT0_S8_S6_llllllllllllS8_llb,"",@"SHT_CUDA_INFO"
	.sectionflags	@""
	.align	4


	//----- nvinfo : EIATTR_CUDA_API_VERSION
	.align		4
        /*0000*/ 	.byte	0x04, 0x37
        /*0002*/ 	.short	(.L_425 - .L_424)
.L_424:
        /*0004*/ 	.word	0x00000082


	//----- nvinfo : EIATTR_KPARAM_INFO
	.align		4
.L_425:
        /*0008*/ 	.byte	0x04, 0x17
        /*000a*/ 	.short	(.L_427 - .L_426)
.L_426:
        /*000c*/ 	.word	0x00000000
        /*0010*/ 	.short	0x0019
        /*0012*/ 	.short	0x00c8
        /*0014*/ 	.byte	0x00, 0xf0, 0x05, 0x00


	//----- nvinfo : EIATTR_KPARAM_INFO
	.align		4
.L_427:
        /*0018*/ 	.byte	0x04, 0x17
        /*001a*/ 	.short	(.L_429 - .L_428)
.L_428:
        /*001c*/ 	.word	0x00000000
        /*0020*/ 	.short	0x0018
        /*0022*/ 	.short	0x00c0
        /*0024*/ 	.byte	0x00, 0xf0, 0x21, 0x00


	//----- nvinfo : EIATTR_KPARAM_INFO
	.align		4
.L_429:
        /*0028*/ 	.byte	0x04, 0x17
        /*002a*/ 	.short	(.L_431 - .L_430)
.L_430:
        /*002c*/ 	.word	0x00000000
        /*0030*/ 	.short	0x0017
        /*0032*/ 	.short	0x00b8
        /*0034*/ 	.byte	0x00, 0xf0, 0x21, 0x00


	//----- nvinfo : EIATTR_KPARAM_INFO
	.align		4
.L_431:
        /*0038*/ 	.byte	0x04, 0x17
        /*003a*/ 	.short	(.L_433 - .L_432)
.L_432:
        /*003c*/ 	.word	0x00000000
        /*0040*/ 	.short	0x0016
        /*0042*/ 	.short	0x00b0
        /*0044*/ 	.byte	0x00, 0xf0, 0x21, 0x00


	//----- nvinfo : EIATTR_KPARAM_INFO
	.align		4
.L_433:
        /*0048*/ 	.byte	0x04, 0x17
        /*004a*/ 	.short	(.L_435 - .L_434)
.L_434:
        /*004c*/ 	.word	0x00000000
        /*0050*/ 	.short	0x0015
        /*0052*/ 	.short	0x00a8
        /*0054*/ 	.byte	0x00, 0xf0, 0x21, 0x00


	//----- nvinfo : EIATTR_KPARAM_INFO
	.align		4
.L_435:
        /*0058*/ 	.byte	0x04, 0x17
        /*005a*/ 	.short	(.L_437 - .L_436)
.L_436:
        /*005c*/ 	.word	0x00000000
        /*0060*/ 	.short	0x0014
        /*0062*/ 	.short	0x00a0
        /*0064*/ 	.byte	0x00, 0xf0, 0x21, 0x00


	//----- nvinfo : EIATTR_KPARAM_INFO
	.align		4
.L_437:
        /*0068*/ 	.byte	0x04, 0x17
        /*006a*/ 	.short	(.L_439 - .L_438)
.L_438:
        /*006c*/ 	.word	0x00000000
        /*0070*/ 	.short	0x0013
        /*0072*/ 	.short	0x0098
        /*0074*/ 	.byte	0x00, 0xf0, 0x21, 0x00


	//----- nvinfo : EIATTR_KPARAM_INFO
	.align		4
.L_439:
        /*0078*/ 	.byte	0x04, 0x17
        /*007a*/ 	.short	(.L_441 - .L_440)
.L_440:
        /*007c*/ 	.word	0x00000000
        /*0080*/ 	.short	0x0012
        /*0082*/ 	.short	0x0090
        /*0084*/ 	.byte	0x00, 0xf0, 0x21, 0x00


	//----- nvinfo : EIATTR_KPARAM_INFO
	.align		4
.L_441:
        /*0088*/ 	.byte	0x04, 0x17
        /*008a*/ 	.short	(.L_443 - .L_442)
.L_442:
        /*008c*/ 	.word	0x00000000
        /*0090*/ 	.short	0x0011
        /*0092*/ 	.short	0x0088
        /*0094*/ 	.byte	0x00, 0xf0, 0x21, 0x00


	//----- nvinfo : EIATTR_KPARAM_INFO
	.align		4
.L_443:
        /*0098*/ 	.byte	0x04, 0x17
        /*009a*/ 	.short	(.L_445 - .L_444)
.L_444:
        /*009c*/ 	.word	0x00000000
        /*00a0*/ 	.short	0x0010
        /*00a2*/ 	.short	0x0080
        /*00a4*/ 	.byte	0x00, 0xf0, 0x21, 0x00


	//----- nvinfo : EIATTR_KPARAM_INFO
	.align		4
.L_445:
        /*00a8*/ 	.byte	0x04, 0x17
        /*00aa*/ 	.short	(.L_447 - .L_446)
.L_446:
        /*00ac*/ 	.word	0x00000000
        /*00b0*/ 	.short	0x000f
        /*00b2*/ 	.short	0x0078
        /*00b4*/ 	.byte	0x00, 0xf0, 0x21, 0x00


	//----- nvinfo : EIATTR_KPARAM_INFO
	.align		4
.L_447:
        /*00b8*/ 	.byte	0x04, 0x17
        /*00ba*/ 	.short	(.L_449 - .L_448)
.L_448:
        /*00bc*/ 	.word	0x00000000
        /*00c0*/ 	.short	0x000e
        /*00c2*/ 	.short	0x0070
        /*00c4*/ 	.byte	0x00, 0xf0, 0x21, 0x00


	//----- nvinfo : EIATTR_KPARAM_INFO
	.align		4
.L_449:
        /*00c8*/ 	.byte	0x04, 0x17
        /*00ca*/ 	.short	(.L_451 - .L_450)
.L_450:
        /*00cc*/ 	.word	0x00000000
        /*00d0*/ 	.short	0x000d
        /*00d2*/ 	.short	0x0068
        /*00d4*/ 	.byte	0x00, 0xf0, 0x21, 0x00


	//----- nvinfo : EIATTR_KPARAM_INFO
	.align		4
.L_451:
        /*00d8*/ 	.byte	0x04, 0x17
        /*00da*/ 	.short	(.L_453 - .L_452)
.L_452:
        /*00dc*/ 	.word	0x00000000
        /*00e0*/ 	.short	0x000c
        /*00e2*/ 	.short	0x0060
        /*00e4*/ 	.byte	0x00, 0xf0, 0x21, 0x00


	//----- nvinfo : EIATTR_KPARAM_INFO
	.align		4
.L_453:
        /*00e8*/ 	.byte	0x04, 0x17
        /*00ea*/ 	.short	(.L_455 - .L_454)
.L_454:
        /*00ec*/ 	.word	0x00000000
        /*00f0*/ 	.short	0x000b
        /*00f2*/ 	.short	0x0058
        /*00f4*/ 	.byte	0x00, 0xf0, 0x21, 0x00


	//----- nvinfo : EIATTR_KPARAM_INFO
	.align		4
.L_455:
        /*00f8*/ 	.byte	0x04, 0x17
        /*00fa*/ 	.short	(.L_457 - .L_456)
.L_456:
        /*00fc*/ 	.word	0x00000000
        /*0100*/ 	.short	0x000a
        /*0102*/ 	.short	0x0050
        /*0104*/ 	.byte	0x00, 0xf0, 0x21, 0x00


	//----- nvinfo : EIATTR_KPARAM_INFO
	.align		4
.L_457:
        /*0108*/ 	.byte	0x04, 0x17
        /*010a*/ 	.short	(.L_459 - .L_458)
.L_458:
        /*010c*/ 	.word	0x00000000
        /*0110*/ 	.short	0x0009
        /*0112*/ 	.short	0x0048
        /*0114*/ 	.byte	0x00, 0xf0, 0x21, 0x00


	//----- nvinfo : EIATTR_KPARAM_INFO
	.align		4
.L_459:
        /*0118*/ 	.byte	0x04, 0x17
        /*011a*/ 	.short	(.L_461 - .L_460)
.L_460:
        /*011c*/ 	.word	0x00000000
        /*0120*/ 	.short	0x0008
        /*0122*/ 	.short	0x0040
        /*0124*/ 	.byte	0x00, 0xf0, 0x21, 0x00


	//----- nvinfo : EIATTR_KPARAM_INFO
	.align		4
.L_461:
        /*0128*/ 	.byte	0x04, 0x17
        /*012a*/ 	.short	(.L_463 - .L_462)
.L_462:
        /*012c*/ 	.word	0x00000000
        /*0130*/ 	.short	0x0007
        /*0132*/ 	.short	0x0038
        /*0134*/ 	.byte	0x00, 0xf0, 0x21, 0x00


	//----- nvinfo : EIATTR_KPARAM_INFO
	.align		4
.L_463:
        /*0138*/ 	.byte	0x04, 0x17
        /*013a*/ 	.short	(.L_465 - .L_464)
.L_464:
        /*013c*/ 	.word	0x00000000
        /*0140*/ 	.short	0x0006
        /*0142*/ 	.short	0x0030
        /*0144*/ 	.byte	0x00, 0xf0, 0x21, 0x00


	//----- nvinfo : EIATTR_KPARAM_INFO
	.align		4
.L_465:
        /*0148*/ 	.byte	0x04, 0x17
        /*014a*/ 	.short	(.L_467 - .L_466)
.L_466:
        /*014c*/ 	.word	0x00000000
        /*0150*/ 	.short	0x0005
        /*0152*/ 	.short	0x0028
        /*0154*/ 	.byte	0x00, 0xf0, 0x21, 0x00


	//----- nvinfo : EIATTR_KPARAM_INFO
	.align		4
.L_467:
        /*0158*/ 	.byte	0x04, 0x17
        /*015a*/ 	.short	(.L_469 - .L_468)
.L_468:
        /*015c*/ 	.word	0x00000000
        /*0160*/ 	.short	0x0004
        /*0162*/ 	.short	0x0020
        /*0164*/ 	.byte	0x00, 0xf0, 0x21, 0x00


	//----- nvinfo : EIATTR_KPARAM_INFO
	.align		4
.L_469:
        /*0168*/ 	.byte	0x04, 0x17
        /*016a*/ 	.short	(.L_471 - .L_470)
.L_470:
        /*016c*/ 	.word	0x00000000
        /*0170*/ 	.short	0x0003
        /*0172*/ 	.short	0x0018
        /*0174*/ 	.byte	0x00, 0xf0, 0x21, 0x00


	//----- nvinfo : EIATTR_KPARAM_INFO
	.align		4
.L_471:
        /*0178*/ 	.byte	0x04, 0x17
        /*017a*/ 	.short	(.L_473 - .L_472)
.L_472:
        /*017c*/ 	.word	0x00000000
        /*0180*/ 	.short	0x0002
        /*0182*/ 	.short	0x0010
        /*0184*/ 	.byte	0x00, 0xf0, 0x21, 0x00


	//----- nvinfo : EIATTR_KPARAM_INFO
	.align		4
.L_473:
        /*0188*/ 	.byte	0x04, 0x17
        /*018a*/ 	.short	(.L_475 - .L_474)
.L_474:
        /*018c*/ 	.word	0x00000000
        /*0190*/ 	.short	0x0001
        /*0192*/ 	.short	0x0008
        /*0194*/ 	.byte	0x00, 0xf0, 0x21, 0x00


	//----- nvinfo : EIATTR_KPARAM_INFO
	.align		4
.L_475:
        /*0198*/ 	.byte	0x04, 0x17
        /*019a*/ 	.short	(.L_477 - .L_476)
.L_476:
        /*019c*/ 	.word	0x00000000
        /*01a0*/ 	.short	0x0000
        /*01a2*/ 	.short	0x0000
        /*01a4*/ 	.byte	0x00, 0xf0, 0x21, 0x00


	//----- nvinfo : EIATTR_SPARSE_MMA_MASK
	.align		4
.L_477:
        /*01a8*/ 	.byte	0x03, 0x50
        /*01aa*/ 	.short	0x0000


	//----- nvinfo : EIATTR_MAXREG_COUNT
	.align		4
        /*01ac*/ 	.byte	0x03, 0x1b
        /*01ae*/ 	.short	0x00ff


	//----- nvinfo : EIATTR_MERCURY_ISA_VERSION
	.align		4
        /*01b0*/ 	.byte	0x03, 0x5f
        /*01b2*/ 	.short	0x0101


	//----- nvinfo : EIATTR_EXIT_INSTR_OFFSETS
	.align		4
        /*01b4*/ 	.byte	0x04, 0x1c
        /*01b6*/ 	.short	(.L_479 - .L_478)


	//   ....[0]....
.L_478:
        /*01b8*/ 	.word	0x000000d0


	//   ....[1]....
        /*01bc*/ 	.word	0x000001a0


	//   ....[2]....
        /*01c0*/ 	.word	0x00000380


	//   ....[3]....
        /*01c4*/ 	.word	0x00000e10


	//   ....[4]....
        /*01c8*/ 	.word	0x000014a0


	//----- nvinfo : EIATTR_CRS_STACK_SIZE
	.align		4
.L_479:
        /*01cc*/ 	.byte	0x04, 0x1e
        /*01ce*/ 	.short	(.L_481 - .L_480)
.L_480:
        /*01d0*/ 	.word	0x00000000


	//----- nvinfo : EIATTR_CBANK_PARAM_SIZE
	.align		4
.L_481:
        /*01d4*/ 	.byte	0x03, 0x19
        /*01d6*/ 	.short	0x00c9


	//----- nvinfo : EIATTR_PARAM_CBANK
	.align		4
        /*01d8*/ 	.byte	0x04, 0x0a
        /*01da*/ 	.short	(.L_483 - .L_482)
	.align		4
.L_482:
        /*01dc*/ 	.word	index@(.nv.constant0._ZN2at6native43_GLOBAL__N__c95f0927_10_LossCTC_cu_88d8892b45ctc_loss_backward_collect_nonblank_gpu_kernelIflEEvPT_PKS3_lS6_S6_S6_PKlPKT0_S8_S6_llllllllllllS8_llb)
        /*01e0*/ 	.short	0x0210
        /*01e2*/ 	.short	0x00c9


	//----- nvinfo : EIATTR_SW_WAR
	.align		4
.L_483:
        /*01e4*/ 	.byte	0x04, 0x36
        /*01e6*/ 	.short	(.L_485 - .L_484)
.L_484:
        /*01e8*/ 	.word	0x00000008
.L_485:


//--------------------- .nv.info._ZN2at6native43_GLOBAL__N__c95f0927_10_LossCTC_cu_88d8892b37ctc_loss_backward_log_beta_gpu_kernelIflEEvPT_PKS3_PKllPKT0_S8_lllllllS8_lll --------------------------
	.section	.nv.info._ZN2at6native43_GLOBAL__N__c95f0927_10_LossCTC_cu_88d8892b37ctc_loss_backward_log_beta_gpu_kernelIflEEvPT_PKS3_PKllPKT0_S8_lllllllS8_lll,"",@"SHT_CUDA_INFO"
	.sectionflags	@""
	.align	4


	//----- nvinfo : EIATTR_CUDA_API_VERSION
	.align		4
        /*0000*/ 	.byte	0x04, 0x37
        /*0002*/ 	.short	(.L_487 - .L_486)
.L_486:
        /*0004*/ 	.word	0x00000082


	//----- nvinfo : EIATTR_KPARAM_INFO
	.align		4
.L_487:
        /*0008*/ 	.byte	0x04, 0x17
        /*000a*/ 	.short	(.L_489 - .L_488)
.L_488:
        /*000c*/ 	.word	0x00000000
        /*0010*/ 	.short	0x0010
        /*0012*/ 	.short	0x0080
        /*0014*/ 	.byte	0x00, 0xf0, 0x21, 0x00


	//----- nvinfo : EIATTR_KPARAM_INFO
	.align		4
.L_489:
        /*0018*/ 	.byte	0x04, 0x17
        /*001a*/ 	.short	(.L_491 - .L_490)
.L_490:
        /*001c*/ 	.word	0x00000000
        /*0020*/ 	.short	0x000f
        /*0022*/ 	.short	0x0078
        /*0024*/ 	.byte	0x00, 0xf0, 0x21, 0x00


	//----- nvinfo : EIATTR_KPARAM_INFO
	.align		4
.L_491:
        /*0028*/ 	.byte	0x04, 0x17
        /*002a*/ 	.short	(.L_493 - .L_492)
.L_492:
        /*002c*/ 	.word	0x00000000
        /*0030*/ 	.short	0x000e
        /*0032*/ 	.short	0x0070
        /*0034*/ 	.byte	0x00, 0xf0, 0x21, 0x00


	//----- nvinfo : EIATTR_KPARAM_INFO
	.align		4
.L_493:
        /*0038*/ 	.byte	0x04, 0x17
        /*003a*/ 	.short	(.L_495 - .L_494)
.L_494:
        /*003c*/ 	.word	0x00000000
        /*0040*/ 	.short	0x000d
        /*0042*/ 	.short	0x0068
        /*0044*/ 	.byte	0x00, 0xf0, 0x21, 0x00


	//----- nvinfo : EIATTR_KPARAM_INFO
	.align		4
.L_495:
        /*0048*/ 	.byte	0x04, 0x17
        /*004a*/ 	.short	(.L_497 - .L_496)
.L_496:
        /*004c*/ 	.word	0x00000000
        /*0050*/ 	.short	0x000c
        /*0052*/ 	.short	0x0060
        /*0054*/ 	.byte	0x00, 0xf0, 0x21, 0x00


	//----- nvinfo : EIATTR_KPARAM_INFO
	.align		4
.L_497:
        /*0058*/ 	.byte	0x04, 0x17
        /*005a*/ 	.short	(.L_499 - .L_498)
.L_498:
        /*005c*/ 	.word	0x00000000
        /*0060*/ 	.short	0x000b
        /*0062*/ 	.short	0x0058
        /*0064*/ 	.byte	0x00, 0xf0, 0x21, 0x00


	//----- nvinfo : EIATTR_KPARAM_INFO
	.align		4
.L_499:
        /*0068*/ 	.byte	0x04, 0x17
        /*006a*/ 	.short	(.L_501 - .L_500)
.L_500:
        /*006c*/ 	.word	0x00000000
        /*0070*/ 	.short	0x000a
        /*0072*/ 	.short	0x0050
        /*0074*/ 	.byte	0x00, 0xf0, 0x21, 0x00


	//----- nvinfo : EIATTR_KPARAM_INFO
	.align		4
.L_501:
        /*0078*/ 	.byte	0x04, 0x17
        /*007a*/ 	.short	(.L_503 - .L_502)
.L_502:
        /*007c*/ 	.word	0x00000000
        /*0080*/ 	.short	0x0009
        /*0082*/ 	.short	0x0048
        /*0084*/ 	.byte	0x00, 0xf0, 0x21, 0x00


	//----- nvinfo : EIATTR_KPARAM_INFO
	.align		4
.L_503:
        /*0088*/ 	.byte	0x04, 0x17
        /*008a*/ 	.short	(.L_505 - .L_504)
.L_504:
        /*008c*/ 	.word	0x00000000
        /*0090*/ 	.short	0x0008
        /*0092*/ 	.short	0x0040
        /*0094*/ 	.byte	0x00, 0xf0, 0x21, 0x00


	//----- nvinfo : EIATTR_KPARAM_INFO
	.align		4
.L_505:
        /*0098*/ 	.byte	0x04, 0x17
        /*009a*/ 	.short	(.L_507 - .L_506)
.L_506:
        /*009c*/ 	.word	0x00000000
        /*00a0*/ 	.short	0x0007
        /*00a2*/ 	.short	0x0038
        /*00a4*/ 	.byte	0x00, 0xf0, 0x21, 0x00


	//----- nvinfo : EIATTR_KPARAM_INFO
	.align		4
.L_507:
        /*00a8*/ 	.byte	0x04, 0x17
        /*00aa*/ 	.short	(.L_509 - .L_508)
.L_508:
        /*00ac*/ 	.word	0x00000000
        /*00b0*/ 	.short	0x0006
        /*00b2*/ 	.short	0x0030
        /*00b4*/ 	.byte	0x00, 0xf0, 0x21, 0x00


	//----- nvinfo : EIATTR_KPARAM_INFO
	.align		4
.L_509:
        /*00b8*/ 	.byte	0x04, 0x17
        /*00ba*/ 	.short	(.L_511 - .L_510)
.L_510:
        /*00bc*/ 	.word	0x00000000
        /*00c0*/ 	.short	0x0005
        /*00c2*/ 	.short	0x0028
        /*00c4*/ 	.byte	0x00, 0xf0, 0x21, 0x00


	//----- nvinfo : EIATTR_KPARAM_INFO
	.align		4
.L_511:
        /*00c8*/ 	.byte	0x04, 0x17
        /*00ca*/ 	.short	(.L_513 - .L_512)
.L_512:
        /*00cc*/ 	.word	0x00000000
        /*00d0*/ 	.short	0x0004
        /*00d2*/ 	.short	0x0020
        /*00d4*/ 	.byte	0x00, 0xf0, 0x21, 0x00


	//----- nvinfo : EIATTR_KPARAM_INFO
	.align		4
.L_513:
        /*00d8*/ 	.byte	0x04, 0x17
        /*00da*/ 	.short	(.L_515 - .L_514)
.L_514:
        /*00dc*/ 	.word	0x00000000
        /*00e0*/ 	.short	0x0003
        /*00e2*/ 	.short	0x0018
        /*00e4*/ 	.byte	0x00, 0xf0, 0x21, 0x00


	//----- nvinfo : EIATTR_KPARAM_INFO
	.align		4
.L_515:
        /*00e8*/ 	.byte	0x04, 0x17
        /*00ea*/ 	.short	(.L_517 - .L_516)
.L_516:
        /*00ec*/ 	.word	0x00000000
        /*00f0*/ 	.short	0x0002
        /*00f2*/ 	.short	0x0010
        /*00f4*/ 	.byte	0x00, 0xf0, 0x21, 0x00


	//----- nvinfo : EIATTR_KPARAM_INFO
	.align		4
.L_517:
        /*00f8*/ 	.byte	0x04, 0x17
        /*00fa*/ 	.short	(.L_519 - .L_518)
.L_518:
        /*00fc*/ 	.word	0x00000000
        /*0100*/ 	.short	0x0001
        /*0102*/ 	.short	0x0008
        /*0104*/ 	.byte	0x00, 0xf0, 0x21, 0x00


	//----- nvinfo : EIATTR_KPARAM_INFO
	.align		4
.L_519:
        /*0108*/ 	.byte	0x04, 0x17
        /*010a*/ 	.short	(.L_521 - .L_520)
.L_520:
        /*010c*/ 	.word	0x00000000
        /*0110*/ 	.short	0x0000
        /*0112*/ 	.short	0x0000
        /*0114*/ 	.byte	0x00, 0xf0, 0x21, 0x00


	//----- nvinfo : EIATTR_SPARSE_MMA_MASK
	.align		4
.L_521:
        /*0118*/ 	.byte	0x03, 0x50
        /*011a*/ 	.short	0x0000


	//----- nvinfo : EIATTR_MAXREG_COUNT
	.align		4
        /*011c*/ 	.byte	0x03, 0x1b
        /*011e*/ 	.short	0x0040


	//----- nvinfo : EIATTR_NUM_BARRIERS
	.align		4
        /*0120*/ 	.byte	0x02, 0x4c
        /*0122*/ 	.byte	0x01
	.zero		1


	//----- nvinfo : EIATTR_MERCURY_ISA_VERSION
	.align		4
        /*0124*/ 	.byte	0x03, 0x5f
        /*0126*/ 	.short	0x0101


	//----- nvinfo : EIATTR_EXIT_INSTR_OFFSETS
	.align		4
        /*0128*/ 	.byte	0x04, 0x1c
        /*012a*/ 	.short	(.L_523 - .L_522)


	//   ....[0]....
.L_522:
        /*012c*/ 	.word	0x00000080


	//   ....[1]....
        /*0130*/ 	.word	0x00000180


	//   ....[2]....
        /*0134*/ 	.word	0x000003f0


	//   ....[3]....
        /*0138*/ 	.word	0x00002380


	//----- nvinfo : EIATTR_MAX_THREADS
	.align		4
.L_523:
        /*013c*/ 	.byte	0x04, 0x05
        /*013e*/ 	.short	(.L_525 - .L_524)
.L_524:
        /*0140*/ 	.word	0x00000400
        /*0144*/ 	.word	0x00000001
        /*0148*/ 	.word	0x00000001


	//----- nvinfo : EIATTR_CRS_STACK_SIZE
	.align		4
.L_525:
        /*014c*/ 	.byte	0x04, 0x1e
        /*014e*/ 	.short	(.L_527 - .L_526)
.L_526:
        /*0150*/ 	.word	0x00000000


	//----- nvinfo : EIATTR_CBANK_PARAM_SIZE
	.align		4
.L_527:
        /*0154*/ 	.byte	0x03, 0x19
        /*0156*/ 	.short	0x0088


	//----- nvinfo : EIATTR_PARAM_CBANK
	.align		4
        /*0158*/ 	.byte	0x04, 0x0a
        /*015a*/ 	.short	(.L_529 - .L_528)
	.align		4
.L_528:
        /*015c*/ 	.word	index@(.nv.constant0._ZN2at6native43_GLOBAL__N__c95f0927_10_LossCTC_cu_88d8892b37ctc_loss_backward_log_beta_gpu_kernelIflEEvPT_PKS3_PKllPKT0_S8_lllllllS8_lll)
        /*0160*/ 	.short	0x0210
        /*0162*/ 	.short	0x0088


	//----- nvinfo : EIATTR_SW_WAR
	.align		4
.L_529:
        /*0164*/ 	.byte	0x04, 0x36
        /*0166*/ 	.short	(.L_531 - .L_530)
.L_530:
        /*0168*/ 	.word	0x00000008
.L_531:


//--------------------- .nv.info._ZN2at6native43_GLOBAL__N__c95f0927_10_LossCTC_cu_88d8892b36ctc_loss_backward_collect_gpu_kernelIdiEEvPT_PKS3_lS6_S6_S6_PKllPKT0_S8_lS6_llllllllllllS8_llllb --------------------------
	.section	.nv.info._ZN2at6native43_GLOBAL__N__c95f0927_10_LossCTC_cu_88d8892b36ctc_loss_backward_collect_gpu_kernelIdiEEvPT_PKS3_lS6_S6_S6_PKllPKT0_S8_lS6_llllllllllllS8_llllb,"",@"SHT_CUDA_INFO"
	.sectionflags	@""
	.align	4


	//----- nvinfo : EIATTR_CUDA_API_VERSION
	.align		4
        /*0000*/ 	.byte	0x04, 0x37
        /*0002*/ 	.short	(.L_533 - .L_532)
.L_532:
        /*0004*/ 	.word	0x00000082


	//----- nvinfo : EIATTR_KPARAM_INFO
	.align		4
.L_533:
        /*0008*/ 	.byte	0x04, 0x17
        /*000a*/ 	.short	(.L_535 - .L_534)
.L_534:
        /*000c*/ 	.word	0x00000000
        /*0010*/ 	.short	0x001d
        /*0012*/ 	.short	0x00e8
        /*0014*/ 	.byte	0x00, 0xf0, 0x05, 0x00


	//----- nvinfo : EIATTR_KPARAM_INFO
	.align		4
.L_535:
        /*0018*/ 	.byte	0x04, 0x17
        /*001a*/ 	.short	(.L_537 - .L_536)
.L_536:
        /*001c*/ 	.word	0x00000000
        /*0020*/ 	.short	0x001c
        /*0022*/ 	.short	0x00e0
        /*0024*/ 	.byte	0x00, 0xf0, 0x21, 0x00


	//----- nvinfo : EIATTR_KPARAM_INFO
	.align		4
.L_537:
        /*0028*/ 	.byte	0x04, 0x17
        /*002a*/ 	.short	(.L_539 - .L_538)
.L_538:
        /*002c*/ 	.word	0x00000000
        /*0030*/ 	.short	0x001b
        /*0032*/ 	.short	0x00d8
        /*0034*/ 	.byte	0x00, 0xf0, 0x21, 0x00


	//----- nvinfo : EIATTR_KPARAM_INFO
	.align		4
.L_539:
        /*0038*/ 	.byte	0x04, 0x17
        /*003a*/ 	.short	(.L_541 - .L_540)
.L_540:
        /*003c*/ 	.word	0x00000000
        /*0040*/ 	.short	0x001a
        /*0042*/ 	.short	0x00d0
        /*0044*/ 	.byte	0x00, 0xf0, 0x21, 0x00


	//----- nvinfo : EIATTR_KPARAM_INFO
	.align		4
.L_541:
        /*0048*/ 	.byte	0x04, 0x17
        /*004a*/ 	.short	(.L_543 - .L_542)
.L_542:
        /*004c*/ 	.word	0x00000000
        /*0050*/ 	.short	0x0019
        /*0052*/ 	.short	0x00c8
        /*0054*/ 	.byte	0x00, 0xf0, 0x21, 0x00


	//----- nvinfo : EIATTR_KPARAM_INFO
	.align		4
.L_543:
        /*0058*/ 	.byte	0x04, 0x17
        /*005a*/ 	.short	(.L_545 - .L_544)
.L_544:
        /*005c*/ 	.word	0x00000000
        /*0060*/ 	.short	0x0018
        /*0062*/ 	.short	0x00c0
        /*0064*/ 	.byte	0x00, 0xf0, 0x21, 0x00


	//----- nvinfo : EIATTR_KPARAM_INFO
	.align		4
.L_545:
        /*0068*/ 	.byte	0x04, 0x17
        /*006a*/ 	.short	(.L_547 - .L_546)
.L_546:
        /*006c*/ 	.word	0x00000000
        /*0070*/ 	.short	0x0017
        /*0072*/ 	.short	0x00b8
        /*0074*/ 	.byte	0x00, 0xf0, 0x21, 0x00


	//----- nvinfo : EIATTR_KPARAM_INFO
	.align		4
.L_547:
        /*0078*/ 	.byte	0x04, 0x17
        /*007a*/ 	.short	(.L_549 - .L_548)
.L_548:
        /*007c*/ 	.word	0x00000000
        /*0080*/ 	.short	0x0016
        /*0082*/ 	.short	0x00b0
        /*0084*/ 	.byte	0x00, 0xf0, 0x21, 0x00


	//----- nvinfo : EIATTR_KPARAM_INFO
	.align		4
.L_549:
        /*0088*/ 	.byte	0x04, 0x17
        /*008a*/ 	.short	(.L_551 - .L_550)
.L_550:
        /*008c*/ 	.word	0x00000000
        /*0090*/ 	.short	0x0015
        /*0092*/ 	.short	0x00a8
        /*0094*/ 	.byte	0x00, 0xf0, 0x21, 0x00


	//----- nvinfo : EIATTR_KPARAM_INFO
	.align		4
.L_551:
        /*0098*/ 	.byte	0x04, 0x17
        /*009a*/ 	.short	(.L_553 - .L_552)
.L_552:
        /*009c*/ 	.word	0x00000000
        /*00a0*/ 	.short	0x0014
        /*00a2*/ 	.short	0x00a0
        /*00a4*/ 	.byte	0x00, 0xf0, 0x21, 0x00


	//----- nvinfo : EIATTR_KPARAM_INFO
	.align		4
.L_553:
        /*00a8*/ 	.byte	0x04, 0x17
        /*00aa*/ 	.short	(.L_555 - .L_554)
.L_554:
        /*00ac*/ 	.word	0x00000000
        /*00b0*/ 	.short	0x0013
        /*00b2*/ 	.short	0x0098
        /*00b4*/ 	.byte	0x00, 0xf0, 0x21, 0x00


	//----- nvinfo : EIATTR_KPARAM_INFO
	.align		4
.L_555:
        /*00b8*/ 	.byte	0x04, 0x17
        /*00ba*/ 	.short	(.L_557 - .L_556)
.L_556:
        /*00bc*/ 	.word	0x00000000
        /*00c0*/ 	.short	0x0012
        /*00c2*/ 	.short	0x0090
        /*00c4*/ 	.byte	0x00, 0xf0, 0x21, 0x00


	//----- nvinfo : EIATTR_KPARAM_INFO
	.align		4
.L_557:
        /*00c8*/ 	.byte	0x04, 0x17
        /*00ca*/ 	.short	(.L_559 - .L_558)
.L_558:
        /*00cc*/ 	.word	0x00000000
        /*00d0*/ 	.short	0x0011
        /*00d2*/ 	.short	0x0088
        /*00d4*/ 	.byte	0x00, 0xf0, 0x21, 0x00


	//----- nvinfo : EIATTR_KPARAM_INFO
	.align		4
.L_559:
        /*00d8*/ 	.byte	0x04, 0x17
        /*00da*/ 	.short	(.L_561 - .L_560)
.L_560:
        /*00dc*/ 	.word	0x00000000
        /*00e0*/ 	.short	0x0010
        /*00e2*/ 	.short	0x0080
        /*00e4*/ 	.byte	0x00, 0xf0, 0x21, 0x00


	//----- nvinfo : EIATTR_KPARAM_INFO
	.align		4
.L_561:
        /*00e8*/ 	.byte	0x04, 0x17
        /*00ea*/ 	.short	(.L_563 - .L_562)
.L_562:
        /*00ec*/ 	.word	0x00000000
        /*00f0*/ 	.short	0x000f
        /*00f2*/ 	.short	0x0078
        /*00f4*/ 	.byte	0x00, 0xf0, 0x21, 0x00


	//----- nvinfo : EIATTR_KPARAM_INFO
	.align		4
.L_563:
        /*00f8*/ 	.byte	0x04, 0x17
        /*00fa*/ 	.short	(.L_565 - .L_564)
.L_564:
        /*00fc*/ 	.word	0x00000000
        /*0100*/ 	.short	0x000e
        /*0102*/ 	.short	0x0070
        /*0104*/ 	.byte	0x00, 0xf0, 0x21, 0x00


	//----- nvinfo : EIATTR_KPARAM_INFO
	.align		4
.L_565:
        /*0108*/ 	.byte	0x04, 0x17
        /*010a*/ 	.short	(.L_567 - .L_566)
.L_566:
        /*010c*/ 	.word	0x00000000
        /*0110*/ 	.short	0x000d
        /*0112*/ 	.short	0x0068
        /*0114*/ 	.byte	0x00, 0xf0, 0x21, 0x00


	//----- nvinfo : EIATTR_KPARAM_INFO
	.align		4
.L_567:
        /*0118*/ 	.byte	0x04, 0x17
        /*011a*/ 	.short	(.L_569 - .L_568)
.L_568:
        /*011c*/ 	.word	0x00000000
        /*0120*/ 	.short	0x000c
        /*0122*/ 	.short	0x0060
        /*0124*/ 	.byte	0x00, 0xf0, 0x21, 0x00


	//----- nvinfo : EIATTR_KPARAM_INFO
	.align		4
.L_569:
        /*0128*/ 	.byte	0x04, 0x17
        /*012a*/ 	.short	(.L_571 - .L_570)
.L_570:
        /*012c*/ 	.word	0x00000000
        /*0130*/ 	.short	0x000b
        /*0132*/ 	.short	0x0058
        /*0134*/ 	.byte	0x00, 0xf0, 0x21, 0x00


	//----- nvinfo : EIATTR_KPARAM_INFO
	.align		4
.L_571:
        /*0138*/ 	.byte	0x04, 0x17
        /*013a*/ 	.short	(.L_573 - .L_572)
.L_572:
        /*013c*/ 	.word	0x00000000
        /*0140*/ 	.short	0x000a
        /*0142*/ 	.short	0x0050
        /*0144*/ 	.byte	0x00, 0xf0, 0x21, 0x00


	//----- nvinfo : EIATTR_KPARAM_INFO
	.align		4
.L_573:
        /*0148*/ 	.byte	0x04, 0x17
        /*014a*/ 	.short	(.L_575 - .L_574)
.L_574:
        /*014c*/ 	.word	0x00000000
        /*0150*/ 	.short	0x0009
        /*0152*/ 	.short	0x0048
        /*0154*/ 	.byte	0x00, 0xf0, 0x21, 0x00


	//----- nvinfo : EIATTR_KPARAM_INFO
	.align		4
.L_575:
        /*0158*/ 	.byte	0x04, 0x17
        /*015a*/ 	.short	(.L_577 - .L_576)
.L_576:
        /*015c*/ 	.word	0x00000000
        /*0160*/ 	.short	0x0008
        /*0162*/ 	.short	0x0040
        /*0164*/ 	.byte	0x00, 0xf0, 0x21, 0x00


	//----- nvinfo : EIATTR_KPARAM_INFO
	.align		4
.L_577:
        /*0168*/ 	.byte	0x04, 0x17
        /*016a*/ 	.short	(.L_579 - .L_578)
.L_578:
        /*016c*/ 	.word	0x00000000
        /*0170*/ 	.short	0x0007
        /*0172*/ 	.short	0x0038
        /*0174*/ 	.byte	0x00, 0xf0, 0x21, 0x00


	//----- nvinfo : EIATTR_KPARAM_INFO
	.align		4
.L_579:
        /*0178*/ 	.byte	0x04, 0x17
        /*017a*/ 	.short	(.L_581 - .L_580)
.L_580:
        /*017c*/ 	.word	0x00000000
        /*0180*/ 	.short	0x0006
        /*0182*/ 	.short	0x0030
        /*0184*/ 	.byte	0x00, 0xf0, 0x21, 0x00


	//----- nvinfo : EIATTR_KPARAM_INFO
	.align		4
.L_581:
        /*0188*/ 	.byte	0x04, 0x17
        /*018a*/ 	.short	(.L_583 - .L_582)
.L_582:
        /*018c*/ 	.word	0x00000000
        /*0190*/ 	.short	0x0005
        /*0192*/ 	.short	0x0028
        /*0194*/ 	.byte	0x00, 0xf0, 0x21, 0x00


	//----- nvinfo : EIATTR_KPARAM_INFO
	.align		4
.L_583:
        /*0198*/ 	.byte	0x04, 0x17
        /*019a*/ 	.short	(.L_585 - .L_584)
.L_584:
        /*019c*/ 	.word	0x00000000
        /*01a0*/ 	.short	0x0004
        /*01a2*/ 	.short	0x0020
        /*01a4*/ 	.byte	0x00, 0xf0, 0x21, 0x00


	//----- nvinfo : EIATTR_KPARAM_INFO
	.align		4
.L_585:
        /*01a8*/ 	.byte	0x04, 0x17
        /*01aa*/ 	.short	(.L_587 - .L_586)
.L_586:
        /*01ac*/ 	.word	0x00000000
        /*01b0*/ 	.short	0x0003
        /*01b2*/ 	.short	0x0018
        /*01b4*/ 	.byte	0x00, 0xf0, 0x21, 0x00


	//----- nvinfo : EIATTR_KPARAM_INFO
	.align		4
.L_587:
        /*01b8*/ 	.byte	0x04, 0x17
        /*01ba*/ 	.short	(.L_589 - .L_588)
.L_588:
        /*01bc*/ 	.word	0x00000000
        /*01c0*/ 	.short	0x0002
        /*01c2*/ 	.short	0x0010
        /*01c4*/ 	.byte	0x00, 0xf0, 0x21, 0x00


	//----- nvinfo : EIATTR_KPARAM_INFO
	.align		4
.L_589:
        /*01c8*/ 	.byte	0x04, 0x17
        /*01ca*/ 	.short	(.L_591 - .L_590)
.L_590:
        /*01cc*/ 	.word	0x00000000
        /*01d0*/ 	.short	0x0001
        /*01d2*/ 	.short	0x0008
        /*01d4*/ 	.byte	0x00, 0xf0, 0x21, 0x00


	//----- nvinfo : EIATTR_KPARAM_INFO
	.align		4
.L_591:
        /*01d8*/ 	.byte	0x04, 0x17
        /*01da*/ 	.short	(.L_593 - .L_592)
.L_592:
        /*01dc*/ 	.word	0x00000000
        /*01e0*/ 	.short	0x0000
        /*01e2*/ 	.short	0x0000
        /*01e4*/ 	.byte	0x00, 0xf0, 0x21, 0x00


	//----- nvinfo : EIATTR_SPARSE_MMA_MASK
	.align		4
.L_593:
        /*01e8*/ 	.byte	0x03, 0x50
        /*01ea*/ 	.short	0x0000


	//----- nvinfo : EIATTR_MAXREG_COUNT
	.align		4
        /*01ec*/ 	.byte	0x03, 0x1b
        /*01ee*/ 	.short	0x00ff


	//----- nvinfo : EIATTR_MERCURY_ISA_VERSION
	.align		4
        /*01f0*/ 	.byte	0x03, 0x5f
        /*01f2*/ 	.short	0x0101


	//----- nvinfo : EIATTR_EXIT_INSTR_OFFSETS
	.align		4
        /*01f4*/ 	.byte	0x04, 0x1c
        /*01f6*/ 	.short	(.L_595 - .L_594)


	//   ....[0]....
.L_594:
        /*01f8*/ 	.word	0x00000100


	//   ....[1]....
        /*01fc*/ 	.word	0x00001430


	//   ....[2]....
        /*0200*/ 	.word	0x00001e60


	//----- nvinfo : EIATTR_CRS_STACK_SIZE
	.align		4
.L_595:
        /*0204*/ 	.byte	0x04, 0x1e
        /*0206*/ 	.short	(.L_597 - .L_596)
.L_596:
        /*0208*/ 	.word	0x00000000


	//----- nvinfo : EIATTR_CBANK_PARAM_SIZE
	.align		4
.L_597:
        /*020c*/ 	.byte	0x03, 0x19
        /*020e*/ 	.short	0x00e9


	//----- nvinfo : EIATTR_PARAM_CBANK
	.align		4
        /*0210*/ 	.byte	0x04, 0x0a
        /*0212*/ 	.short	(.L_599 - .L_598)
	.align		4
.L_598:
        /*0214*/ 	.word	index@(.nv.constant0._ZN2at6native43_GLOBAL__N__c95f0927_10_LossCTC_cu_88d8892b36ctc_loss_backward_collect_gpu_kernelIdiEEvPT_PKS3_lS6_S6_S6_PKllPKT0_S8_lS6_llllllllllllS8_llllb)
        /*0218*/ 	.short	0x0210
        /*021a*/ 	.short	0x00e9


	//----- nvinfo : EIATTR_SW_WAR
	.align		4
.L_599:
        /*021c*/ 	.byte	0x04, 0x36
        /*021e*/ 	.short	(.L_601 - .L_600)
.L_600:
        /*0220*/ 	.word	0x00000008
.L_601:


//--------------------- .nv.info._ZN2at6native43_GLOBAL__N__c95f0927_10_LossCTC_cu_88d8892b45ctc_loss_backward_collect_nonblank_gpu_kernelIdiEEvPT_PKS3_lS6_S6_S6_PKlPKT0_S8_S6_llllllllllllS8_llb --------------------------
	.section	.nv.info._ZN2at6native43_GLOBAL__N__c95f0927_10_LossCTC_cu_88d8892b45ctc_loss_backward_collect_nonblank_gpu_kernelIdiEEvPT_PKS3_lS6_S6_S6_PKlPKT0_S8_S6_llllllllllllS8_llb,"",@"SHT_CUDA_INFO"
	.sectionflags	@""
	.align	4


	//----- nvinfo : EIATTR_CUDA_API_VERSION
	.align		4
        /*0000*/ 	.byte	0x04, 0x37
        /*0002*/ 	.short	(.L_603 - .L_602)
.L_602:
        /*0004*/ 	.word	0x00000082


	//----- nvinfo : EIATTR_KPARAM_INFO
	.align		4
.L_603:
        /*0008*/ 	.byte	0x04, 0x17
        /*000a*/ 	.short	(.L_605 - .L_604)
.L_604:
        /*000c*/ 	.word	0x00000000
        /*0010*/ 	.short	0x0019
        /*0012*/ 	.short	0x00c8
        /*0014*/ 	.byte	0x00, 0xf0, 0x05, 0x00


	//----- nvinfo : EIATTR_KPARAM_INFO
	.align		4
.L_605:
        /*0018*/ 	.byte	0x04, 0x17
        /*001a*/ 	.short	(.L_607 - .L_606)
.L_606:
        /*001c*/ 	.word	0x00000000
        /*0020*/ 	.short	0x0018
        /*0022*/ 	.short	0x00c0
        /*0024*/ 	.byte	0x00, 0xf0, 0x21, 0x00


	//----- nvinfo : EIATTR_KPARAM_INFO
	.align		4
.L_607:
        /*0028*/ 	.byte	0x04, 0x17
        /*002a*/ 	.short	(.L_609 - .L_608)
.L_608:
        /*002c*/ 	.word	0x00000000
        /*0030*/ 	.short	0x0017
        /*0032*/ 	.short	0x00b8
        /*0034*/ 	.byte	0x00, 0xf0, 0x21, 0x00


	//----- nvinfo : EIATTR_KPARAM_INFO
	.align		4
.L_609:
        /*0038*/ 	.byte	0x04, 0x17
        /*003a*/ 	.short	(.L_611 - .L_610)
.L_610:
        /*003c*/ 	.word	0x00000000
        /*0040*/ 	.short	0x0016
        /*0042*/ 	.short	0x00b0
        /*0044*/ 	.byte	0x00, 0xf0, 0x21, 0x00


	//----- nvinfo : EIATTR_KPARAM_INFO
	.align		4
.L_611:
        /*0048*/ 	.byte	0x04, 0x17
        /*004a*/ 	.short	(.L_613 - .L_612)
.L_612:
        /*004c*/ 	.word	0x00000000
        /*0050*/ 	.short	0x0015
        /*0052*/ 	.short	0x00a8
        /*0054*/ 	.byte	0x00, 0xf0, 0x21, 0x00


	//----- nvinfo : EIATTR_KPARAM_INFO
	.align		4
.L_613:
        /*0058*/ 	.byte	0x04, 0x17
        /*005a*/ 	.short	(.L_615 - .L_614)
.L_614:
        /*005c*/ 	.word	0x00000000
        /*0060*/ 	.short	0x0014
        /*0062*/ 	.short	0x00a0
        /*0064*/ 	.byte	0x00, 0xf0, 0x21, 0x00


	//----- nvinfo : EIATTR_KPARAM_INFO
	.align		4
.L_615:
        /*0068*/ 	.byte	0x04, 0x17
        /*006a*/ 	.short	(.L_617 - .L_616)
.L_616:
        /*006c*/ 	.word	0x00000000
        /*0070*/ 	.short	0x0013
        /*0072*/ 	.short	0x0098
        /*0074*/ 	.byte	0x00, 0xf0, 0x21, 0x00


	//----- nvinfo : EIATTR_KPARAM_INFO
	.align		4
.L_617:
        /*0078*/ 	.byte	0x04, 0x17
        /*007a*/ 	.short	(.L_619 - .L_618)
.L_618:
        /*007c*/ 	.word	0x00000000
        /*0080*/ 	.short	0x0012
        /*0082*/ 	.short	0x0090
        /*0084*/ 	.byte	0x00, 0xf0, 0x21, 0x00


	//----- nvinfo : EIATTR_KPARAM_INFO
	.align		4
.L_619:
        /*0088*/ 	.byte	0x04, 0x17
        /*008a*/ 	.short	(.L_621 - .L_620)
.L_620:
        /*008c*/ 	.word	0x00000000
        /*0090*/ 	.short	0x0011
        /*0092*/ 	.short	0x0088
        /*0094*/ 	.byte	0x00, 0xf0, 0x21, 0x00


	//----- nvinfo : EIATTR_KPARAM_INFO
	.align		4
.L_621:
        /*0098*/ 	.byte	0x04, 0x17
        /*009a*/ 	.short	(.L_623 - .L_622)
.L_622:
        /*009c*/ 	.word	0x00000000
        /*00a0*/ 	.short	0x0010
        /*00a2*/ 	.short	0x0080
        /*00a4*/ 	.byte	0x00, 0xf0, 0x21, 0x00


	//----- nvinfo : EIATTR_KPARAM_INFO
	.align		4
.L_623:
        /*00a8*/ 	.byte	0x04, 0x17
        /*00aa*/ 	.short	(.L_625 - .L_624)
.L_624:
        /*00ac*/ 	.word	0x00000000
        /*00b0*/ 	.short	0x000f
        /*00b2*/ 	.short	0x0078
        /*00b4*/ 	.byte	0x00, 0xf0, 0x21, 0x00


	//----- nvinfo : EIATTR_KPARAM_INFO
	.align		4
.L_625:
        /*00b8*/ 	.byte	0x04, 0x17
        /*00ba*/ 	.short	(.L_627 - .L_626)
.L_626:
        /*00bc*/ 	.word	0x00000000
        /*00c0*/ 	.short	0x000e
        /*00c2*/ 	.short	0x0070
        /*00c4*/ 	.byte	0x00, 0xf0, 0x21, 0x00


	//----- nvinfo : EIATTR_KPARAM_INFO
	.align		4
.L_627:
        /*00c8*/ 	.byte	0x04, 0x17
        /*00ca*/ 	.short	(.L_629 - .L_628)
.L_628:
        /*00cc*/ 	.word	0x00000000
        /*00d0*/ 	.short	0x000d
        /*00d2*/ 	.short	0x0068
        /*00d4*/ 	.byte	0x00, 0xf0, 0x21, 0x00


	//----- nvinfo : EIATTR_KPARAM_INFO
	.align		4
.L_629:
        /*00d8*/ 	.byte	0x04, 0x17
        /*00da*/ 	.short	(.L_631 - .L_630)
.L_630:
        /*00dc*/ 	.word	0x00000000
        /*00e0*/ 	.short	0x000c
        /*00e2*/ 	.short	0x0060
        /*00e4*/ 	.byte	0x00, 0xf0, 0x21, 0x00


	//----- nvinfo : EIATTR_KPARAM_INFO
	.align		4
.L_631:
        /*00e8*/ 	.byte	0x04, 0x17
        /*00ea*/ 	.short	(.L_633 - .L_632)
.L_632:
        /*00ec*/ 	.word	0x00000000
        /*00f0*/ 	.short	0x000b
        /*00f2*/ 	.short	0x0058
        /*00f4*/ 	.byte	0x00, 0xf0, 0x21, 0x00


	//----- nvinfo : EIATTR_KPARAM_INFO
	.align		4
.L_633:
        /*00f8*/ 	.byte	0x04, 0x17
        /*00fa*/ 	.short	(.L_635 - .L_634)
.L_634:
        /*00fc*/ 	.word	0x00000000
        /*0100*/ 	.short	0x000a
        /*0102*/ 	.short	0x0050
        /*0104*/ 	.byte	0x00, 0xf0, 0x21, 0x00


	//----- nvinfo : EIATTR_KPARAM_INFO
	.align		4
.L_635:
        /*0108*/ 	.byte	0x04, 0x17
        /*010a*/ 	.short	(.L_637 - .L_636)
.L_636:
        /*010c*/ 	.word	0x00000000
        /*0110*/ 	.short	0x0009
        /*0112*/ 	.short	0x0048
        /*0114*/ 	.byte	0x00, 0xf0, 0x21, 0x00


	//----- nvinfo : EIATTR_KPARAM_INFO
	.align		4
.L_637:
        /*0118*/ 	.byte	0x04, 0x17
        /*011a*/ 	.short	(.L_639 - .L_638)
.L_638:
        /*011c*/ 	.word	0x00000000
        /*0120*/ 	.short	0x0008
        /*0122*/ 	.short	0x0040
        /*0124*/ 	.byte	0x00, 0xf0, 0x21, 0x00


	//----- nvinfo : EIATTR_KPARAM_INFO
	.align		4
.L_639:
        /*0128*/ 	.byte	0x04, 0x17
        /*012a*/ 	.short	(.L_641 - .L_640)
.L_640:
        /*012c*/ 	.word	0x00000000
        /*0130*/ 	.short	0x0007
        /*0132*/ 	.short	0x0038
        /*0134*/ 	.byte	0x00, 0xf0, 0x21, 0x00


	//----- nvinfo : EIATTR_KPARAM_INFO
	.align		4
.L_641:
        /*0138*/ 	.byte	0x04, 0x17
        /*013a*/ 	.short	(.L_643 - .L_642)
.L_642:
        /*013c*/ 	.word	0x00000000
        /*0140*/ 	.short	0x0006
        /*0142*/ 	.short	0x0030
        /*0144*/ 	.byte	0x00, 0xf0, 0x21, 0x00


	//----- nvinfo : EIATTR_KPARAM_INFO
	.align		4
.L_643:
        /*0148*/ 	.byte	0x04, 0x17
        /*014a*/ 	.short	(.L_645 - .L_644)
.L_644:
        /*014c*/ 	.word	0x00000000
        /*0150*/ 	.short	0x0005
        /*0152*/ 	.short	0x0028
        /*0154*/ 	.byte	0x00, 0xf0, 0x21, 0x00


	//----- nvinfo : EIATTR_KPARAM_INFO
	.align		4
.L_645:
        /*0158*/ 	.byte	0x04, 0x17
        /*015a*/ 	.short	(.L_647 - .L_646)
.L_646:
        /*015c*/ 	.word	0x00000000
        /*0160*/ 	.short	0x0004
        /*0162*/ 	.short	0x0020
        /*0164*/ 	.byte	0x00, 0xf0, 0x21, 0x00


	//----- nvinfo : EIATTR_KPARAM_INFO
	.align		4
.L_647:
        /*0168*/ 	.byte	0x04, 0x17
        /*016a*/ 	.short	(.L_649 - .L_648)
.L_648:
        /*016c*/ 	.word	0x00000000
        /*0170*/ 	.short	0x0003
        /*0172*/ 	.short	0x0018
        /*0174*/ 	.byte	0x00, 0xf0, 0x21, 0x00


	//----- nvinfo : EIATTR_KPARAM_INFO
	.align		4
.L_649:
        /*0178*/ 	.byte	0x04, 0x17
        /*017a*/ 	.short	(.L_651 - .L_650)
.L_650:
        /*017c*/ 	.word	0x00000000
        /*0180*/ 	.short	0x0002
        /*0182*/ 	.short	0x0010
        /*0184*/ 	.byte	0x00, 0xf0, 0x21, 0x00


	//----- nvinfo : EIATTR_KPARAM_INFO
	.align		4
.L_651:
        /*0188*/ 	.byte	0x04, 0x17
        /*018a*/ 	.short	(.L_653 - .L_652)
.L_652:
        /*018c*/ 	.word	0x00000000
        /*0190*/ 	.short	0x0001
        /*0192*/ 	.short	0x0008
        /*0194*/ 	.byte	0x00, 0xf0, 0x21, 0x00


	//----- nvinfo : EIATTR_KPARAM_INFO
	.align		4
.L_653:
        /*0198*/ 	.byte	0x04, 0x17
        /*019a*/ 	.short	(.L_655 - .L_654)
.L_654:
        /*019c*/ 	.word	0x00000000
        /*01a0*/ 	.short	0x0000
        /*01a2*/ 	.short	0x0000
        /*01a4*/ 	.byte	0x00, 0xf0, 0x21, 0x00


	//----- nvinfo : EIATTR_SPARSE_MMA_MASK
	.align		4
.L_655:
        /*01a8*/ 	.byte	0x03, 0x50
        /*01aa*/ 	.short	0x0000


	//----- nvinfo : EIATTR_MAXREG_COUNT
	.align		4
        /*01ac*/ 	.byte	0x03, 0x1b
        /*01ae*/ 	.short	0x00ff


	//----- nvinfo : EIATTR_MERCURY_ISA_VERSION
	.align		4
        /*01b0*/ 	.byte	0x03, 0x5f
        /*01b2*/ 	.short	0x0101


	//----- nvinfo : EIATTR_EXIT_INSTR_OFFSETS
	.align		4
        /*01b4*/ 	.byte	0x04, 0x1c
        /*01b6*/ 	.short	(.L_657 - .L_656)


	//   ....[0]....
.L_656:
        /*01b8*/ 	.word	0x000000d0


	//   ....[1]....
        /*01bc*/ 	.word	0x000001a0


	//   ....[2]....
        /*01c0*/ 	.word	0x000002c0


	//   ....[3]....
        /*01c4*/ 	.word	0x00001200


	//   ....[4]....
        /*01c8*/ 	.word	0x000018b0


	//----- nvinfo : EIATTR_CRS_STACK_SIZE
	.align		4
.L_657:
        /*01cc*/ 	.byte	0x04, 0x1e
        /*01ce*/ 	.short	(.L_659 - .L_658)
.L_658:
        /*01d0*/ 	.word	0x00000000


	//----- nvinfo : EIATTR_CBANK_PARAM_SIZE
	.align		4
.L_659:
        /*01d4*/ 	.byte	0x03, 0x19
        /*01d6*/ 	.short	0x00c9


	//----- nvinfo : EIATTR_PARAM_CBANK
	.align		4
        /*01d8*/ 	.byte	0x04, 0x0a
        /*01da*/ 	.short	(.L_661 - .L_660)
	.align		4
.L_660:
        /*01dc*/ 	.word	index@(.nv.constant0._ZN2at6native43_GLOBAL__N__c95f0927_10_LossCTC_cu_88d8892b45ctc_loss_backward_collect_nonblank_gpu_kernelIdiEEvPT_PKS3_lS6_S6_S6_PKlPKT0_S8_S6_llllllllllllS8_llb)
        /*01e0*/ 	.short	0x0210
        /*01e2*/ 	.short	0x00c9


	//----- nvinfo : EIATTR_SW_WAR
	.align		4
.L_661:
        /*01e4*/ 	.byte	0x04, 0x36
        /*01e6*/ 	.short	(.L_663 - .L_662)
.L_662:
        /*01e8*/ 	.word	0x00000008
.L_663:


//--------------------- .nv.info._ZN2at6native43_GLOBAL__N__c95f0927_10_LossCTC_cu_88d8892b37ctc_loss_backward_log_beta_gpu_kernelIdiEEvPT_PKS3_PKllPKT0_S8_lllllllS8_lll --------------------------
	.section	.nv.info._ZN2at6native43_GLOBAL__N__c95f0927_10_LossCTC_cu_88d8892b37ctc_loss_backward_log_beta_gpu_kernelIdiEEvPT_PKS3_PKllPKT0_S8_lllllllS8_lll,"",@"SHT_CUDA_INFO"
	.sectionflags	@""
	.align	4


	//----- nvinfo : EIATTR_CUDA_API_VERSION
	.align		4
        /*0000*/ 	.byte	0x04, 0x37
        /*0002*/ 	.short	(.L_665 - .L_664)
.L_664:
        /*0004*/ 	.word	0x00000082


	//----- nvinfo : EIATTR_KPARAM_INFO
	.align		4
.L_665:
        /*0008*/ 	.byte	0x04, 0x17
        /*000a*/ 	.short	(.L_667 - .L_666)
.L_666:
        /*000c*/ 	.word	0x00000000
        /*0010*/ 	.short	0x0010
        /*0012*/ 	.short	0x0080
        /*0014*/ 	.byte	0x00, 0xf0, 0x21, 0x00


	//----- nvinfo : EIATTR_KPARAM_INFO
	.align		4
.L_667:
        /*0018*/ 	.byte	0x04, 0x17
        /*001a*/ 	.short	(.L_669 - .L_668)
.L_668:
        /*001c*/ 	.word	0x00000000
        /*0020*/ 	.short	0x000f
        /*0022*/ 	.short	0x0078
        /*0024*/ 	.byte	0x00, 0xf0, 0x21, 0x00


	//----- nvinfo : EIATTR_KPARAM_INFO
	.align		4
.L_669:
        /*0028*/ 	.byte	0x04, 0x17
        /*002a*/ 	.short	(.L_671 - .L_670)
.L_670:
        /*002c*/ 	.word	0x00000000
        /*0030*/ 	.short	0x000e
        /*0032*/ 	.short	0x0070
        /*0034*/ 	.byte	0x00, 0xf0, 0x21, 0x00


	//----- nvinfo : EIATTR_KPARAM_INFO
	.align		4
.L_671:
        /*0038*/ 	.byte	0x04, 0x17
        /*003a*/ 	.short	(.L_673 - .L_672)
.L_672:
        /*003c*/ 	.word	0x00000000
        /*0040*/ 	.short	0x000d
        /*0042*/ 	.short	0x0068
        /*0044*/ 	.byte	0x00, 0xf0, 0x21, 0x00


	//----- nvinfo : EIATTR_KPARAM_INFO
	.align		4
.L_673:
        /*0048*/ 	.byte	0x04, 0x17
        /*004a*/ 	.short	(.L_675 - .L_674)
.L_674:
        /*004c*/ 	.word	0x00000000
        /*0050*/ 	.short	0x000c
        /*0052*/ 	.short	0x0060
        /*0054*/ 	.byte	0x00, 0xf0, 0x21, 0x00


	//----- nvinfo : EIATTR_KPARAM_INFO
	.align		4
.L_675:
        /*0058*/ 	.byte	0x04, 0x17
        /*005a*/ 	.short	(.L_677 - .L_676)
.L_676:
        /*005c*/ 	.word	0x00000000
        /*0060*/ 	.short	0x000b
        /*0062*/ 	.short	0x0058
        /*0064*/ 	.byte	0x00, 0xf0, 0x21, 0x00


	//----- nvinfo : EIATTR_KPARAM_INFO
	.align		4
.L_677:
        /*0068*/ 	.byte	0x04, 0x17
        /*006a*/ 	.short	(.L_679 - .L_678)
.L_678:
        /*006c*/ 	.word	0x00000000
        /*0070*/ 	.short	0x000a
        /*0072*/ 	.short	0x0050
        /*0074*/ 	.byte	0x00, 0xf0, 0x21, 0x00


	//----- nvinfo : EIATTR_KPARAM_INFO
	.align		4
.L_679:
        /*0078*/ 	.byte	0x04, 0x17
        /*007a*/ 	.short	(.L_681 - .L_680)
.L_680:
        /*007c*/ 	.word	0x00000000
        /*0080*/ 	.short	0x0009
        /*0082*/ 	.short	0x0048
        /*0084*/ 	.byte	0x00, 0xf0, 0x21, 0x00


	//----- nvinfo : EIATTR_KPARAM_INFO
	.align		4
.L_681:
        /*0088*/ 	.byte	0x04, 0x17
        /*008a*/ 	.short	(.L_683 - .L_682)
.L_682:
        /*008c*/ 	.word	0x00000000
        /*0090*/ 	.short	0x0008
        /*0092*/ 	.short	0x0040
        /*0094*/ 	.byte	0x00, 0xf0, 0x21, 0x00


	//----- nvinfo : EIATTR_KPARAM_INFO
	.align		4
.L_683:
        /*0098*/ 	.byte	0x04, 0x17
        /*009a*/ 	.short	(.L_685 - .L_684)
.L_684:
        /*009c*/ 	.word	0x00000000
        /*00a0*/ 	.short	0x0007
        /*00a2*/ 	.short	0x0038
        /*00a4*/ 	.byte	0x00, 0xf0, 0x21, 0x00


	//----- nvinfo : EIATTR_KPARAM_INFO
	.align		4
.L_685:
        /*00a8*/ 	.byte	0x04, 0x17
        /*00aa*/ 	.short	(.L_687 - .L_686)
.L_686:
        /*00ac*/ 	.word	0x00000000
        /*00b0*/ 	.short	0x0006
        /*00b2*/ 	.short	0x0030
        /*00b4*/ 	.byte	0x00, 0xf0, 0x21, 0x00


	//----- nvinfo : EIATTR_KPARAM_INFO
	.align		4
.L_687:
        /*00b8*/ 	.byte	0x04, 0x17
        /*00ba*/ 	.short	(.L_689 - .L_688)
.L_688:
        /*00bc*/ 	.word	0x00000000
        /*00c0*/ 	.short	0x0005
        /*00c2*/ 	.short	0x0028
        /*00c4*/ 	.byte	0x00, 0xf0, 0x21, 0x00


	//----- nvinfo : EIATTR_KPARAM_INFO
	.align		4
.L_689:
        /*00c8*/ 	.byte	0x04, 0x17
        /*00ca*/ 	.short	(.L_691 - .L_690)
.L_690:
        /*00cc*/ 	.word	0x00000000
        /*00d0*/ 	.short	0x0004
        /*00d2*/ 	.short	0x0020
        /*00d4*/ 	.byte	0x00, 0xf0, 0x21, 0x00


	//----- nvinfo : EIATTR_KPARAM_INFO
	.align		4
.L_691:
        /*00d8*/ 	.byte	0x04, 0x17
        /*00da*/ 	.short	(.L_693 - .L_692)
.L_692:
        /*00dc*/ 	.word	0x00000000
        /*00e0*/ 	.short	0x0003
        /*00e2*/ 	.short	0x0018
        /*00e4*/ 	.byte	0x00, 0xf0, 0x21, 0x00


	//----- nvinfo : EIATTR_KPARAM_INFO
	.align		4
.L_693:
        /*00e8*/ 	.byte	0x04, 0x17
        /*00ea*/ 	.short	(.L_695 - .L_694)
.L_694:
        /*00ec*/ 	.word	0x00000000
        /*00f0*/ 	.short	0x0002
        /*00f2*/ 	.short	0x0010
        /*00f4*/ 	.byte	0x00, 0xf0, 0x21, 0x00


	//----- nvinfo : EIATTR_KPARAM_INFO
	.align		4
.L_695:
        /*00f8*/ 	.byte	0x04, 0x17
        /*00fa*/ 	.short	(.L_697 - .L_696)
.L_696:
        /*00fc*/ 	.word	0x00000000
        /*0100*/ 	.short	0x0001
        /*0102*/ 	.short	0x0008
        /*0104*/ 	.byte	0x00, 0xf0, 0x21, 0x00


	//----- nvinfo : EIATTR_KPARAM_INFO
	.align		4
.L_697:
        /*0108*/ 	.byte	0x04, 0x17
        /*010a*/ 	.short	(.L_699 - .L_698)
.L_698:
        /*010c*/ 	.word	0x00000000
        /*0110*/ 	.short	0x0000
        /*0112*/ 	.short	0x0000
        /*0114*/ 	.byte	0x00, 0xf0, 0x21, 0x00


	//----- nvinfo : EIATTR_SPARSE_MMA_MASK
	.align		4
.L_699:
        /*0118*/ 	.byte	0x03, 0x50
        /*011a*/ 	.short	0x0000


	//----- nvinfo : EIATTR_MAXREG_COUNT
	.align		4
        /*011c*/ 	.byte	0x03, 0x1b
        /*011e*/ 	.short	0x0048


	//----- nvinfo : EIATTR_NUM_BARRIERS
	.align		4
        /*0120*/ 	.byte	0x02, 0x4c
        /*0122*/ 	.byte	0x01
	.zero		1


	//----- nvinfo : EIATTR_MERCURY_ISA_VERSION
	.align		4
        /*0124*/ 	.byte	0x03, 0x5f
        /*0126*/ 	.short	0x0101


	//----- nvinfo : EIATTR_EXIT_INSTR_OFFSETS
	.align		4
        /*0128*/ 	.byte	0x04, 0x1c
        /*012a*/ 	.short	(.L_701 - .L_700)


	//   ....[0]....
.L_700:
        /*012c*/ 	.word	0x00000080


	//   ....[1]....
        /*0130*/ 	.word	0x00000180


	//   ....[2]....
        /*0134*/ 	.word	0x000003c0


	//   ....[3]....
        /*0138*/ 	.word	0x00002550


	//----- nvinfo : EIATTR_MAX_THREADS
	.align		4
.L_701:
        /*013c*/ 	.byte	0x04, 0x05
        /*013e*/ 	.short	(.L_703 - .L_702)
.L_702:
        /*0140*/ 	.word	0x00000380
        /*0144*/ 	.word	0x00000001
        /*0148*/ 	.word	0x00000001


	//----- nvinfo : EIATTR_CRS_STACK_SIZE
	.align		4
.L_703:
        /*014c*/ 	.byte	0x04, 0x1e
        /*014e*/ 	.short	(.L_705 - .L_704)
.L_704:
        /*0150*/ 	.word	0x00000000


	//----- nvinfo : EIATTR_CBANK_PARAM_SIZE
	.align		4
.L_705:
        /*0154*/ 	.byte	0x03, 0x19
        /*0156*/ 	.short	0x0088


	//----- nvinfo : EIATTR_PARAM_CBANK
	.align		4
        /*0158*/ 	.byte	0x04, 0x0a
        /*015a*/ 	.short	(.L_707 - .L_706)
	.align		4
.L_706:
        /*015c*/ 	.word	index@(.nv.constant0._ZN2at6native43_GLOBAL__N__c95f0927_10_LossCTC_cu_88d8892b37ctc_loss_backward_log_beta_gpu_kernelIdiEEvPT_PKS3_PKllPKT0_S8_lllllllS8_lll)
        /*0160*/ 	.short	0x0210
        /*0162*/ 	.short	0x0088


	//----- nvinfo : EIATTR_SW_WAR
	.align		4
.L_707:
        /*0164*/ 	.byte	0x04, 0x36
        /*0166*/ 	.short	(.L_709 - .L_708)
.L_708:
        /*0168*/ 	.word	0x00000008
.L_709:


//--------------------- .nv.info._ZN2at6native43_GLOBAL__N__c95f0927_10_LossCTC_cu_88d8892b30ctc_loss_zero_padded_gradientsIdEEvPT_PKlllllll --------------------------
	.section	.nv.info._ZN2at6native43_GLOBAL__N__c95f0927_10_LossCTC_cu_88d8892b30ctc_loss_zero_padded_gradientsIdEEvPT_PKlllllll,"",@"SHT_CUDA_INFO"
	.sectionflags	@""
	.align	4


	//----- nvinfo : EIATTR_CUDA_API_VERSION
	.align		4
        /*0000*/ 	.byte	0x04, 0x37
        /*0002*/ 	.short	(.L_711 - .L_710)
.L_710:
        /*0004*/ 	.word	0x00000082


	//----- nvinfo : EIATTR_KPARAM_INFO
	.align		4
.L_711:
        /*0008*/ 	.byte	0x04, 0x17
        /*000a*/ 	.short	(.L_713 - .L_712)
.L_712:
        /*000c*/ 	.word	0x00000000
        /*0010*/ 	.short	0x0007
        /*0012*/ 	.short	0x0038
        /*0014*/ 	.byte	0x00, 0xf0, 0x21, 0x00


	//----- nvinfo : EIATTR_KPARAM_INFO
	.align		4
.L_713:
        /*0018*/ 	.byte	0x04, 0x17
        /*001a*/ 	.short	(.L_715 - .L_714)
.L_714:
        /*001c*/ 	.word	0x00000000
        /*0020*/ 	.short	0x0006
        /*0022*/ 	.short	0x0030
        /*0024*/ 	.byte	0x00, 0xf0, 0x21, 0x00


	//----- nvinfo : EIATTR_KPARAM_INFO
	.align		4
.L_715:
        /*0028*/ 	.byte	0x04, 0x17
        /*002a*/ 	.short	(.L_717 - .L_716)
.L_716:
        /*002c*/ 	.word	0x00000000
        /*0030*/ 	.short	0x0005
        /*0032*/ 	.short	0x0028
        /*0034*/ 	.byte	0x00, 0xf0, 0x21, 0x00


	//----- nvinfo : EIATTR_KPARAM_INFO
	.align		4
.L_717:
        /*0038*/ 	.byte	0x04, 0x17
        /*003a*/ 	.short	(.L_719 - .L_718)
.L_718:
        /*003c*/ 	.word	0x00000000
        /*0040*/ 	.short	0x0004
        /*0042*/ 	.short	0x0020
        /*0044*/ 	.byte	0x00, 0xf0, 0x21, 0x00


	//----- nvinfo : EIATTR_KPARAM_INFO
	.align		4
.L_719:
        /*0048*/ 	.byte	0x04, 0x17
        /*004a*/ 	.short	(.L_721 - .L_720)
.L_720:
        /*004c*/ 	.word	0x00000000
        /*0050*/ 	.short	0x0003
        /*0052*/ 	.short	0x0018
        /*0054*/ 	.byte	0x00, 0xf0, 0x21, 0x00


	//----- nvinfo : EIATTR_KPARAM_INFO
	.align		4
.L_721:
        /*0058*/ 	.byte	0x04, 0x17
        /*005a*/ 	.short	(.L_723 - .L_722)
.L_722:
        /*005c*/ 	.word	0x00000000
        /*0060*/ 	.short	0x0002
        /*0062*/ 	.short	0x0010
        /*0064*/ 	.byte	0x00, 0xf0, 0x21, 0x00


	//----- nvinfo : EIATTR_KPARAM_INFO
	.align		4
.L_723:
        /*0068*/ 	.byte	0x04, 0x17
        /*006a*/ 	.short	(.L_725 - .L_724)
.L_724:
        /*006c*/ 	.word	0x00000000
        /*0070*/ 	.short	0x0001
        /*0072*/ 	.short	0x0008
        /*0074*/ 	.byte	0x00, 0xf0, 0x21, 0x00


	//----- nvinfo : EIATTR_KPARAM_INFO
	.align		4
.L_725:
        /*0078*/ 	.byte	0x04, 0x17
        /*007a*/ 	.short	(.L_727 - .L_726)
.L_726:
        /*007c*/ 	.word	0x00000000
        /*0080*/ 	.short	0x0000
        /*0082*/ 	.short	0x0000
        /*0084*/ 	.byte	0x00, 0xf0, 0x21, 0x00


	//----- nvinfo : EIATTR_SPARSE_MMA_MASK
	.align		4
.L_727:
        /*0088*/ 	.byte	0x03, 0x50
        /*008a*/ 	.short	0x0000


	//----- nvinfo : EIATTR_MAXREG_COUNT
	.align		4
        /*008c*/ 	.byte	0x03, 0x1b
        /*008e*/ 	.short	0x00ff


	//----- nvinfo : EIATTR_MERCURY_ISA_VERSION
	.align		4
        /*0090*/ 	.byte	0x03, 0x5f
        /*0092*/ 	.short	0x0101


	//----- nvinfo : EIATTR_EXIT_INSTR_OFFSETS
	.align		4
        /*0094*/ 	.byte	0x04, 0x1c
        /*0096*/ 	.short	(.L_729 - .L_728)


	//   ....[0]....
.L_728:
        /*0098*/ 	.word	0x00000100


	//   ....[1]....
        /*009c*/ 	.word	0x000001c0


	//   ....[2]....
        /*00a0*/ 	.word	0x00000ac0


	//   ....[3]....
        /*00a4*/ 	.word	0x00000c10


	//----- nvinfo : EIATTR_CBANK_PARAM_SIZE
	.align		4
.L_729:
        /*00a8*/ 	.byte	0x03, 0x19
        /*00aa*/ 	.short	0x0040


	//----- nvinfo : EIATTR_PARAM_CBANK
	.align		4
        /*00ac*/ 	.byte	0x04, 0x0a
        /*00ae*/ 	.short	(.L_731 - .L_730)
	.align		4
.L_730:
        /*00b0*/ 	.word	index@(.nv.constant0._ZN2at6native43_GLOBAL__N__c95f0927_10_LossCTC_cu_88d8892b30ctc_loss_zero_padded_gradientsIdEEvPT_PKlllllll)
        /*00b4*/ 	.short	0x0210
        /*00b6*/ 	.short	0x0040


	//----- nvinfo : EIATTR_SW_WAR
	.align		4
.L_731:
        /*00b8*/ 	.byte	0x04, 0x36
        /*00ba*/ 	.short	(.L_733 - .L_732)
.L_732:
        /*00bc*/ 	.word	0x00000008
.L_733:


//--------------------- .nv.info._ZN2at6native43_GLOBAL__N__c95f0927_10_LossCTC_cu_88d8892b36ctc_loss_backward_collect_gpu_kernelIdlEEvPT_PKS3_lS6_S6_S6_PKllPKT0_S8_lS6_llllllllllllS8_llllb --------------------------
	.section	.nv.info._ZN2at6native43_GLOBAL__N__c95f0927_10_LossCTC_cu_88d8892b36ctc_loss_backward_collect_gpu_kernelIdlEEvPT_PKS3_lS6_S6_S6_PKllPKT0_S8_lS6_llllllllllllS8_llllb,"",@"SHT_CUDA_INFO"
	.sectionflags	@""
	.align	4


	//----- nvinfo : EIATTR_CUDA_API_VERSION
	.align		4
        /*0000*/ 	.byte	0x04, 0x37
        /*0002*/ 	.short	(.L_735 - .L_734)
.L_734:
        /*0004*/ 	.word	0x00000082


	//----- nvinfo : EIATTR_KPARAM_INFO
	.align		4
.L_735:
        /*0008*/ 	.byte	0x04, 0x17
        /*000a*/ 	.short	(.L_737 - .L_736)
.L_736:
        /*000c*/ 	.word	0x00000000
        /*0010*/ 	.short	0x001d
        /*0012*/ 	.short	0x00e8
        /*0014*/ 	.byte	0x00, 0xf0, 0x05, 0x00


	//----- nvinfo : EIATTR_KPARAM_INFO
	.align		4
.L_737:
        /*0018*/ 	.byte	0x04, 0x17
        /*001a*/ 	.short	(.L_739 - .L_738)
.L_738:
        /*001c*/ 	.word	0x00000000
        /*0020*/ 	.short	0x001c
        /*0022*/ 	.short	0x00e0
        /*0024*/ 	.byte	0x00, 0xf0, 0x21, 0x00


	//----- nvinfo : EIATTR_KPARAM_INFO
	.align		4
.L_739:
        /*0028*/ 	.byte	0x04, 0x17
        /*002a*/ 	.short	(.L_741 - .L_740)
.L_740:
        /*002c*/ 	.word	0x00000000
        /*0030*/ 	.short	0x001b
        /*0032*/ 	.short	0x00d8
        /*0034*/ 	.byte	0x00, 0xf0, 0x21, 0x00


	//----- nvinfo : EIATTR_KPARAM_INFO
	.align		4
.L_741:
        /*0038*/ 	.byte	0x04, 0x17
        /*003a*/ 	.short	(.L_743 - .L_742)
.L_742:
        /*003c*/ 	.word	0x00000000
        /*0040*/ 	.short	0x001a
        /*0042*/ 	.short	0x00d0
        /*0044*/ 	.byte	0x00, 0xf0, 0x21, 0x00


	//----- nvinfo : EIATTR_KPARAM_INFO
	.align		4
.L_743:
        /*0048*/ 	.byte	0x04, 0x17
        /*004a*/ 	.short	(.L_745 - .L_744)
.L_744:
        /*004c*/ 	.word	0x00000000
        /*0050*/ 	.short	0x0019
        /*0052*/ 	.short	0x00c8
        /*0054*/ 	.byte	0x00, 0xf0, 0x21, 0x00


	//----- nvinfo : EIATTR_KPARAM_INFO
	.align		4
.L_745:
        /*0058*/ 	.byte	0x04, 0x17
        /*005a*/ 	.short	(.L_747 - .L_746)
.L_746:
        /*005c*/ 	.word	0x00000000
        /*0060*/ 	.short	0x0018
        /*0062*/ 	.short	0x00c0
        /*0064*/ 	.byte	0x00, 0xf0, 0x21, 0x00


	//----- nvinfo : EIATTR_KPARAM_INFO
	.align		4
.L_747:
        /*0068*/ 	.byte	0x04, 0x17
        /*006a*/ 	.short	(.L_749 - .L_748)
.L_748:
        /*006c*/ 	.word	0x00000000
        /*0070*/ 	.short	0x0017
        /*0072*/ 	.short	0x00b8
        /*0074*/ 	.byte	0x00, 0xf0, 0x21, 0x00


	//----- nvinfo : EIATTR_KPARAM_INFO
	.align		4
.L_749:
        /*0078*/ 	.byte	0x04, 0x17
        /*007a*/ 	.short	(.L_751 - .L_750)
.L_750:
        /*007c*/ 	.word	0x00000000
        /*0080*/ 	.short	0x0016
        /*0082*/ 	.short	0x00b0
        /*0084*/ 	.byte	0x00, 0xf0, 0x21, 0x00


	//----- nvinfo : EIATTR_KPARAM_INFO
	.align		4
.L_751:
        /*0088*/ 	.byte	0x04, 0x17
        /*008a*/ 	.short	(.L_753 - .L_752)
.L_752:
        /*008c*/ 	.word	0x00000000
        /*0090*/ 	.short	0x0015
        /*0092*/ 	.short	0x00a8
        /*0094*/ 	.byte	0x00, 0xf0, 0x21, 0x00


	//----- nvinfo : EIATTR_KPARAM_INFO
	.align		4
.L_753:
        /*0098*/ 	.byte	0x04, 0x17
        /*009a*/ 	.short	(.L_755 - .L_754)
.L_754:
        /*009c*/ 	.word	0x00000000
        /*00a0*/ 	.short	0x0014
        /*00a2*/ 	.short	0x00a0
        /*00a4*/ 	.byte	0x00, 0xf0, 0x21, 0x00


	//----- nvinfo : EIATTR_KPARAM_INFO
	.align		4
.L_755:
        /*00a8*/ 	.byte	0x04, 0x17
        /*00aa*/ 	.short	(.L_757 - .L_756)
.L_756:
        /*00ac*/ 	.word	0x00000000
        /*00b0*/ 	.short	0x0013
        /*00b2*/ 	.short	0x0098
        /*00b4*/ 	.byte	0x00, 0xf0, 0x21, 0x00


	//----- nvinfo : EIATTR_KPARAM_INFO
	.align		4
.L_757:
        /*00b8*/ 	.byte	0x04, 0x17
        /*00ba*/ 	.short	(.L_759 - .L_758)
.L_758:
        /*00bc*/ 	.word	0x00000000
        /*00c0*/ 	.short	0x0012
        /*00c2*/ 	.short	0x0090
        /*00c4*/ 	.byte	0x00, 0xf0, 0x21, 0x00


	//----- nvinfo : EIATTR_KPARAM_INFO
	.align		4
.L_759:
        /*00c8*/ 	.byte	0x04, 0x17
        /*00ca*/ 	.short	(.L_761 - .L_760)
.L_760:
        /*00cc*/ 	.word	0x00000000
        /*00d0*/ 	.short	0x0011
        /*00d2*/ 	.short	0x0088
        /*00d4*/ 	.byte	0x00, 0xf0, 0x21, 0x00


	//----- nvinfo : EIATTR_KPARAM_INFO
	.align		4
.L_761:
        /*00d8*/ 	.byte	0x04, 0x17
        /*00da*/ 	.short	(.L_763 - .L_762)
.L_762:
        /*00dc*/ 	.word	0x00000000
        /*00e0*/ 	.short	0x0010
        /*00e2*/ 	.short	0x0080
        /*00e4*/ 	.byte	0x00, 0xf0, 0x21, 0x00


	//----- nvinfo : EIATTR_KPARAM_INFO
	.align		4
.L_763:
        /*00e8*/ 	.byte	0x04, 0x17
        /*00ea*/ 	.short	(.L_765 - .L_764)
.L_764:
        /*00ec*/ 	.word	0x00000000
        /*00f0*/ 	.short	0x000f
        /*00f2*/ 	.short	0x0078
        /*00f4*/ 	.byte	0x00, 0xf0, 0x21, 0x00


	//----- nvinfo : EIATTR_KPARAM_INFO
	.align		4
.L_765:
        /*00f8*/ 	.byte	0x04, 0x17
        /*00fa*/ 	.short	(.L_767 - .L_766)
.L_766:
        /*00fc*/ 	.word	0x00000000
        /*0100*/ 	.short	0x000e
        /*0102*/ 	.short	0x0070
        /*0104*/ 	.byte	0x00, 0xf0, 0x21, 0x00


	//----- nvinfo : EIATTR_KPARAM_INFO
	.align		4
.L_767:
        /*0108*/ 	.byte	0x04, 0x17
        /*010a*/ 	.short	(.L_769 - .L_768)
.L_768:
        /*010c*/ 	.word	0x00000000
        /*0110*/ 	.short	0x000d
        /*0112*/ 	.short	0x0068
        /*0114*/ 	.byte	0x00, 0xf0, 0x21, 0x00


	//----- nvinfo : EIATTR_KPARAM_INFO
	.align		4
.L_769:
        /*0118*/ 	.byte	0x04, 0x17
        /*011a*/ 	.short	(.L_771 - .L_770)
.L_770:
        /*011c*/ 	.word	0x00000000
        /*0120*/ 	.short	0x000c
        /*0122*/ 	.short	0x0060
        /*0124*/ 	.byte	0x00, 0xf0, 0x21, 0x00


	//----- nvinfo : EIATTR_KPARAM_INFO
	.align		4
.L_771:
        /*0128*/ 	.byte	0x04, 0x17
        /*012a*/ 	.short	(.L_773 - .L_772)
.L_772:
        /*012c*/ 	.word	0x00000000
        /*0130*/ 	.short	0x000b
        /*0132*/ 	.short	0x0058
        /*0134*/ 	.byte	0x00, 0xf0, 0x21, 0x00


	//----- nvinfo : EIATTR_KPARAM_INFO
	.align		4
.L_773:
        /*0138*/ 	.byte	0x04, 0x17
        /*013a*/ 	.short	(.L_775 - .L_774)
.L_774:
        /*013c*/ 	.word	0x00000000
        /*0140*/ 	.short	0x000a
        /*0142*/ 	.short	0x0050
        /*0144*/ 	.byte	0x00, 0xf0, 0x21, 0x00


	//----- nvinfo : EIATTR_KPARAM_INFO
	.align		4
.L_775:
        /*0148*/ 	.byte	0x04, 0x17
        /*014a*/ 	.short	(.L_777 - .L_776)
.L_776:
        /*014c*/ 	.word	0x00000000
        /*0150*/ 	.short	0x0009
        /*0152*/ 	.short	0x0048
        /*0154*/ 	.byte	0x00, 0xf0, 0x21, 0x00


	//----- nvinfo : EIATTR_KPARAM_INFO
	.align		4
.L_777:
        /*0158*/ 	.byte	0x04, 0x17
        /*015a*/ 	.short	(.L_779 - .L_778)
.L_778:
        /*015c*/ 	.word	0x00000000
        /*0160*/ 	.short	0x0008
        /*0162*/ 	.short	0x0040
        /*0164*/ 	.byte	0x00, 0xf0, 0x21, 0x00


	//----- nvinfo : EIATTR_KPARAM_INFO
	.align		4
.L_779:
        /*0168*/ 	.byte	0x04, 0x17
        /*016a*/ 	.short	(.L_781 - .L_780)
.L_780:
        /*016c*/ 	.word	0x00000000
        /*0170*/ 	.short	0x0007
        /*0172*/ 	.short	0x0038
        /*0174*/ 	.byte	0x00, 0xf0, 0x21, 0x00


	//----- nvinfo : EIATTR_KPARAM_INFO
	.align		4
.L_781:
        /*0178*/ 	.byte	0x04, 0x17
        /*017a*/ 	.short	(.L_783 - .L_782)
.L_782:
        /*017c*/ 	.word	0x00000000
        /*0180*/ 	.short	0x0006
        /*0182*/ 	.short	0x0030
        /*0184*/ 	.byte	0x00, 0xf0, 0x21, 0x00


	//----- nvinfo : EIATTR_KPARAM_INFO
	.align		4
.L_783:
        /*0188*/ 	.byte	0x04, 0x17
        /*018a*/ 	.short	(.L_785 - .L_784)
.L_784:
        /*018c*/ 	.word	0x00000000
        /*0190*/ 	.short	0x0005
        /*0192*/ 	.short	0x0028
        /*0194*/ 	.byte	0x00, 0xf0, 0x21, 0x00


	//----- nvinfo : EIATTR_KPARAM_INFO
	.align		4
.L_785:
        /*0198*/ 	.byte	0x04, 0x17
        /*019a*/ 	.short	(.L_787 - .L_786)
.L_786:
        /*019c*/ 	.word	0x00000000
        /*01a0*/ 	.short	0x0004
        /*01a2*/ 	.short	0x0020
        /*01a4*/ 	.byte	0x00, 0xf0, 0x21, 0x00


	//----- nvinfo : EIATTR_KPARAM_INFO
	.align		4
.L_787:
        /*01a8*/ 	.byte	0x04, 0x17
        /*01aa*/ 	.short	(.L_789 - .L_788)
.L_788:
        /*01ac*/ 	.word	0x00000000
        /*01b0*/ 	.short	0x0003
        /*01b2*/ 	.short	0x0018
        /*01b4*/ 	.byte	0x00, 0xf0, 0x21, 0x00


	//----- nvinfo : EIATTR_KPARAM_INFO
	.align		4
.L_789:
        /*01b8*/ 	.byte	0x04, 0x17
        /*01ba*/ 	.short	(.L_791 - .L_790)
.L_790:
        /*01bc*/ 	.word	0x00000000
        /*01c0*/ 	.short	0x0002
        /*01c2*/ 	.short	0x0010
        /*01c4*/ 	.byte	0x00, 0xf0, 0x21, 0x00


	//----- nvinfo : EIATTR_KPARAM_INFO
	.align		4
.L_791:
        /*01c8*/ 	.byte	0x04, 0x17
        /*01ca*/ 	.short	(.L_793 - .L_792)
.L_792:
        /*01cc*/ 	.word	0x00000000
        /*01d0*/ 	.short	0x0001
        /*01d2*/ 	.short	0x0008
        /*01d4*/ 	.byte	0x00, 0xf0, 0x21, 0x00


	//----- nvinfo : EIATTR_KPARAM_INFO
	.align		4
.L_793:
        /*01d8*/ 	.byte	0x04, 0x17
        /*01da*/ 	.short	(.L_795 - .L_794)
.L_794:
        /*01dc*/ 	.word	0x00000000
        /*01e0*/ 	.short	0x0000
        /*01e2*/ 	.short	0x0000
        /*01e4*/ 	.byte	0x00, 0xf0, 0x21, 0x00


	//----- nvinfo : EIATTR_SPARSE_MMA_MASK
	.align		4
.L_795:
        /*01e8*/ 	.byte	0x03, 0x50
        /*01ea*/ 	.short	0x0000


	//----- nvinfo : EIATTR_MAXREG_COUNT
	.align		4
        /*01ec*/ 	.byte	0x03, 0x1b
        /*01ee*/ 	.short	0x00ff


	//----- nvinfo : EIATTR_MERCURY_ISA_VERSION
	.align		4
        /*01f0*/ 	.byte	0x03, 0x5f
        /*01f2*/ 	.short	0x0101


	//----- nvinfo : EIATTR_EXIT_INSTR_OFFSETS
	.align		4
        /*01f4*/ 	.byte	0x04, 0x1c
        /*01f6*/ 	.short	(.L_797 - .L_796)


	//   ....[0]....
.L_796:
        /*01f8*/ 	.word	0x00000100


	//   ....[1]....
        /*01fc*/ 	.word	0x00001410


	//   ....[2]....
        /*0200*/ 	.word	0x00001e40


	//----- nvinfo : EIATTR_CRS_STACK_SIZE
	.align		4
.L_797:
        /*0204*/ 	.byte	0x04, 0x1e
        /*0206*/ 	.short	(.L_799 - .L_798)
.L_798:
        /*0208*/ 	.word	0x00000000


	//----- nvinfo : EIATTR_CBANK_PARAM_SIZE
	.align		4
.L_799:
        /*020c*/ 	.byte	0x03, 0x19
        /*020e*/ 	.short	0x00e9


	//----- nvinfo : EIATTR_PARAM_CBANK
	.align		4
        /*0210*/ 	.byte	0x04, 0x0a
        /*0212*/ 	.short	(.L_801 - .L_800)
	.align		4
.L_800:
        /*0214*/ 	.word	index@(.nv.constant0._ZN2at6native43_GLOBAL__N__c95f0927_10_LossCTC_cu_88d8892b36ctc_loss_backward_collect_gpu_kernelIdlEEvPT_PKS3_lS6_S6_S6_PKllPKT0_S8_lS6_llllllllllllS8_llllb)
        /*0218*/ 	.short	0x0210
        /*021a*/ 	.short	0x00e9


	//----- nvinfo : EIATTR_SW_WAR
	.align		4
.L_801:
        /*021c*/ 	.byte	0x04, 0x36
        /*021e*/ 	.short	(.L_803 - .L_802)
.L_802:
        /*0220*/ 	.word	0x00000008
.L_803:


//--------------------- .nv.info._ZN2at6native43_GLOBAL__N__c95f0927_10_LossCTC_cu_88d8892b45ctc_loss_backward_collect_nonblank_gpu_kernelIdlEEvPT_PKS3_lS6_S6_S6_PKlPKT0_S8_S6_llllllllllllS8_llb --------------------------
	.section	.nv.info._ZN2at6native43_GLOBAL__N__c95f0927_10_LossCTC_cu_88d8892b45ctc_loss_backward_collect_nonblank_gpu_kernelIdlEEvPT_PKS3_lS6_S6_S6_PKlPKT0_S8_S6_llllllllllllS8_llb,"",@"SHT_CUDA_INFO"
	.sectionflags	@""
	.align	4


	//----- nvinfo : EIATTR_CUDA_API_VERSION
	.align		4
        /*0000*/ 	.byte	0x04, 0x37
        /*0002*/ 	.short	(.L_805 - .L_804)
.L_804:
        /*0004*/ 	.word	0x00000082


	//----- nvinfo : EIATTR_KPARAM_INFO
	.align		4
.L_805:
        /*0008*/ 	.byte	0x04, 0x17
        /*000a*/ 	.short	(.L_807 - .L_806)
.L_806:
        /*000c*/ 	.word	0x00000000
        /*0010*/ 	.short	0x0019
        /*0012*/ 	.short	0x00c8
        /*0014*/ 	.byte	0x00, 0xf0, 0x05, 0x00


	//----- nvinfo : EIATTR_KPARAM_INFO
	.align		4
.L_807:
        /*0018*/ 	.byte	0x04, 0x17
        /*001a*/ 	.short	(.L_809 - .L_808)
.L_808:
        /*001c*/ 	.word	0x00000000
        /*0020*/ 	.short	0x0018
        /*0022*/ 	.short	0x00c0
        /*0024*/ 	.byte	0x00, 0xf0, 0x21, 0x00


	//----- nvinfo : EIATTR_KPARAM_INFO
	.align		4
.L_809:
        /*0028*/ 	.byte	0x04, 0x17
        /*002a*/ 	.short	(.L_811 - .L_810)
.L_810:
        /*002c*/ 	.word	0x00000000
        /*0030*/ 	.short	0x0017
        /*0032*/ 	.short	0x00b8
        /*0034*/ 	.byte	0x00, 0xf0, 0x21, 0x00


	//----- nvinfo : EIATTR_KPARAM_INFO
	.align		4
.L_811:
        /*0038*/ 	.byte	0x04, 0x17
        /*003a*/ 	.short	(.L_813 - .L_812)
.L_812:
        /*003c*/ 	.word	0x00000000
        /*0040*/ 	.short	0x0016
        /*0042*/ 	.short	0x00b0
        /*0044*/ 	.byte	0x00, 0xf0, 0x21, 0x00


	//----- nvinfo : EIATTR_KPARAM_INFO
	.align		4
.L_813:
        /*0048*/ 	.byte	0x04, 0x17
        /*004a*/ 	.short	(.L_815 - .L_814)
.L_814:
        /*004c*/ 	.word	0x00000000
        /*0050*/ 	.short	0x0015
        /*0052*/ 	.short	0x00a8
        /*0054*/ 	.byte	0x00, 0xf0, 0x21, 0x00


	//----- nvinfo : EIATTR_KPARAM_INFO
	.align		4
.L_815:
        /*0058*/ 	.byte	0x04, 0x17
        /*005a*/ 	.short	(.L_817 - .L_816)
.L_816:
        /*005c*/ 	.word	0x00000000
        /*0060*/ 	.short	0x0014
        /*0062*/ 	.short	0x00a0
        /*0064*/ 	.byte	0x00, 0xf0, 0x21, 0x00


	//----- nvinfo : EIATTR_KPARAM_INFO
	.align		4
.L_817:
        /*0068*/ 	.byte	0x04, 0x17
        /*006a*/ 	.short	(.L_819 - .L_818)
.L_818:
        /*006c*/ 	.word	0x00000000
        /*0070*/ 	.short	0x0013
        /*0072*/ 	.short	0x0098
        /*0074*/ 	.byte	0x00, 0xf0, 0x21, 0x00


	//----- nvinfo : EIATTR_KPARAM_INFO
	.align		4
.L_819:
        /*0078*/ 	.byte	0x04, 0x17
        /*007a*/ 	.short	(.L_821 - .L_820)
.L_820:
        /*007c*/ 	.word	0x00000000
        /*0080*/ 	.short	0x0012
        /*0082*/ 	.short	0x0090
        /*0084*/ 	.byte	0x00, 0xf0, 0x21, 0x00


	//----- nvinfo : EIATTR_KPARAM_INFO
	.align		4
.L_821:
        /*0088*/ 	.byte	0x04, 0x17
        /*008a*/ 	.short	(.L_823 - .L_822)
.L_822:
        /*008c*/ 	.word	0x00000000
        /*0090*/ 	.short	0x0011
        /*0092*/ 	.short	0x0088
        /*0094*/ 	.byte	0x00, 0xf0, 0x21, 0x00


	//----- nvinfo : EIATTR_KPARAM_INFO
	.align		4
.L_823:
        /*0098*/ 	.byte	0x04, 0x17
        /*009a*/ 	.short	(.L_825 - .L_824)
.L_824:
        /*009c*/ 	.word	0x00000000
        /*00a0*/ 	.short	0x0010
        /*00a2*/ 	.short	0x0080
        /*00a4*/ 	.byte	0x00, 0xf0, 0x21, 0x00


	//----- nvinfo : EIATTR_KPARAM_INFO
	.align		4
.L_825:
        /*00a8*/ 	.byte	0x04, 0x17
        /*00aa*/ 	.short	(.L_827 - .L_826)
.L_826:
        /*00ac*/ 	.word	0x00000000
        /*00b0*/ 	.short	0x000f
        /*00b2*/ 	.short	0x0078
        /*00b4*/ 	.byte	0x00, 0xf0, 0x21, 0x00


	//----- nvinfo : EIATTR_KPARAM_INFO
	.align		4
.L_827:
        /*00b8*/ 	.byte	0x04, 0x17
        /*00ba*/ 	.short	(.L_829 - .L_828)
.L_828:
        /*00bc*/ 	.word	0x00000000
        /*00c0*/ 	.short	0x000e
        /*00c2*/ 	.short	0x0070
        /*00c4*/ 	.byte	0x00, 0xf0, 0x21, 0x00


	//----- nvinfo : EIATTR_KPARAM_INFO
	.align		4
.L_829:
        /*00c8*/ 	.byte	0x04, 0x17
        /*00ca*/ 	.short	(.L_831 - .L_830)
.L_830:
        /*00cc*/ 	.word	0x00000000
        /*00d0*/ 	.short	0x000d
        /*00d2*/ 	.short	0x0068
        /*00d4*/ 	.byte	0x00, 0xf0, 0x21, 0x00


	//----- nvinfo : EIATTR_KPARAM_INFO
	.align		4
.L_831:
        /*00d8*/ 	.byte	0x04, 0x17
        /*00da*/ 	.short	(.L_833 - .L_832)
.L_832:
        /*00dc*/ 	.word	0x00000000
        /*00e0*/ 	.short	0x000c
        /*00e2*/ 	.short	0x0060
        /*00e4*/ 	.byte	0x00, 0xf0, 0x21, 0x00


	//----- nvinfo : EIATTR_KPARAM_INFO
	.align		4
.L_833:
        /*00e8*/ 	.byte	0x04, 0x17
        /*00ea*/ 	.short	(.L_835 - .L_834)
.L_834:
        /*00ec*/ 	.word	0x00000000
        /*00f0*/ 	.short	0x000b
        /*00f2*/ 	.short	0x0058
        /*00f4*/ 	.byte	0x00, 0xf0, 0x21, 0x00


	//----- nvinfo : EIATTR_KPARAM_INFO
	.align		4
.L_835:
        /*00f8*/ 	.byte	0x04, 0x17
        /*00fa*/ 	.short	(.L_837 - .L_836)
.L_836:
        /*00fc*/ 	.word	0x00000000
        /*0100*/ 	.short	0x000a
        /*0102*/ 	.short	0x0050
        /*0104*/ 	.byte	0x00, 0xf0, 0x21, 0x00


	//----- nvinfo : EIATTR_KPARAM_INFO
	.align		4
.L_837:
        /*0108*/ 	.byte	0x04, 0x17
        /*010a*/ 	.short	(.L_839 - .L_838)
.L_838:
        /*010c*/ 	.word	0x00000000
        /*0110*/ 	.short	0x0009
        /*0112*/ 	.short	0x0048
        /*0114*/ 	.byte	0x00, 0xf0, 0x21, 0x00


	//----- nvinfo : EIATTR_KPARAM_INFO
	.align		4
.L_839:
        /*0118*/ 	.byte	0x04, 0x17
        /*011a*/ 	.short	(.L_841 - .L_840)
.L_840:
        /*011c*/ 	.word	0x00000000
        /*0120*/ 	.short	0x0008
        /*0122*/ 	.short	0x0040
        /*0124*/ 	.byte	0x00, 0xf0, 0x21, 0x00


	//----- nvinfo : EIATTR_KPARAM_INFO
	.align		4
.L_841:
        /*0128*/ 	.byte	0x04, 0x17
        /*012a*/ 	.short	(.L_843 - .L_842)
.L_842:
        /*012c*/ 	.word	0x00000000
        /*0130*/ 	.short	0x0007
        /*0132*/ 	.short	0x0038
        /*0134*/ 	.byte	0x00, 0xf0, 0x21, 0x00


	//----- nvinfo : EIATTR_KPARAM_INFO
	.align		4
.L_843:
        /*0138*/ 	.byte	0x04, 0x17
        /*013a*/ 	.short	(.L_845 - .L_844)
.L_844:
        /*013c*/ 	.word	0x00000000
        /*0140*/ 	.short	0x0006
        /*0142*/ 	.short	0x0030
        /*0144*/ 	.byte	0x00, 0xf0, 0x21, 0x00


	//----- nvinfo : EIATTR_KPARAM_INFO
	.align		4
.L_845:
        /*0148*/ 	.byte	0x04, 0x17
        /*014a*/ 	.short	(.L_847 - .L_846)
.L_846:
        /*014c*/ 	.word	0x00000000
        /*0150*/ 	.short	0x0005
        /*0152*/ 	.short	0x0028
        /*0154*/ 	.byte	0x00, 0xf0, 0x21, 0x00


	//----- nvinfo : EIATTR_KPARAM_INFO
	.align		4
.L_847:
        /*0158*/ 	.byte	0x04, 0x17
        /*015a*/ 	.short	(.L_849 - .L_848)
.L_848:
        /*015c*/ 	.word	0x00000000
        /*0160*/ 	.short	0x0004
        /*0162*/ 	.short	0x0020
        /*0164*/ 	.byte	0x00, 0xf0, 0x21, 0x00


	//----- nvinfo : EIATTR_KPARAM_INFO
	.align		4
.L_849:
        /*0168*/ 	.byte	0x04, 0x17
        /*016a*/ 	.short	(.L_851 - .L_850)
.L_850:
        /*016c*/ 	.word	0x00000000
        /*0170*/ 	.short	0x0003
        /*0172*/ 	.short	0x0018
        /*0174*/ 	.byte	0x00, 0xf0, 0x21, 0x00


	//----- nvinfo : EIATTR_KPARAM_INFO
	.align		4
.L_851:
        /*0178*/ 	.byte	0x04, 0x17
        /*017a*/ 	.short	(.L_853 - .L_852)
.L_852:
        /*017c*/ 	.word	0x00000000
        /*0180*/ 	.short	0x0002
        /*0182*/ 	.short	0x0010
        /*0184*/ 	.byte	0x00, 0xf0, 0x21, 0x00


	//----- nvinfo : EIATTR_KPARAM_INFO
	.align		4
.L_853:
        /*0188*/ 	.byte	0x04, 0x17
        /*018a*/ 	.short	(.L_855 - .L_854)
.L_854:
        /*018c*/ 	.word	0x00000000
        /*0190*/ 	.short	0x0001
        /*0192*/ 	.short	0x0008
        /*0194*/ 	.byte	0x00, 0xf0, 0x21, 0x00


	//----- nvinfo : EIATTR_KPARAM_INFO
	.align		4
.L_855:
        /*0198*/ 	.byte	0x04, 0x17
        /*019a*/ 	.short	(.L_857 - .L_856)
.L_856:
        /*019c*/ 	.word	0x00000000
        /*01a0*/ 	.short	0x0000
        /*01a2*/ 	.short	0x0000
        /*01a4*/ 	.byte	0x00, 0xf0, 0x21, 0x00


	//----- nvinfo : EIATTR_SPARSE_MMA_MASK
	.align		4
.L_857:
        /*01a8*/ 	.byte	0x03, 0x50
        /*01aa*/ 	.short	0x0000


	//----- nvinfo : EIATTR_MAXREG_COUNT
	.align		4
        /*01ac*/ 	.byte	0x03, 0x1b
        /*01ae*/ 	.short	0x00ff


	//----- nvinfo : EIATTR_MERCURY_ISA_VERSION
	.align		4
        /*01b0*/ 	.byte	0x03, 0x5f
        /*01b2*/ 	.short	0x0101


	//----- nvinfo : EIATTR_EXIT_INSTR_OFFSETS
	.align		4
        /*01b4*/ 	.byte	0x04, 0x1c
        /*01b6*/ 	.short	(.L_859 - .L_858)


	//   ....[0]....
.L_858:
        /*01b8*/ 	.word	0x000000d0


	//   ....[1]....
        /*01bc*/ 	.word	0x000001a0


	//   ....[2]....
        /*01c0*/ 	.word	0x000002c0


	//   ....[3]....
        /*01c4*/ 	.word	0x00001200


	//   ....[4]....
        /*01c8*/ 	.word	0x000018b0


	//----- nvinfo : EIATTR_CRS_STACK_SIZE
	.align		4
.L_859:
        /*01cc*/ 	.byte	0x04, 0x1e
        /*01ce*/ 	.short	(.L_861 - .L_860)
.L_860:
        /*01d0*/ 	.word	0x00000000


	//----- nvinfo : EIATTR_CBANK_PARAM_SIZE
	.align		4
.L_861:
        /*01d4*/ 	.byte	0x03, 0x19
        /*01d6*/ 	.short	0x00c9


	//----- nvinfo : EIATTR_PARAM_CBANK
	.align		4
        /*01d8*/ 	.byte	0x04, 0x0a
        /*01da*/ 	.short	(.L_863 - .L_862)
	.align		4
.L_862:
        /*01dc*/ 	.word	index@(.nv.constant0._ZN2at6native43_GLOBAL__N__c95f0927_10_LossCTC_cu_88d8892b45ctc_loss_backward_collect_nonblank_gpu_kernelIdlEEvPT_PKS3_lS6_S6_S6_PKlPKT0_S8_S6_llllllllllllS8_llb)
        /*01e0*/ 	.short	0x0210
        /*01e2*/ 	.short	0x00c9


	//----- nvinfo : EIATTR_SW_WAR
	.align		4
.L_863:
        /*01e4*/ 	.byte	0x04, 0x36
        /*01e6*/ 	.short	(.L_865 - .L_864)
.L_864:
        /*01e8*/ 	.word	0x00000008
.L_865:


//--------------------- .nv.info._ZN2at6native43_GLOBAL__N__c95f0927_10_LossCTC_cu_88d8892b37ctc_loss_backward_log_beta_gpu_kernelIdlEEvPT_PKS3_PKllPKT0_S8_lllllllS8_lll --------------------------
	.section	.nv.info._ZN2at6native43_GLOBAL__N__c95f0927_10_LossCTC_cu_88d8892b37ctc_loss_backward_log_beta_gpu_kernelIdlEEvPT_PKS3_PKllPKT0_S8_lllllllS8_lll,"",@"SHT_CUDA_INFO"
	.sectionflags	@""
	.align	4


	//----- nvinfo : EIATTR_CUDA_API_VERSION
	.align		4
        /*0000*/ 	.byte	0x04, 0x37
        /*0002*/ 	.short	(.L_867 - .L_866)
.L_866:
        /*0004*/ 	.word	0x00000082


	//----- nvinfo : EIATTR_KPARAM_INFO
	.align		4
.L_867:
        /*0008*/ 	.byte	0x04, 0x17
        /*000a*/ 	.short	(.L_869 - .L_868)
.L_868:
        /*000c*/ 	.word	0x00000000
        /*0010*/ 	.short	0x0010
        /*0012*/ 	.short	0x0080
        /*0014*/ 	.byte	0x00, 0xf0, 0x21, 0x00


	//----- nvinfo : EIATTR_KPARAM_INFO
	.align		4
.L_869:
        /*0018*/ 	.byte	0x04, 0x17
        /*001a*/ 	.short	(.L_871 - .L_870)
.L_870:
        /*001c*/ 	.word	0x00000000
        /*0020*/ 	.short	0x000f
        /*0022*/ 	.short	0x0078
        /*0024*/ 	.byte	0x00, 0xf0, 0x21, 0x00


	//----- nvinfo : EIATTR_KPARAM_INFO
	.align		4
.L_871:
        /*0028*/ 	.byte	0x04, 0x17
        /*002a*/ 	.short	(.L_873 - .L_872)
.L_872:
        /*002c*/ 	.word	0x00000000
        /*0030*/ 	.short	0x000e
        /*0032*/ 	.short	0x0070
        /*0034*/ 	.byte	0x00, 0xf0, 0x21, 0x00


	//----- nvinfo : EIATTR_KPARAM_INFO
	.align		4
.L_873:
        /*0038*/ 	.byte	0x04, 0x17
        /*003a*/ 	.short	(.L_875 - .L_874)
.L_874:
        /*003c*/ 	.word	0x00000000
        /*0040*/ 	.short	0x000d
        /*0042*/ 	.short	0x0068
        /*0044*/ 	.byte	0x00, 0xf0, 0x21, 0x00


	//----- nvinfo : EIATTR_KPARAM_INFO
	.align		4
.L_875:
        /*0048*/ 	.byte	0x04, 0x17
        /*004a*/ 	.short	(.L_877 - .L_876)
.L_876:
        /*004c*/ 	.word	0x00000000
        /*0050*/ 	.short	0x000c
        /*0052*/ 	.short	0x0060
        /*0054*/ 	.byte	0x00, 0xf0, 0x21, 0x00


	//----- nvinfo : EIATTR_KPARAM_INFO
	.align		4
.L_877:
        /*0058*/ 	.byte	0x04, 0x17
        /*005a*/ 	.short	(.L_879 - .L_878)
.L_878:
        /*005c*/ 	.word	0x00000000
        /*0060*/ 	.short	0x000b
        /*0062*/ 	.short	0x0058
        /*0064*/ 	.byte	0x00, 0xf0, 0x21, 0x00


	//----- nvinfo : EIATTR_KPARAM_INFO
	.align		4
.L_879:
        /*0068*/ 	.byte	0x04, 0x17
        /*006a*/ 	.short	(.L_881 - .L_880)
.L_880:
        /*006c*/ 	.word	0x00000000
        /*0070*/ 	.short	0x000a
        /*0072*/ 	.short	0x0050
        /*0074*/ 	.byte	0x00, 0xf0, 0x21, 0x00


	//----- nvinfo : EIATTR_KPARAM_INFO
	.align		4
.L_881:
        /*0078*/ 	.byte	0x04, 0x17
        /*007a*/ 	.short	(.L_883 - .L_882)
.L_882:
        /*007c*/ 	.word	0x00000000
        /*0080*/ 	.short	0x0009
        /*0082*/ 	.short	0x0048
        /*0084*/ 	.byte	0x00, 0xf0, 0x21, 0x00


	//----- nvinfo : EIATTR_KPARAM_INFO
	.align		4
.L_883:
        /*0088*/ 	.byte	0x04, 0x17
        /*008a*/ 	.short	(.L_885 - .L_884)
.L_884:
        /*008c*/ 	.word	0x00000000
        /*0090*/ 	.short	0x0008
        /*0092*/ 	.short	0x0040
        /*0094*/ 	.byte	0x00, 0xf0, 0x21, 0x00


	//----- nvinfo : EIATTR_KPARAM_INFO
	.align		4
.L_885:
        /*0098*/ 	.byte	0x04, 0x17
        /*009a*/ 	.short	(.L_887 - .L_886)
.L_886:
        /*009c*/ 	.word	0x00000000
        /*00a0*/ 	.short	0x0007
        /*00a2*/ 	.short	0x0038
        /*00a4*/ 	.byte	0x00, 0xf0, 0x21, 0x00


	//----- nvinfo : EIATTR_KPARAM_INFO
	.align		4
.L_887:
        /*00a8*/ 	.byte	0x04, 0x17
        /*00aa*/ 	.short	(.L_889 - .L_888)
.L_888:
        /*00ac*/ 	.word	0x00000000
        /*00b0*/ 	.short	0x0006
        /*00b2*/ 	.short	0x0030
        /*00b4*/ 	.byte	0x00, 0xf0, 0x21, 0x00


	//----- nvinfo : EIATTR_KPARAM_INFO
	.align		4
.L_889:
        /*00b8*/ 	.byte	0x04, 0x17
        /*00ba*/ 	.short	(.L_891 - .L_890)
.L_890:
        /*00bc*/ 	.word	0x00000000
        /*00c0*/ 	.short	0x0005
        /*00c2*/ 	.short	0x0028
        /*00c4*/ 	.byte	0x00, 0xf0, 0x21, 0x00


	//----- nvinfo : EIATTR_KPARAM_INFO
	.align		4
.L_891:
        /*00c8*/ 	.byte	0x04, 0x17
        /*00ca*/ 	.short	(.L_893 - .L_892)
.L_892:
        /*00cc*/ 	.word	0x00000000
        /*00d0*/ 	.short	0x0004
        /*00d2*/ 	.short	0x0020
        /*00d4*/ 	.byte	0x00, 0xf0, 0x21, 0x00


	//----- nvinfo : EIATTR_KPARAM_INFO
	.align		4
.L_893:
        /*00d8*/ 	.byte	0x04, 0x17
        /*00da*/ 	.short	(.L_895 - .L_894)
.L_894:
        /*00dc*/ 	.word	0x00000000
        /*00e0*/ 	.short	0x0003
        /*00e2*/ 	.short	0x0018
        /*00e4*/ 	.byte	0x00, 0xf0, 0x21, 0x00


	//----- nvinfo : EIATTR_KPARAM_INFO
	.align		4
.L_895:
        /*00e8*/ 	.byte	0x04, 0x17
        /*00ea*/ 	.short	(.L_897 - .L_896)
.L_896:
        /*00ec*/ 	.word	0x00000000
        /*00f0*/ 	.short	0x0002
        /*00f2*/ 	.short	0x0010
        /*00f4*/ 	.byte	0x00, 0xf0, 0x21, 0x00


	//----- nvinfo : EIATTR_KPARAM_INFO
	.align		4
.L_897:
        /*00f8*/ 	.byte	0x04, 0x17
        /*00fa*/ 	.short	(.L_899 - .L_898)
.L_898:
        /*00fc*/ 	.word	0x00000000
        /*0100*/ 	.short	0x0001
        /*0102*/ 	.short	0x0008
        /*0104*/ 	.byte	0x00, 0xf0, 0x21, 0x00


	//----- nvinfo : EIATTR_KPARAM_INFO
	.align		4
.L_899:
        /*0108*/ 	.byte	0x04, 0x17
        /*010a*/ 	.short	(.L_901 - .L_900)
.L_900:
        /*010c*/ 	.word	0x00000000
        /*0110*/ 	.short	0x0000
        /*0112*/ 	.short	0x0000
        /*0114*/ 	.byte	0x00, 0xf0, 0x21, 0x00


	//----- nvinfo : EIATTR_SPARSE_MMA_MASK
	.align		4
.L_901:
        /*0118*/ 	.byte	0x03, 0x50
        /*011a*/ 	.short	0x0000


	//----- nvinfo : EIATTR_MAXREG_COUNT
	.align		4
        /*011c*/ 	.byte	0x03, 0x1b
        /*011e*/ 	.short	0x0048


	//----- nvinfo : EIATTR_NUM_BARRIERS
	.align		4
        /*0120*/ 	.byte	0x02, 0x4c
        /*0122*/ 	.byte	0x01
	.zero		1


	//----- nvinfo : EIATTR_MERCURY_ISA_VERSION
	.align		4
        /*0124*/ 	.byte	0x03, 0x5f
        /*0126*/ 	.short	0x0101


	//----- nvinfo : EIATTR_EXIT_INSTR_OFFSETS
	.align		4
        /*0128*/ 	.byte	0x04, 0x1c
        /*012a*/ 	.short	(.L_903 - .L_902)


	//   ....[0]....
.L_902:
        /*012c*/ 	.word	0x00000080


	//   ....[1]....
        /*0130*/ 	.word	0x00000180


	//   ....[2]....
        /*0134*/ 	.word	0x000003c0


	//   ....[3]....
        /*0138*/ 	.word	0x00002520


	//----- nvinfo : EIATTR_MAX_THREADS
	.align		4
.L_903:
        /*013c*/ 	.byte	0x04, 0x05
        /*013e*/ 	.short	(.L_905 - .L_904)
.L_904:
        /*0140*/ 	.word	0x00000380
        /*0144*/ 	.word	0x00000001
        /*0148*/ 	.word	0x00000001


	//----- nvinfo : EIATTR_CRS_STACK_SIZE
	.align		4
.L_905:
        /*014c*/ 	.byte	0x04, 0x1e
        /*014e*/ 	.short	(.L_907 - .L_906)
.L_906:
        /*0150*/ 	.word	0x00000000


	//----- nvinfo : EIATTR_CBANK_PARAM_SIZE
	.align		4
.L_907:
        /*0154*/ 	.byte	0x03, 0x19
        /*0156*/ 	.short	0x0088


	//----- nvinfo : EIATTR_PARAM_CBANK
	.align		4
        /*0158*/ 	.byte	0x04, 0x0a
        /*015a*/ 	.short	(.L_909 - .L_908)
	.align		4
.L_908:
        /*015c*/ 	.word	index@(.nv.constant0._ZN2at6native43_GLOBAL__N__c95f0927_10_LossCTC_cu_88d8892b37ctc_loss_backward_log_beta_gpu_kernelIdlEEvPT_PKS3_PKllPKT0_S8_lllllllS8_lll)
        /*0160*/ 	.short	0x0210
        /*0162*/ 	.short	0x0088


	//----- nvinfo : EIATTR_SW_WAR
	.align		4
.L_909:
        /*0164*/ 	.byte	0x04, 0x36
        /*0166*/ 	.short	(.L_911 - .L_910)
.L_910:
        /*0168*/ 	.word	0x00000008
.L_911:


//--------------------- .nv.info._ZN2at6native43_GLOBAL__N__c95f0927_10_LossCTC_cu_88d8892b29ctc_loss_log_alpha_gpu_kernelIfiEEvPT_PKS3_PKllPKT0_S8_lS4_llllllS8_lll --------------------------
	.section	.nv.info._ZN2at6native43_GLOBAL__N__c95f0927_10_LossCTC_cu_88d8892b29ctc_loss_log_alpha_gpu_kernelIfiEEvPT_PKS3_PKllPKT0_S8_lS4_llllllS8_lll,"",@"SHT_CUDA_INFO"
	.sectionflags	@""
	.align	4


	//----- nvinfo : EIATTR_CUDA_API_VERSION
	.align		4
        /*0000*/ 	.byte	0x04, 0x37
        /*0002*/ 	.short	(.L_913 - .L_912)
.L_912:
        /*0004*/ 	.word	0x00000082


	//----- nvinfo : EIATTR_KPARAM_INFO
	.align		4
.L_913:
        /*0008*/ 	.byte	0x04, 0x17
        /*000a*/ 	.short	(.L_915 - .L_914)
.L_914:
        /*000c*/ 	.word	0x00000000
        /*0010*/ 	.short	0x0011
        /*0012*/ 	.short	0x0088
        /*0014*/ 	.byte	0x00, 0xf0, 0x21, 0x00


	//----- nvinfo : EIATTR_KPARAM_INFO
	.align		4
.L_915:
        /*0018*/ 	.byte	0x04, 0x17
        /*001a*/ 	.short	(.L_917 - .L_916)
.L_916:
        /*001c*/ 	.word	0x00000000
        /*0020*/ 	.short	0x0010
        /*0022*/ 	.short	0x0080
        /*0024*/ 	.byte	0x00, 0xf0, 0x21, 0x00


	//----- nvinfo : EIATTR_KPARAM_INFO
	.align		4
.L_917:
        /*0028*/ 	.byte	0x04, 0x17
        /*002a*/ 	.short	(.L_919 - .L_918)
.L_918:
        /*002c*/ 	.word	0x00000000
        /*0030*/ 	.short	0x000f
        /*0032*/ 	.short	0x0078
        /*0034*/ 	.byte	0x00, 0xf0, 0x21, 0x00


	//----- nvinfo : EIATTR_KPARAM_INFO
	.align		4
.L_919:
        /*0038*/ 	.byte	0x04, 0x17
        /*003a*/ 	.short	(.L_921 - .L_920)
.L_920:
        /*003c*/ 	.word	0x00000000
        /*0040*/ 	.short	0x000e
        /*0042*/ 	.short	0x0070
        /*0044*/ 	.byte	0x00, 0xf0, 0x21, 0x00


	//----- nvinfo : EIATTR_KPARAM_INFO
	.align		4
.L_921:
        /*0048*/ 	.byte	0x04, 0x17
        /*004a*/ 	.short	(.L_923 - .L_922)
.L_922:
        /*004c*/ 	.word	0x00000000
        /*0050*/ 	.short	0x000d
        /*0052*/ 	.short	0x0068
        /*0054*/ 	.byte	0x00, 0xf0, 0x21, 0x00


	//----- nvinfo : EIATTR_KPARAM_INFO
	.align		4
.L_923:
        /*0058*/ 	.byte	0x04, 0x17
        /*005a*/ 	.short	(.L_925 - .L_924)
.L_924:
        /*005c*/ 	.word	0x00000000
        /*0060*/ 	.short	0x000c
        /*0062*/ 	.short	0x0060
        /*0064*/ 	.byte	0x00, 0xf0, 0x21, 0x00


	//----- nvinfo : EIATTR_KPARAM_INFO
	.align		4
.L_925:
        /*0068*/ 	.byte	0x04, 0x17
        /*006a*/ 	.short	(.L_927 - .L_926)
.L_926:
        /*006c*/ 	.word	0x00000000
        /*0070*/ 	.short	0x000b
        /*0072*/ 	.short	0x0058
        /*0074*/ 	.byte	0x00, 0xf0, 0x21, 0x00


	//----- nvinfo : EIATTR_KPARAM_INFO
	.align		4
.L_927:
        /*0078*/ 	.byte	0x04, 0x17
        /*007a*/ 	.short	(.L_929 - .L_928)
.L_928:
        /*007c*/ 	.word	0x00000000
        /*0080*/ 	.short	0x000a
        /*0082*/ 	.short	0x0050
        /*0084*/ 	.byte	0x00, 0xf0, 0x21, 0x00


	//----- nvinfo : EIATTR_KPARAM_INFO
	.align		4
.L_929:
        /*0088*/ 	.byte	0x04, 0x17
        /*008a*/ 	.short	(.L_931 - .L_930)
.L_930:
        /*008c*/ 	.word	0x00000000
        /*0090*/ 	.short	0x0009
        /*0092*/ 	.short	0x0048
        /*0094*/ 	.byte	0x00, 0xf0, 0x21, 0x00


	//----- nvinfo : EIATTR_KPARAM_INFO
	.align		4
.L_931:
        /*0098*/ 	.byte	0x04, 0x17
        /*009a*/ 	.short	(.L_933 - .L_932)
.L_932:
        /*009c*/ 	.word	0x00000000
        /*00a0*/ 	.short	0x0008
        /*00a2*/ 	.short	0x0040
        /*00a4*/ 	.byte	0x00, 0xf0, 0x21, 0x00


	//----- nvinfo : EIATTR_KPARAM_INFO
	.align		4
.L_933:
        /*00a8*/ 	.byte	0x04, 0x17
        /*00aa*/ 	.short	(.L_935 - .L_934)
.L_934:
        /*00ac*/ 	.word	0x00000000
        /*00b0*/ 	.short	0x0007
        /*00b2*/ 	.short	0x0038
        /*00b4*/ 	.byte	0x00, 0xf0, 0x21, 0x00


	//----- nvinfo : EIATTR_KPARAM_INFO
	.align		4
.L_935:
        /*00b8*/ 	.byte	0x04, 0x17
        /*00ba*/ 	.short	(.L_937 - .L_936)
.L_936:
        /*00bc*/ 	.word	0x00000000
        /*00c0*/ 	.short	0x0006
        /*00c2*/ 	.short	0x0030
        /*00c4*/ 	.byte	0x00, 0xf0, 0x21, 0x00


	//----- nvinfo : EIATTR_KPARAM_INFO
	.align		4
.L_937:
        /*00c8*/ 	.byte	0x04, 0x17
        /*00ca*/ 	.short	(.L_939 - .L_938)
.L_938:
        /*00cc*/ 	.word	0x00000000
        /*00d0*/ 	.short	0x0005
        /*00d2*/ 	.short	0x0028
        /*00d4*/ 	.byte	0x00, 0xf0, 0x21, 0x00


	//----- nvinfo : EIATTR_KPARAM_INFO
	.align		4
.L_939:
        /*00d8*/ 	.byte	0x04, 0x17
        /*00da*/ 	.short	(.L_941 - .L_940)
.L_940:
        /*00dc*/ 	.word	0x00000000
        /*00e0*/ 	.short	0x0004
        /*00e2*/ 	.short	0x0020
        /*00e4*/ 	.byte	0x00, 0xf0, 0x21, 0x00


	//----- nvinfo : EIATTR_KPARAM_INFO
	.align		4
.L_941:
        /*00e8*/ 	.byte	0x04, 0x17
        /*00ea*/ 	.short	(.L_943 - .L_942)
.L_942:
        /*00ec*/ 	.word	0x00000000
        /*00f0*/ 	.short	0x0003
        /*00f2*/ 	.short	0x0018
        /*00f4*/ 	.byte	0x00, 0xf0, 0x21, 0x00


	//----- nvinfo : EIATTR_KPARAM_INFO
	.align		4
.L_943:
        /*00f8*/ 	.byte	0x04, 0x17
        /*00fa*/ 	.short	(.L_945 - .L_944)
.L_944:
        /*00fc*/ 	.word	0x00000000
        /*0100*/ 	.short	0x0002
        /*0102*/ 	.short	0x0010
        /*0104*/ 	.byte	0x00, 0xf0, 0x21, 0x00


	//----- nvinfo : EIATTR_KPARAM_INFO
	.align		4
.L_945:
        /*0108*/ 	.byte	0x04, 0x17
        /*010a*/ 	.short	(.L_947 - .L_946)
.L_946:
        /*010c*/ 	.word	0x00000000
        /*0110*/ 	.short	0x0001
        /*0112*/ 	.short	0x0008
        /*0114*/ 	.byte	0x00, 0xf0, 0x21, 0x00


	//----- nvinfo : EIATTR_KPARAM_INFO
	.align		4
.L_947:
        /*0118*/ 	.byte	0x04, 0x17
        /*011a*/ 	.short	(.L_949 - .L_948)
.L_948:
        /*011c*/ 	.word	0x00000000
        /*0120*/ 	.short	0x0000
        /*0122*/ 	.short	0x0000
        /*0124*/ 	.byte	0x00, 0xf0, 0x21, 0x00


	//----- nvinfo : EIATTR_SPARSE_MMA_MASK
	.align		4
.L_949:
        /*0128*/ 	.byte	0x03, 0x50
        /*012a*/ 	.short	0x0000


	//----- nvinfo : EIATTR_MAXREG_COUNT
	.align		4
        /*012c*/ 	.byte	0x03, 0x1b
        /*012e*/ 	.short	0x00ff


	//----- nvinfo : EIATTR_NUM_BARRIERS
	.align		4
        /*0130*/ 	.byte	0x02, 0x4c
        /*0132*/ 	.byte	0x01
	.zero		1


	//----- nvinfo : EIATTR_MERCURY_ISA_VERSION
	.align		4
        /*0134*/ 	.byte	0x03, 0x5f
        /*0136*/ 	.short	0x0101


	//----- nvinfo : EIATTR_EXIT_INSTR_OFFSETS
	.align		4
        /*0138*/ 	.byte	0x04, 0x1c
        /*013a*/ 	.short	(.L_951 - .L_950)


	//   ....[0]....
.L_950:
        /*013c*/ 	.word	0x00000080


	//   ....[1]....
        /*0140*/ 	.word	0x00002c70


	//   ....[2]....
        /*0144*/ 	.word	0x00002fb0


	//   ....[3]....
        /*0148*/ 	.word	0x00002fe0


	//   ....[4]....
        /*014c*/ 	.word	0x00003030


	//----- nvinfo : EIATTR_CRS_STACK_SIZE
	.align		4
.L_951:
        /*0150*/ 	.byte	0x04, 0x1e
        /*0152*/ 	.short	(.L_953 - .L_952)
.L_952:
        /*0154*/ 	.word	0x00000000


	//----- nvinfo : EIATTR_CBANK_PARAM_SIZE
	.align		4
.L_953:
        /*0158*/ 	.byte	0x03, 0x19
        /*015a*/ 	.short	0x0090


	//----- nvinfo : EIATTR_PARAM_CBANK
	.align		4
        /*015c*/ 	.byte	0x04, 0x0a
        /*015e*/ 	.short	(.L_955 - .L_954)
	.align		4
.L_954:
        /*0160*/ 	.word	index@(.nv.constant0._ZN2at6native43_GLOBAL__N__c95f0927_10_LossCTC_cu_88d8892b29ctc_loss_log_alpha_gpu_kernelIfiEEvPT_PKS3_PKllPKT0_S8_lS4_llllllS8_lll)
        /*0164*/ 	.short	0x0210
        /*0166*/ 	.short	0x0090


	//----- nvinfo : EIATTR_SW_WAR
	.align		4
.L_955:
        /*0168*/ 	.byte	0x04, 0x36
        /*016a*/ 	.short	(.L_957 - .L_956)
.L_956:
        /*016c*/ 	.word	0x00000008
.L_957:


//--------------------- .nv.info._ZN2at6native43_GLOBAL__N__c95f0927_10_LossCTC_cu_88d8892b29ctc_loss_log_alpha_gpu_kernelIflEEvPT_PKS3_PKllPKT0_S8_lS4_llllllS8_lll --------------------------
	.section	.nv.info._ZN2at6native43_GLOBAL__N__c95f0927_10_LossCTC_cu_88d8892b29ctc_loss_log_alpha_gpu_kernelIflEEvPT_PKS3_PKllPKT0_S8_lS4_llllllS8_lll,"",@"SHT_CUDA_INFO"
	.sectionflags	@""
	.align	4


	//----- nvinfo : EIATTR_CUDA_API_VERSION
	.align		4
        /*0000*/ 	.byte	0x04, 0x37
        /*0002*/ 	.short	(.L_959 - .L_958)
.L_958:
        /*0004*/ 	.word	0x00000082


	//----- nvinfo : EIATTR_KPARAM_INFO
	.align		4
.L_959:
        /*0008*/ 	.byte	0x04, 0x17
        /*000a*/ 	.short	(.L_961 - .L_960)
.L_960:
        /*000c*/ 	.word	0x00000000
        /*0010*/ 	.short	0x0011
        /*0012*/ 	.short	0x0088
        /*0014*/ 	.byte	0x00, 0xf0, 0x21, 0x00


	//----- nvinfo : EIATTR_KPARAM_INFO
	.align		4
.L_961:
        /*0018*/ 	.byte	0x04, 0x17
        /*001a*/ 	.short	(.L_963 - .L_962)
.L_962:
        /*001c*/ 	.word	0x00000000
        /*0020*/ 	.short	0x0010
        /*0022*/ 	.short	0x0080
        /*0024*/ 	.byte	0x00, 0xf0, 0x21, 0x00


	//----- nvinfo : EIATTR_KPARAM_INFO
	.align		4
.L_963:
        /*0028*/ 	.byte	0x04, 0x17
        /*002a*/ 	.short	(.L_965 - .L_964)
.L_964:
        /*002c*/ 	.word	0x00000000
        /*0030*/ 	.short	0x000f
        /*0032*/ 	.short	0x0078
        /*0034*/ 	.byte	0x00, 0xf0, 0x21, 0x00


	//----- nvinfo : EIATTR_KPARAM_INFO
	.align		4
.L_965:
        /*0038*/ 	.byte	0x04, 0x17
        /*003a*/ 	.short	(.L_967 - .L_966)
.L_966:
        /*003c*/ 	.word	0x00000000
        /*0040*/ 	.short	0x000e
        /*0042*/ 	.short	0x0070
        /*0044*/ 	.byte	0x00, 0xf0, 0x21, 0x00


	//----- nvinfo : EIATTR_KPARAM_INFO
	.align		4
.L_967:
        /*0048*/ 	.byte	0x04, 0x17
        /*004a*/ 	.short	(.L_969 - .L_968)
.L_968:
        /*004c*/ 	.word	0x00000000
        /*0050*/ 	.short	0x000d
        /*0052*/ 	.short	0x0068
        /*0054*/ 	.byte	0x00, 0xf0, 0x21, 0x00


	//----- nvinfo : EIATTR_KPARAM_INFO
	.align		4
.L_969:
        /*0058*/ 	.byte	0x04, 0x17
        /*005a*/ 	.short	(.L_971 - .L_970)
.L_970:
        /*005c*/ 	.word	0x00000000
        /*0060*/ 	.short	0x000c
        /*0062*/ 	.short	0x0060
        /*0064*/ 	.byte	0x00, 0xf0, 0x21, 0x00


	//----- nvinfo : EIATTR_KPARAM_INFO
	.align		4
.L_971:
        /*0068*/ 	.byte	0x04, 0x17
        /*006a*/ 	.short	(.L_973 - .L_972)
.L_972:
        /*006c*/ 	.word	0x00000000
        /*0070*/ 	.short	0x000b
        /*0072*/ 	.short	0x0058
        /*0074*/ 	.byte	0x00, 0xf0, 0x21, 0x00


	//----- nvinfo : EIATTR_KPARAM_INFO
	.align		4
.L_973:
        /*0078*/ 	.byte	0x04, 0x17
        /*007a*/ 	.short	(.L_975 - .L_974)
.L_974:
        /*007c*/ 	.word	0x00000000
        /*0080*/ 	.short	0x000a
        /*0082*/ 	.short	0x0050
        /*0084*/ 	.byte	0x00, 0xf0, 0x21, 0x00


	//----- nvinfo : EIATTR_KPARAM_INFO
	.align		4
.L_975:
        /*0088*/ 	.byte	0x04, 0x17
        /*008a*/ 	.short	(.L_977 - .L_976)
.L_976:
        /*008c*/ 	.word	0x00000000
        /*0090*/ 	.short	0x0009
        /*0092*/ 	.short	0x0048
        /*0094*/ 	.byte	0x00, 0xf0, 0x21, 0x00


	//----- nvinfo : EIATTR_KPARAM_INFO
	.align		4
.L_977:
        /*0098*/ 	.byte	0x04, 0x17
        /*009a*/ 	.short	(.L_979 - .L_978)
.L_978:
        /*009c*/ 	.word	0x00000000
        /*00a0*/ 	.short	0x0008
        /*00a2*/ 	.short	0x0040
        /*00a4*/ 	.byte	0x00, 0xf0, 0x21, 0x00


	//----- nvinfo : EIATTR_KPARAM_INFO
	.align		4
.L_979:
        /*00a8*/ 	.byte	0x04, 0x17
        /*00aa*/ 	.short	(.L_981 - .L_980)
.L_980:
        /*00ac*/ 	.word	0x00000000
        /*00b0*/ 	.short	0x0007
        /*00b2*/ 	.short	0x0038
        /*00b4*/ 	.byte	0x00, 0xf0, 0x21, 0x00


	//----- nvinfo : EIATTR_KPARAM_INFO
	.align		4
.L_981:
        /*00b8*/ 	.byte	0x04, 0x17
        /*00ba*/ 	.short	(.L_983 - .L_982)
.L_982:
        /*00bc*/ 	.word	0x00000000
        /*00c0*/ 	.short	0x0006
        /*00c2*/ 	.short	0x0030
        /*00c4*/ 	.byte	0x00, 0xf0, 0x21, 0x00


	//----- nvinfo : EIATTR_KPARAM_INFO
	.align		4
.L_983:
        /*00c8*/ 	.byte	0x04, 0x17
        /*00ca*/ 	.short	(.L_985 - .L_984)
.L_984:
        /*00cc*/ 	.word	0x00000000
        /*00d0*/ 	.short	0x0005
        /*00d2*/ 	.short	0x0028
        /*00d4*/ 	.byte	0x00, 0xf0, 0x21, 0x00


	//----- nvinfo : EIATTR_KPARAM_INFO
	.align		4
.L_985:
        /*00d8*/ 	.byte	0x04, 0x17
        /*00da*/ 	.short	(.L_987 - .L_986)
.L_986:
        /*00dc*/ 	.word	0x00000000
        /*00e0*/ 	.short	0x0004
        /*00e2*/ 	.short	0x0020
        /*00e4*/ 	.byte	0x00, 0xf0, 0x21, 0x00


	//----- nvinfo : EIATTR_KPARAM_INFO
	.align		4
.L_987:
        /*00e8*/ 	.byte	0x04, 0x17
        /*00ea*/ 	.short	(.L_989 - .L_988)
.L_988:
        /*00ec*/ 	.word	0x00000000
        /*00f0*/ 	.short	0x0003
        /*00f2*/ 	.short	0x0018
        /*00f4*/ 	.byte	0x00, 0xf0, 0x21, 0x00


	//----- nvinfo : EIATTR_KPARAM_INFO
	.align		4
.L_989:
        /*00f8*/ 	.byte	0x04, 0x17
        /*00fa*/ 	.short	(.L_991 - .L_990)
.L_990:
        /*00fc*/ 	.word	0x00000000
        /*0100*/ 	.short	0x0002
        /*0102*/ 	.short	0x0010
        /*0104*/ 	.byte	0x00, 0xf0, 0x21, 0x00


	//----- nvinfo : EIATTR_KPARAM_INFO
	.align		4
.L_991:
        /*0108*/ 	.byte	0x04, 0x17
        /*010a*/ 	.short	(.L_993 - .L_992)
.L_992:
        /*010c*/ 	.word	0x00000000
        /*0110*/ 	.short	0x0001
        /*0112*/ 	.short	0x0008
        /*0114*/ 	.byte	0x00, 0xf0, 0x21, 0x00


	//----- nvinfo : EIATTR_KPARAM_INFO
	.align		4
.L_993:
        /*0118*/ 	.byte	0x04, 0x17
        /*011a*/ 	.short	(.L_995 - .L_994)
.L_994:
        /*011c*/ 	.word	0x00000000
        /*0120*/ 	.short	0x0000
        /*0122*/ 	.short	0x0000
        /*0124*/ 	.byte	0x00, 0xf0, 0x21, 0x00


	//----- nvinfo : EIATTR_SPARSE_MMA_MASK
	.align		4
.L_995:
        /*0128*/ 	.byte	0x03, 0x50
        /*012a*/ 	.short	0x0000


	//----- nvinfo : EIATTR_MAXREG_COUNT
	.align		4
        /*012c*/ 	.byte	0x03, 0x1b
        /*012e*/ 	.short	0x00ff


	//----- nvinfo : EIATTR_NUM_BARRIERS
	.align		4
        /*0130*/ 	.byte	0x02, 0x4c
        /*0132*/ 	.byte	0x01
	.zero		1


	//----- nvinfo : EIATTR_MERCURY_ISA_VERSION
	.align		4
        /*0134*/ 	.byte	0x03, 0x5f
        /*0136*/ 	.short	0x0101


	//----- nvinfo : EIATTR_EXIT_INSTR_OFFSETS
	.align		4
        /*0138*/ 	.byte	0x04, 0x1c
        /*013a*/ 	.short	(.L_997 - .L_996)


	//   ....[0]....
.L_996:
        /*013c*/ 	.word	0x00000080


	//   ....[1]....
        /*0140*/ 	.word	0x00002c00


	//   ....[2]....
        /*0144*/ 	.word	0x00002f40


	//   ....[3]....
        /*0148*/ 	.word	0x00002f70


	//   ....[4]....
        /*014c*/ 	.word	0x00002fc0


	//----- nvinfo : EIATTR_CRS_STACK_SIZE
	.align		4
.L_997:
        /*0150*/ 	.byte	0x04, 0x1e
        /*0152*/ 	.short	(.L_999 - .L_998)
.L_998:
        /*0154*/ 	.word	0x00000000


	//----- nvinfo : EIATTR_CBANK_PARAM_SIZE
	.align		4
.L_999:
        /*0158*/ 	.byte	0x03, 0x19
        /*015a*/ 	.short	0x0090


	//----- nvinfo : EIATTR_PARAM_CBANK
	.align		4
        /*015c*/ 	.byte	0x04, 0x0a
        /*015e*/ 	.short	(.L_1001 - .L_1000)
	.align		4
.L_1000:
        /*0160*/ 	.word	index@(.nv.constant0._ZN2at6native43_GLOBAL__N__c95f0927_10_LossCTC_cu_88d8892b29ctc_loss_log_alpha_gpu_kernelIflEEvPT_PKS3_PKllPKT0_S8_lS4_llllllS8_lll)
        /*0164*/ 	.short	0x0210
        /*0166*/ 	.short	0x0090


	//----- nvinfo : EIATTR_SW_WAR
	.align		4
.L_1001:
        /*0168*/ 	.byte	0x04, 0x36
        /*016a*/ 	.short	(.L_1003 - .L_1002)
.L_1002:
        /*016c*/ 	.word	0x00000008
.L_1003:


//--------------------- .nv.info._ZN2at6native43_GLOBAL__N__c95f0927_10_LossCTC_cu_88d8892b29ctc_loss_log_alpha_gpu_kernelIdiEEvPT_PKS3_PKllPKT0_S8_lS4_llllllS8_lll --------------------------
	.section	.nv.info._ZN2at6native43_GLOBAL__N__c95f0927_10_LossCTC_cu_88d8892b29ctc_loss_log_alpha_gpu_kernelIdiEEvPT_PKS3_PKllPKT0_S8_lS4_llllllS8_lll,"",@"SHT_CUDA_INFO"
	.sectionflags	@""
	.align	4


	//----- nvinfo : EIATTR_CUDA_API_VERSION
	.align		4
        /*0000*/ 	.byte	0x04, 0x37
        /*0002*/ 	.short	(.L_1005 - .L_1004)
.L_1004:
        /*0004*/ 	.word	0x00000082


	//----- nvinfo : EIATTR_KPARAM_INFO
	.align		4
.L_1005:
        /*0008*/ 	.byte	0x04, 0x17
        /*000a*/ 	.short	(.L_1007 - .L_1006)
.L_1006:
        /*000c*/ 	.word	0x00000000
        /*0010*/ 	.short	0x0011
        /*0012*/ 	.short	0x0088
        /*0014*/ 	.byte	0x00, 0xf0, 0x21, 0x00


	//----- nvinfo : EIATTR_KPARAM_INFO
	.align		4
.L_1007:
        /*0018*/ 	.byte	0x04, 0x17
        /*001a*/ 	.short	(.L_1009 - .L_1008)
.L_1008:
        /*001c*/ 	.word	0x00000000
        /*0020*/ 	.short	0x0010
        /*0022*/ 	.short	0x0080
        /*0024*/ 	.byte	0x00, 0xf0, 0x21, 0x00


	//----- nvinfo : EIATTR_KPARAM_INFO
	.align		4
.L_1009:
        /*0028*/ 	.byte	0x04, 0x17
        /*002a*/ 	.short	(.L_1011 - .L_1010)
.L_1010:
        /*002c*/ 	.word	0x00000000
        /*0030*/ 	.short	0x000f
        /*0032*/ 	.short	0x0078
        /*0034*/ 	.byte	0x00, 0xf0, 0x21, 0x00


	//----- nvinfo : EIATTR_KPARAM_INFO
	.align		4
.L_1011:
        /*0038*/ 	.byte	0x04, 0x17
        /*003a*/ 	.short	(.L_1013 - .L_1012)
.L_1012:
        /*003c*/ 	.word	0x00000000
        /*0040*/ 	.short	0x000e
        /*0042*/ 	.short	0x0070
        /*0044*/ 	.byte	0x00, 0xf0, 0x21, 0x00


	//----- nvinfo : EIATTR_KPARAM_INFO
	.align		4
.L_1013:
        /*0048*/ 	.byte	0x04, 0x17
        /*004a*/ 	.short	(.L_1015 - .L_1014)
.L_1014:
        /*004c*/ 	.word	0x00000000
        /*0050*/ 	.short	0x000d
        /*0052*/ 	.short	0x0068
        /*0054*/ 	.byte	0x00, 0xf0, 0x21, 0x00


	//----- nvinfo : EIATTR_KPARAM_INFO
	.align		4
.L_1015:
        /*0058*/ 	.byte	0x04, 0x17
        /*005a*/ 	.short	(.L_1017 - .L_1016)
.L_1016:
        /*005c*/ 	.word	0x00000000
        /*0060*/ 	.short	0x000c
        /*0062*/ 	.short	0x0060
        /*0064*/ 	.byte	0x00, 0xf0, 0x21, 0x00


	//----- nvinfo : EIATTR_KPARAM_INFO
	.align		4
.L_1017:
        /*0068*/ 	.byte	0x04, 0x17
        /*006a*/ 	.short	(.L_1019 - .L_1018)
.L_1018:
        /*006c*/ 	.word	0x00000000
        /*0070*/ 	.short	0x000b
        /*0072*/ 	.short	0x0058
        /*0074*/ 	.byte	0x00, 0xf0, 0x21, 0x00


	//----- nvinfo : EIATTR_KPARAM_INFO
	.align		4
.L_1019:
        /*0078*/ 	.byte	0x04, 0x17
        /*007a*/ 	.short	(.L_1021 - .L_1020)
.L_1020:
        /*007c*/ 	.word	0x00000000
        /*0080*/ 	.short	0x000a
        /*0082*/ 	.short	0x0050
        /*0084*/ 	.byte	0x00, 0xf0, 0x21, 0x00


	//----- nvinfo : EIATTR_KPARAM_INFO
	.align		4
.L_1021:
        /*0088*/ 	.byte	0x04, 0x17
        /*008a*/ 	.short	(.L_1023 - .L_1022)
.L_1022:
        /*008c*/ 	.word	0x00000000
        /*0090*/ 	.short	0x0009
        /*0092*/ 	.short	0x0048
        /*0094*/ 	.byte	0x00, 0xf0, 0x21, 0x00


	//----- nvinfo : EIATTR_KPARAM_INFO
	.align		4
.L_1023:
        /*0098*/ 	.byte	0x04, 0x17
        /*009a*/ 	.short	(.L_1025 - .L_1024)
.L_1024:
        /*009c*/ 	.word	0x00000000
        /*00a0*/ 	.short	0x0008
        /*00a2*/ 	.short	0x0040
        /*00a4*/ 	.byte	0x00, 0xf0, 0x21, 0x00


	//----- nvinfo : EIATTR_KPARAM_INFO
	.align		4
.L_1025:
        /*00a8*/ 	.byte	0x04, 0x17
        /*00aa*/ 	.short	(.L_1027 - .L_1026)
.L_1026:
        /*00ac*/ 	.word	0x00000000
        /*00b0*/ 	.short	0x0007
        /*00b2*/ 	.short	0x0038
        /*00b4*/ 	.byte	0x00, 0xf0, 0x21, 0x00


	//----- nvinfo : EIATTR_KPARAM_INFO
	.align		4
.L_1027:
        /*00b8*/ 	.byte	0x04, 0x17
        /*00ba*/ 	.short	(.L_1029 - .L_1028)
.L_1028:
        /*00bc*/ 	.word	0x00000000
        /*00c0*/ 	.short	0x0006
        /*00c2*/ 	.short	0x0030
        /*00c4*/ 	.byte	0x00, 0xf0, 0x21, 0x00


	//----- nvinfo : EIATTR_KPARAM_INFO
	.align		4
.L_1029:
        /*00c8*/ 	.byte	0x04, 0x17
        /*00ca*/ 	.short	(.L_1031 - .L_1030)
.L_1030:
        /*00cc*/ 	.word	0x00000000
        /*00d0*/ 	.short	0x0005
        /*00d2*/ 	.short	0x0028
        /*00d4*/ 	.byte	0x00, 0xf0, 0x21, 0x00


	//----- nvinfo : EIATTR_KPARAM_INFO
	.align		4
.L_1031:
        /*00d8*/ 	.byte	0x04, 0x17
        /*00da*/ 	.short	(.L_1033 - .L_1032)
.L_1032:
        /*00dc*/ 	.word	0x00000000
        /*00e0*/ 	.short	0x0004
        /*00e2*/ 	.short	0x0020
        /*00e4*/ 	.byte	0x00, 0xf0, 0x21, 0x00


	//----- nvinfo : EIATTR_KPARAM_INFO
	.align		4
.L_1033:
        /*00e8*/ 	.byte	0x04, 0x17
        /*00ea*/ 	.short	(.L_1035 - .L_1034)
.L_1034:
        /*00ec*/ 	.word	0x00000000
        /*00f0*/ 	.short	0x0003
        /*00f2*/ 	.short	0x0018
        /*00f4*/ 	.byte	0x00, 0xf0, 0x21, 0x00


	//----- nvinfo : EIATTR_KPARAM_INFO
	.align		4
.L_1035:
        /*00f8*/ 	.byte	0x04, 0x17
        /*00fa*/ 	.short	(.L_1037 - .L_1036)
.L_1036:
        /*00fc*/ 	.word	0x00000000
        /*0100*/ 	.short	0x0002
        /*0102*/ 	.short	0x0010
        /*0104*/ 	.byte	0x00, 0xf0, 0x21, 0x00


	//----- nvinfo : EIATTR_KPARAM_INFO
	.align		4
.L_1037:
        /*0108*/ 	.byte	0x04, 0x17
        /*010a*/ 	.short	(.L_1039 - .L_1038)
.L_1038:
        /*010c*/ 	.word	0x00000000
        /*0110*/ 	.short	0x0001
        /*0112*/ 	.short	0x0008
        /*0114*/ 	.byte	0x00, 0xf0, 0x21, 0x00


	//----- nvinfo : EIATTR_KPARAM_INFO
	.align		4
.L_1039:
        /*0118*/ 	.byte	0x04, 0x17
        /*011a*/ 	.short	(.L_1041 - .L_1040)
.L_1040:
        /*011c*/ 	.word	0x00000000
        /*0120*/ 	.short	0x0000
        /*0122*/ 	.short	0x0000
        /*0124*/ 	.byte	0x00, 0xf0, 0x21, 0x00


	//----- nvinfo : EIATTR_SPARSE_MMA_MASK
	.align		4
.L_1041:
        /*0128*/ 	.byte	0x03, 0x50
        /*012a*/ 	.short	0x0000


	//----- nvinfo : EIATTR_MAXREG_COUNT
	.align		4
        /*012c*/ 	.byte	0x03, 0x1b
        /*012e*/ 	.short	0x00ff


	//----- nvinfo : EIATTR_NUM_BARRIERS
	.align		4
        /*0130*/ 	.byte	0x02, 0x4c
        /*0132*/ 	.byte	0x01
	.zero		1


	//----- nvinfo : EIATTR_MERCURY_ISA_VERSION
	.align		4
        /*0134*/ 	.byte	0x03, 0x5f
        /*0136*/ 	.short	0x0101


	//----- nvinfo : EIATTR_EXIT_INSTR_OFFSETS
	.align		4
        /*0138*/ 	.byte	0x04, 0x1c
        /*013a*/ 	.short	(.L_1043 - .L_1042)


	//   ....[0]....
.L_1042:
        /*013c*/ 	.word	0x00000080


	//   ....[1]....
        /*0140*/ 	.word	0x00002e70


	//   ....[2]....
        /*0144*/ 	.word	0x00003c90


	//   ....[3]....
        /*0148*/ 	.word	0x00003cc0


	//   ....[4]....
        /*014c*/ 	.word	0x00003d20


	//----- nvinfo : EIATTR_CRS_STACK_SIZE
	.align		4
.L_1043:
        /*0150*/ 	.byte	0x04, 0x1e
        /*0152*/ 	.short	(.L_1045 - .L_1044)
.L_1044:
        /*0154*/ 	.word	0x00000000


	//----- nvinfo : EIATTR_CBANK_PARAM_SIZE
	.align		4
.L_1045:
        /*0158*/ 	.byte	0x03, 0x19
        /*015a*/ 	.short	0x0090


	//----- nvinfo : EIATTR_PARAM_CBANK
	.align		4
        /*015c*/ 	.byte	0x04, 0x0a
        /*015e*/ 	.short	(.L_1047 - .L_1046)
	.align		4
.L_1046:
        /*0160*/ 	.word	index@(.nv.constant0._ZN2at6native43_GLOBAL__N__c95f0927_10_LossCTC_cu_88d8892b29ctc_loss_log_alpha_gpu_kernelIdiEEvPT_PKS3_PKllPKT0_S8_lS4_llllllS8_lll)
        /*0164*/ 	.short	0x0210
        /*0166*/ 	.short	0x0090


	//----- nvinfo : EIATTR_SW_WAR
	.align		4
.L_1047:
        /*0168*/ 	.byte	0x04, 0x36
        /*016a*/ 	.short	(.L_1049 - .L_1048)
.L_1048:
        /*016c*/ 	.word	0x00000008
.L_1049:


//--------------------- .nv.info._ZN2at6native43_GLOBAL__N__c95f0927_10_LossCTC_cu_88d8892b29ctc_loss_log_alpha_gpu_kernelIdlEEvPT_PKS3_PKllPKT0_S8_lS4_llllllS8_lll --------------------------
	.section	.nv.info._ZN2at6native43_GLOBAL__N__c95f0927_10_LossCTC_cu_88d8892b29ctc_loss_log_alpha_gpu_kernelIdlEEvPT_PKS3_PKllPKT0_S8_lS4_llllllS8_lll,"",@"SHT_CUDA_INFO"
	.sectionflags	@""
	.align	4


	//----- nvinfo : EIATTR_CUDA_API_VERSION
	.align		4
        /*0000*/ 	.byte	0x04, 0x37
        /*0002*/ 	.short	(.L_1051 - .L_1050)
.L_1050:
        /*0004*/ 	.word	0x00000082


	//----- nvinfo : EIATTR_KPARAM_INFO
	.align		4
.L_1051:
        /*0008*/ 	.byte	0x04, 0x17
        /*000a*/ 	.short	(.L_1053 - .L_1052)
.L_1052:
        /*000c*/ 	.word	0x00000000
        /*0010*/ 	.short	0x0011
        /*0012*/ 	.short	0x0088
        /*0014*/ 	.byte	0x00, 0xf0, 0x21, 0x00


	//----- nvinfo : EIATTR_KPARAM_INFO
	.align		4
.L_1053:
        /*0018*/ 	.byte	0x04, 0x17
        /*001a*/ 	.short	(.L_1055 - .L_1054)
.L_1054:
        /*001c*/ 	.word	0x00000000
        /*0020*/ 	.short	0x0010
        /*0022*/ 	.short	0x0080
        /*0024*/ 	.byte	0x00, 0xf0, 0x21, 0x00


	//----- nvinfo : EIATTR_KPARAM_INFO
	.align		4
.L_1055:
        /*0028*/ 	.byte	0x04, 0x17
        /*002a*/ 	.short	(.L_1057 - .L_1056)
.L_1056:
        /*002c*/ 	.word	0x00000000
        /*0030*/ 	.short	0x000f
        /*0032*/ 	.short	0x0078
        /*0034*/ 	.byte	0x00, 0xf0, 0x21, 0x00


	//----- nvinfo : EIATTR_KPARAM_INFO
	.align		4
.L_1057:
        /*0038*/ 	.byte	0x04, 0x17
        /*003a*/ 	.short	(.L_1059 - .L_1058)
.L_1058:
        /*003c*/ 	.word	0x00000000
        /*0040*/ 	.short	0x000e
        /*0042*/ 	.short	0x0070
        /*0044*/ 	.byte	0x00, 0xf0, 0x21, 0x00


	//----- nvinfo : EIATTR_KPARAM_INFO
	.align		4
.L_1059:
        /*0048*/ 	.byte	0x04, 0x17
        /*004a*/ 	.short	(.L_1061 - .L_1060)
.L_1060:
        /*004c*/ 	.word	0x00000000
        /*0050*/ 	.short	0x000d
        /*0052*/ 	.short	0x0068
        /*0054*/ 	.byte	0x00, 0xf0, 0x21, 0x00


	//----- nvinfo : EIATTR_KPARAM_INFO
	.align		4
.L_1061:
        /*0058*/ 	.byte	0x04, 0x17
        /*005a*/ 	.short	(.L_1063 - .L_1062)
.L_1062:
        /*005c*/ 	.word	0x00000000
        /*0060*/ 	.short	0x000c
        /*0062*/ 	.short	0x0060
        /*0064*/ 	.byte	0x00, 0xf0, 0x21, 0x00


	//----- nvinfo : EIATTR_KPARAM_INFO
	.align		4
.L_1063:
        /*0068*/ 	.byte	0x04, 0x17
        /*006a*/ 	.short	(.L_1065 - .L_1064)
.L_1064:
        /*006c*/ 	.word	0x00000000
        /*0070*/ 	.short	0x000b
        /*0072*/ 	.short	0x0058
        /*0074*/ 	.byte	0x00, 0xf0, 0x21, 0x00


	//----- nvinfo : EIATTR_KPARAM_INFO
	.align		4
.L_1065:
        /*0078*/ 	.byte	0x04, 0x17
        /*007a*/ 	.short	(.L_1067 - .L_1066)
.L_1066:
        /*007c*/ 	.word	0x00000000
        /*0080*/ 	.short	0x000a
        /*0082*/ 	.short	0x0050
        /*0084*/ 	.byte	0x00, 0xf0, 0x21, 0x00


	//----- nvinfo : EIATTR_KPARAM_INFO
	.align		4
.L_1067:
        /*0088*/ 	.byte	0x04, 0x17
        /*008a*/ 	.short	(.L_1069 - .L_1068)
.L_1068:
        /*008c*/ 	.word	0x00000000
        /*0090*/ 	.short	0x0009
        /*0092*/ 	.short	0x0048
        /*0094*/ 	.byte	0x00, 0xf0, 0x21, 0x00


	//----- nvinfo : EIATTR_KPARAM_INFO
	.align		4
.L_1069:
        /*0098*/ 	.byte	0x04, 0x17
        /*009a*/ 	.short	(.L_1071 - .L_1070)
.L_1070:
        /*009c*/ 	.word	0x00000000
        /*00a0*/ 	.short	0x0008
        /*00a2*/ 	.short	0x0040
        /*00a4*/ 	.byte	0x00, 0xf0, 0x21, 0x00


	//----- nvinfo : EIATTR_KPARAM_INFO
	.align		4
.L_1071:
        /*00a8*/ 	.byte	0x04, 0x17
        /*00aa*/ 	.short	(.L_1073 - .L_1072)
.L_1072:
        /*00ac*/ 	.word	0x00000000
        /*00b0*/ 	.short	0x0007
        /*00b2*/ 	.short	0x0038
        /*00b4*/ 	.byte	0x00, 0xf0, 0x21, 0x00


	//----- nvinfo : EIATTR_KPARAM_INFO
	.align		4
.L_1073:
        /*00b8*/ 	.byte	0x04, 0x17
        /*00ba*/ 	.short	(.L_1075 - .L_1074)
.L_1074:
        /*00bc*/ 	.word	0x00000000
        /*00c0*/ 	.short	0x0006
        /*00c2*/ 	.short	0x0030
        /*00c4*/ 	.byte	0x00, 0xf0, 0x21, 0x00


	//----- nvinfo : EIATTR_KPARAM_INFO
	.align		4
.L_1075:
        /*00c8*/ 	.byte	0x04, 0x17
        /*00ca*/ 	.short	(.L_1077 - .L_1076)
.L_1076:
        /*00cc*/ 	.word	0x00000000
        /*00d0*/ 	.short	0x0005
        /*00d2*/ 	.short	0x0028
        /*00d4*/ 	.byte	0x00, 0xf0, 0x21, 0x00


	//----- nvinfo : EIATTR_KPARAM_INFO
	.align		4
.L_1077:
        /*00d8*/ 	.byte	0x04, 0x17
        /*00da*/ 	.short	(.L_1079 - .L_1078)
.L_1078:
        /*00dc*/ 	.word	0x00000000
        /*00e0*/ 	.short	0x0004
        /*00e2*/ 	.short	0x0020
        /*00e4*/ 	.byte	0x00, 0xf0, 0x21, 0x00


	//----- nvinfo : EIATTR_KPARAM_INFO
	.align		4
.L_1079:
        /*00e8*/ 	.byte	0x04, 0x17
        /*00ea*/ 	.short	(.L_1081 - .L_1080)
.L_1080:
        /*00ec*/ 	.word	0x00000000
        /*00f0*/ 	.short	0x0003
        /*00f2*/ 	.short	0x0018
        /*00f4*/ 	.byte	0x00, 0xf0, 0x21, 0x00


	//----- nvinfo : EIATTR_KPARAM_INFO
	.align		4
.L_1081:
        /*00f8*/ 	.byte	0x04, 0x17
        /*00fa*/ 	.short	(.L_1083 - .L_1082)
.L_1082:
        /*00fc*/ 	.word	0x00000000
        /*0100*/ 	.short	0x0002
        /*0102*/ 	.short	0x0010
        /*0104*/ 	.byte	0x00, 0xf0, 0x21, 0x00


	//----- nvinfo : EIATTR_KPARAM_INFO
	.align		4
.L_1083:
        /*0108*/ 	.byte	0x04, 0x17
        /*010a*/ 	.short	(.L_1085 - .L_1084)
.L_1084:
        /*010c*/ 	.word	0x00000000
        /*0110*/ 	.short	0x0001
        /*0112*/ 	.short	0x0008
        /*0114*/ 	.byte	0x00, 0xf0, 0x21, 0x00


	//----- nvinfo : EIATTR_KPARAM_INFO
	.align		4
.L_1085:
        /*0118*/ 	.byte	0x04, 0x17
        /*011a*/ 	.short	(.L_1087 - .L_1086)
.L_1086:
        /*011c*/ 	.word	0x00000000
        /*0120*/ 	.short	0x0000
        /*0122*/ 	.short	0x0000
        /*0124*/ 	.byte	0x00, 0xf0, 0x21, 0x00


	//----- nvinfo : EIATTR_SPARSE_MMA_MASK
	.align		4
.L_1087:
        /*0128*/ 	.byte	0x03, 0x50
        /*012a*/ 	.short	0x0000


	//----- nvinfo : EIATTR_MAXREG_COUNT
	.align		4
        /*012c*/ 	.byte	0x03, 0x1b
        /*012e*/ 	.short	0x00ff


	//----- nvinfo : EIATTR_NUM_BARRIERS
	.align		4
        /*0130*/ 	.byte	0x02, 0x4c
        /*0132*/ 	.byte	0x01
	.zero		1


	//----- nvinfo : EIATTR_MERCURY_ISA_VERSION
	.align		4
        /*0134*/ 	.byte	0x03, 0x5f
        /*0136*/ 	.short	0x0101


	//----- nvinfo : EIATTR_EXIT_INSTR_OFFSETS
	.align		4
        /*0138*/ 	.byte	0x04, 0x1c
        /*013a*/ 	.short	(.L_1089 - .L_1088)


	//   ....[0]....
.L_1088:
        /*013c*/ 	.word	0x00000080


	//   ....[1]....
        /*0140*/ 	.word	0x00002e20


	//   ....[2]....
        /*0144*/ 	.word	0x00003c40


	//   ....[3]....
        /*0148*/ 	.word	0x00003c70


	//   ....[4]....
        /*014c*/ 	.word	0x00003cd0


	//----- nvinfo : EIATTR_CRS_STACK_SIZE
	.align		4
.L_1089:
        /*0150*/ 	.byte	0x04, 0x1e
        /*0152*/ 	.short	(.L_1091 - .L_1090)
.L_1090:
        /*0154*/ 	.word	0x00000000


	//----- nvinfo : EIATTR_CBANK_PARAM_SIZE
	.align		4
.L_1091:
        /*0158*/ 	.byte	0x03, 0x19
        /*015a*/ 	.short	0x0090


	//----- nvinfo : EIATTR_PARAM_CBANK
	.align		4
        /*015c*/ 	.byte	0x04, 0x0a
        /*015e*/ 	.short	(.L_1093 - .L_1092)
	.align		4
.L_1092:
        /*0160*/ 	.word	index@(.nv.constant0._ZN2at6native43_GLOBAL__N__c95f0927_10_LossCTC_cu_88d8892b29ctc_loss_log_alpha_gpu_kernelIdlEEvPT_PKS3_PKllPKT0_S8_lS4_llllllS8_lll)
        /*0164*/ 	.short	0x0210
        /*0166*/ 	.short	0x0090


	//----- nvinfo : EIATTR_SW_WAR
	.align		4
.L_1093:
        /*0168*/ 	.byte	0x04, 0x36
        /*016a*/ 	.short	(.L_1095 - .L_1094)
.L_1094:
        /*016c*/ 	.word	0x00000008
.L_1095:


//--------------------- .nv.callgraph             --------------------------
	.section	.nv.callgraph,"",@"SHT_CUDA_CALLGRAPH"
	.align	4
	.sectionentsize	8
	.align		4
        /*0000*/ 	.word	0x00000000
	.align		4
        /*0004*/ 	.word	0xffffffff
	.align		4
        /*0008*/ 	.word	0x00000000
	.align		4
        /*000c*/ 	.word	0xfffffffe
	.align		4
        /*0010*/ 	.word	0x00000000
	.align		4
        /*0014*/ 	.word	0xfffffffd
	.align		4
        /*0018*/ 	.word	0x00000000
	.align		4
        /*001c*/ 	.word	0xfffffffc


//--------------------- .nv.constant4             --------------------------
	.section	.nv.constant4,"a",@progbits
	.align	8
	.align		8
.nv.constant4:
        /*0000*/ 	.dword	_ZN41_INTERNAL_c95f0927_10_LossCTC_cu_88d8892b4cuda3std3__45__cpo5beginE
	.align		8
        /*0008*/ 	.dword	_ZN41_INTERNAL_c95f0927_10_LossCTC_cu_88d8892b4cuda3std3__45__cpo3endE
	.align		8
        /*0010*/ 	.dword	_ZN41_INTERNAL_c95f0927_10_LossCTC_cu_88d8892b4cuda3std3__45__cpo6cbeginE
	.align		8
        /*0018*/ 	.dword	_ZN41_INTERNAL_c95f0927_10_LossCTC_cu_88d8892b4cuda3std3__45__cpo4cendE
	.align		8
        /*0020*/ 	.dword	_ZN41_INTERNAL_c95f0927_10_LossCTC_cu_88d8892b4cuda3std3__45__cpo6rbeginE
	.align		8
        /*0028*/ 	.dword	_ZN41_INTERNAL_c95f0927_10_LossCTC_cu_88d8892b4cuda3std3__45__cpo4rendE
	.align		8
        /*0030*/ 	.dword	_ZN41_INTERNAL_c95f0927_10_LossCTC_cu_88d8892b4cuda3std3__45__cpo7crbeginE
	.align		8
        /*0038*/ 	.dword	_ZN41_INTERNAL_c95f0927_10_LossCTC_cu_88d8892b4cuda3std3__45__cpo5crendE
	.align		8
        /*0040*/ 	.dword	_ZN41_INTERNAL_c95f0927_10_LossCTC_cu_88d8892b4cuda3std3__443_GLOBAL__N__c95f0927_10_LossCTC_cu_88d8892b6ignoreE
	.align		8
        /*0048*/ 	.dword	_ZN41_INTERNAL_c95f0927_10_LossCTC_cu_88d8892b4cuda3std3__419piecewise_constructE
	.align		8
        /*0050*/ 	.dword	_ZN41_INTERNAL_c95f0927_10_LossCTC_cu_88d8892b4cuda3std3__48in_placeE
	.align		8
        /*0058*/ 	.dword	_ZN41_INTERNAL_c95f0927_10_LossCTC_cu_88d8892b4cuda3std3__420unreachable_sentinelE
	.align		8
        /*0060*/ 	.dword	_ZN41_INTERNAL_c95f0927_10_LossCTC_cu_88d8892b4cuda3std6ranges3__45__cpo4swapE
	.align		8
        /*0068*/ 	.dword	_ZN41_INTERNAL_c95f0927_10_LossCTC_cu_88d8892b4cuda3std6ranges3__45__cpo9iter_moveE
	.align		8
        /*0070*/ 	.dword	_ZN41_INTERNAL_c95f0927_10_LossCTC_cu_88d8892b4cuda3std6ranges3__45__cpo5beginE
	.align		8
        /*0078*/ 	.dword	_ZN41_INTERNAL_c95f0927_10_LossCTC_cu_88d8892b4cuda3std6ranges3__45__cpo3endE
	.align		8
        /*0080*/ 	.dword	_ZN41_INTERNAL_c95f0927_10_LossCTC_cu_88d8892b4cuda3std6ranges3__45__cpo6cbeginE
	.align		8
        /*0088*/ 	.dword	_ZN41_INTERNAL_c95f0927_10_LossCTC_cu_88d8892b4cuda3std6ranges3__45__cpo4cendE
	.align		8
        /*0090*/ 	.dword	_ZN41_INTERNAL_c95f0927_10_LossCTC_cu_88d8892b4cuda3std6ranges3__45__cpo7advanceE
	.align		8
        /*0098*/ 	.dword	_ZN41_INTERNAL_c95f0927_10_LossCTC_cu_88d8892b4cuda3std6ranges3__45__cpo9iter_swapE
	.align		8
        /*00a0*/ 	.dword	_ZN41_INTERNAL_c95f0927_10_LossCTC_cu_88d8892b4cuda3std6ranges3__45__cpo4nextE
	.align		8
        /*00a8*/ 	.dword	_ZN41_INTERNAL_c95f0927_10_LossCTC_cu_88d8892b4cuda3std6ranges3__45__cpo4prevE
	.align		8
        /*00b0*/ 	.dword	_ZN41_INTERNAL_c95f0927_10_LossCTC_cu_88d8892b4cuda3std6ranges3__45__cpo4dataE
	.align		8
        /*00b8*/ 	.dword	_ZN41_INTERNAL_c95f0927_10_LossCTC_cu_88d8892b4cuda3std6ranges3__45__cpo5cdataE
	.align		8
        /*00c0*/ 	.dword	_ZN41_INTERNAL_c95f0927_10_LossCTC_cu_88d8892b4cuda3std6ranges3__45__cpo4sizeE
	.align		8
        /*00c8*/ 	.dword	_ZN41_INTERNAL_c95f0927_10_LossCTC_cu_88d8892b4cuda3std6ranges3__45__cpo5ssizeE
	.align		8
        /*00d0*/ 	.dword	_ZN41_INTERNAL_c95f0927_10_LossCTC_cu_88d8892b4cuda3std6ranges3__45__cpo8distanceE
	.align		8
        /*00d8*/ 	.dword	_ZN41_INTERNAL_c95f0927_10_LossCTC_cu_88d8892b6thrust23THRUST_300001_SM_900_NS6system6detail10sequential3seqE


//--------------------- .text._ZN2at6native43_GLOBAL__N__c95f0927_10_LossCTC_cu_88d8892b36ctc_loss_backward_collect_gpu_kernelIfiEEvPT_PKS3_lS6_S6_S6_PKllPKT0_S8_lS6_llllllllllllS8_llllb --------------------------
	.section	.text._ZN2at6native43_GLOBAL__N__c95f0927_10_LossCTC_cu_88d8892b36ctc_loss_backward_collect_gpu_kernelIfiEEvPT_PKS3_lS6_S6_S6_PKllPKT0_S8_lS6_llllllllllllS8_llllb,"ax",@progbits
	.align	128
.text._ZN2at6native43_GLOBAL__N__c95f0927_10_LossCTC_cu_88d8892b36ctc_loss_backward_collect_gpu_kernelIfiEEvPT_PKS3_lS6_S6_S6_PKllPKT0_S8_lS6_llllllllllllS8_llllb:
        .type           _ZN2at6native43_GLOBAL__N__c95f0927_10_LossCTC_cu_88d8892b36ctc_loss_backward_collect_gpu_kernelIfiEEvPT_PKS3_lS6_S6_S6_PKllPKT0_S8_lS6_llllllllllllS8_llllb,@function
        .size           _ZN2at6native43_GLOBAL__N__c95f0927_10_LossCTC_cu_88d8892b36ctc_loss_backward_collect_gpu_kernelIfiEEvPT_PKS3_lS6_S6_S6_PKllPKT0_S8_lS6_llllllllllllS8_llllb,(.L_x_468 - _ZN2at6native43_GLOBAL__N__c95f0927_10_LossCTC_cu_88d8892b36ctc_loss_backward_collect_gpu_kernelIfiEEvPT_PKS3_lS6_S6_S6_PKllPKT0_S8_lS6_llllllllllllS8_llllb)
        .other          _ZN2at6native43_GLOBAL__N__c95f0927_10_LossCTC_cu_88d8892b36ctc_loss_backward_collect_gpu_kernelIfiEEvPT_PKS3_lS6_S6_S6_PKllPKT0_S8_lS6_llllllllllllS8_llllb,@"STO_CUDA_ENTRY STV_DEFAULT"
_ZN2at6native43_GLOBAL__N__c95f0927_10_LossCTC_cu_88d8892b36ctc_loss_backward_collect_gpu_kernelIfiEEvPT_PKS3_lS6_S6_S6_PKllPKT0_S8_lS6_llllllllllllS8_llllb:
[----:B------:R-:W-:Y:S01]  /*0000*/  LDC R1, c[0x0][0x28] ;  /* 0x00000a00ff017b82 */ /* 0x000fe20000000800 */
[----:B------:R-:W0:Y:S01]  /*0010*/  S2R R0, SR_CTAID.Y ;  /* 0x0000000000007919 */ /* 0x000e220000002600 */
[----:B------:R-:W-:-:S06]  /*0020*/  ULDC UR4, c[0x0][0x4] ;  /* 0x0000010000047ab9 */ /* 0x000fcc0000000800 */
[----:B------:R-:W1:Y:S01]  /*0030*/  S2UR UR5, SR_CTAID.X ;  /* 0x00000000000579c3 */ /* 0x000e620000002500 */
[----:B------:R-:W-:Y:S01]  /*0040*/  IMAD.MOV.U32 R31, RZ, RZ, RZ ;  /* 0x000000ffff1f7224 */ /* 0x000fe200078e00ff */
[----:B------:R-:W0:Y:S01]  /*0050*/  S2R R3, SR_TID.Y ;  /* 0x0000000000037919 */ /* 0x000e220000002200 */
[----:B------:R-:W-:Y:S01]  /*0060*/  ULDC.64 UR6, c[0x0][0x2e0] ;  /* 0x0000b80000067ab9 */ /* 0x000fe20000000a00 */
[----:B------:R-:W1:Y:S04]  /*0070*/  S2R R30, SR_TID.X ;  /* 0x00000000001e7919 */ /* 0x000e680000002100 */
[----:B------:R-:W1:Y:S01]  /*0080*/  LDC R5, c[0x0][RZ] ;  /* 0x00000000ff057b82 */ /* 0x000e620000000800 */
[----:B0-----:R-:W-:Y:S02]  /*0090*/  IMAD R0, R0, UR4, R3 ;  /* 0x0000000400007c24 */ /* 0x001fe4000f8e0203 */
[----:B-1----:R-:W-:-:S03]  /*00a0*/  IMAD.WIDE.U32 R30, R5, UR5, R30 ;  /* 0x00000005051e7c25 */ /* 0x002fc6000f8e001e */
[----:B------:R-:W-:Y:S01]  /*00b0*/  ISETP.GE.U32.AND P0, PT, R0, UR6, PT ;  /* 0x0000000600007c0c */ /* 0x000fe2000bf06070 */
[----:B------:R-:W-:-:S03]  /*00c0*/  ULDC.64 UR4, c[0x0][0x248] ;  /* 0x0000920000047ab9 */ /* 0x000fc60000000a00 */
[----:B------:R-:W-:Y:S02]  /*00d0*/  ISETP.GE.AND.EX P0, PT, RZ, UR7, PT, P0 ;  /* 0x00000007ff007c0c */ /* 0x000fe4000bf06300 */
[----:B------:R-:W-:-:S04]  /*00e0*/  ISETP.GE.U32.AND P1, PT, R30, UR4, PT ;  /* 0x000000041e007c0c */ /* 0x000fc8000bf26070 */
[----:B------:R-:W-:-:S13]  /*00f0*/  ISETP.GE.OR.EX P0, PT, R31, UR5, P0, P1 ;  /* 0x000000051f007c0c */ /* 0x000fda0008706710 */
[----:B------:R-:W-:Y:S05]  /*0100*/  @P0 EXIT ;  /* 0x000000000000094d */ /* 0x000fea0003800000 */
[----:B------:R-:W-:Y:S01]  /*0110*/  IMAD.SHL.U32 R4, R0, 0x8, RZ ;  /* 0x0000000800047824 */ /* 0x000fe200078e00ff */
[----:B------:R-:W-:Y:S01]  /*0120*/  ULDC.64 UR4, c[0x0][0x240] ;  /* 0x0000900000047ab9 */ /* 0x000fe20000000a00 */
[----:B------:R-:W-:Y:S01]  /*0130*/  SHF.R.U32.HI R2, RZ, 0x1d, R0 ;  /* 0x0000001dff027819 */ /* 0x000fe20000011600 */
[----:B------:R-:W-:Y:S01]  /*0140*/  ULDC.64 UR16, c[0x0][0x208] ;  /* 0x0000820000107ab9 */ /* 0x000fe20000000a00 */
[----:B------:R-:W-:Y:S01]  /*0150*/  ULDC UR12, c[0x0][0x264] ;  /* 0x00009900000c7ab9 */ /* 0x000fe20000000800 */
[----:B------:R-:W-:Y:S01]  /*0160*/  IADD3 R28, P0, R4, UR4, RZ ;  /* 0x00000004041c7c10 */ /* 0x000fe2000ff1e0ff */
[----:B------:R-:W-:-:S03]  /*0170*/  ULDC.64 UR6, c[0x0][0x2d0] ;  /* 0x0000b40000067ab9 */ /* 0x000fc60000000a00 */
[----:B------:R-:W-:Y:S01]  /*0180*/  IADD3.X R29, R2, UR5, RZ, P0, !PT ;  /* 0x00000005021d7c10 */ /* 0x000fe200087fe4ff */
[----:B------:R-:W-:-:S05]  /*0190*/  ULDC.64 UR4, c[0x0][0x278] ;  /* 0x00009e0000047ab9 */ /* 0x000fca0000000a00 */
[----:B------:R-:W5:Y:S01]  /*01a0*/  LDG.E.64.CONSTANT R28, desc[UR16][R28.64] ;  /* 0x000000101c1c7981 */ /* 0x000f62000c1e9b00 */
[----:B------:R-:W-:Y:S01]  /*01b0*/  ISETP.LE.AND P0, PT, RZ, UR12, PT ;  /* 0x0000000cff007c0c */ /* 0x000fe2000bf03270 */
[----:B------:R-:W-:Y:S01]  /*01c0*/  IMAD.WIDE.U32 R26, R0, UR4, RZ ;  /* 0x00000004001a7c25 */ /* 0x000fe2000f8e00ff */
[----:B------:R-:W-:-:S03]  /*01d0*/  IADD3 R22, P1, R4, UR6, RZ ;  /* 0x0000000604167c10 */ /* 0x000fc6000ff3e0ff */
[----:B------:R-:W-:Y:S01]  /*01e0*/  IMAD R25, R0, UR5, R27 ;  /* 0x0000000500197c24 */ /* 0x000fe2000f8e021b */
[----:B------:R-:W-:-:S07]  /*01f0*/  IADD3.X R23, R2, UR7, RZ, P1, !PT ;  /* 0x0000000702177c10 */ /* 0x000fce0008ffe4ff */
[----:B------:R-:W-:Y:S05]  /*0200*/  @!P0 BRA `(.L_x_0) ;  /* 0x0000001400ec8947 */ /* 0x000fea0003800000 */
[----:B------:R-:W-:Y:S01]  /*0210*/  ULDC.64 UR4, c[0x0][0x258] ;  /* 0x0000960000047ab9 */ /* 0x000fe20000000a00 */
[----:B------:R-:W5:Y:S01]  /*0220*/  LDG.E.64.CONSTANT R22, desc[UR16][R22.64] ;  /* 0x0000001016167981 */ /* 0x000f62000c1e9b00 */
[----:B------:R-:W-:Y:S01]  /*0230*/  IADD3 R4, P0, R4, UR4, RZ ;  /* 0x0000000404047c10 */ /* 0x000fe2000ff1e0ff */
[----:B------:R-:W-:Y:S01]  /*0240*/  ULDC UR4, c[0x0][0x260] ;  /* 0x0000980000047ab9 */ /* 0x000fe20000000800 */
[----:B------:R-:W-:Y:S01]  /*0250*/  MOV R24, R26 ;  /* 0x0000001a00187202 */ /* 0x000fe20000000f00 */
[----:B------:R-:W-:Y:S01]  /*0260*/  ULDC.64 UR14, c[0x0][0x2a8] ;  /* 0x0000aa00000e7ab9 */ /* 0x000fe20000000a00 */
[----:B------:R-:W-:Y:S01]  /*0270*/  IADD3.X R5, R2, UR5, RZ, P0, !PT ;  /* 0x0000000502057c10 */ /* 0x000fe200087fe4ff */
[----:B------:R-:W-:Y:S01]  /*0280*/  ULDC.64 UR18, c[0x0][0x2c0] ;  /* 0x0000b00000127ab9 */ /* 0x000fe20000000a00 */
[----:B------:R-:W-:Y:S01]  /*0290*/  ULDC.64 UR10, c[0x0][0x2b8] ;  /* 0x0000ae00000a7ab9 */ /* 0x000fe20000000a00 */
[----:B------:R-:W-:-:S03]  /*02a0*/  ULDC.64 UR8, c[0x0][0x2a0] ;  /* 0x0000a80000087ab9 */ /* 0x000fc60000000a00 */
[----:B------:R-:W2:Y:S01]  /*02b0*/  LDG.E.64.CONSTANT R4, desc[UR16][R4.64] ;  /* 0x0000001004047981 */ /* 0x000ea2000c1e9b00 */
[----:B------:R-:W-:-:S04]  /*02c0*/  USHF.L.U32 UR7, UR4, 0x1, URZ ;  /* 0x0000000104077899 */ /* 0x000fc8000800063f */
[----:B------:R-:W-:Y:S02]  /*02d0*/  ULOP3.LUT UR7, UR7, 0x1, URZ, 0xfc, !UPT ;  /* 0x0000000107077892 */ /* 0x000fe4000f8efc3f */
[----:B------:R-:W-:Y:S02]  /*02e0*/  USHF.L.U64.HI UR12, UR4, 0x1, UR12 ;  /* 0x00000001040c7899 */ /* 0x000fe4000801020c */
[----:B------:R-:W-:Y:S01]  /*02f0*/  UISETP.GT.U32.AND UP0, UPT, UR7, 0x1, UPT ;  /* 0x000000010700788c */ /* 0x000fe2000bf04070 */
[----:B------:R-:W-:-:S03]  /*0300*/  ULDC.64 UR4, c[0x0][0x270] ;  /* 0x00009c0000047ab9 */ /* 0x000fc60000000a00 */
[----:B------:R-:W-:Y:S01]  /*0310*/  UISETP.GT.AND.EX UP0, UPT, UR12, URZ, UPT, UP0 ;  /* 0x0000003f0c00728c */ /* 0x000fe2000bf04300 */
[----:B------:R-:W-:-:S03]  /*0320*/  IMAD.WIDE.U32 R20, R30, UR4, R24 ;  /* 0x000000041e147c25 */ /* 0x000fc6000f8e0018 */
[----:B------:R-:W-:Y:S02]  /*0330*/  USEL UR7, UR7, 0x1, UP0 ;  /* 0x0000000107077887 */ /* 0x000fe40008000000 */
[----:B------:R-:W-:Y:S01]  /*0340*/  USEL UR12, UR12, URZ, UP0 ;  /* 0x0000003f0c0c7287 */ /* 0x000fe20008000000 */
[----:B------:R-:W-:Y:S02]  /*0350*/  IMAD R7, R31, UR18, RZ ;  /* 0x000000121f077c24 */ /* 0x000fe4000f8e02ff */
[----:B------:R-:W-:-:S04]  /*0360*/  IMAD.WIDE.U32 R8, R30, UR18, RZ ;  /* 0x000000121e087c25 */ /* 0x000fc8000f8e00ff */
[----:B------:R-:W-:-:S04]  /*0370*/  IMAD.WIDE.U32 R10, R30, UR14, RZ ;  /* 0x0000000e1e0a7c25 */ /* 0x000fc8000f8e00ff */
[----:B------:R-:W-:-:S04]  /*0380*/  IMAD.WIDE.U32 R12, R0, UR8, RZ ;  /* 0x00000008000c7c25 */ /* 0x000fc8000f8e00ff */
[----:B------:R-:W-:Y:S01]  /*0390*/  IMAD R7, R30, UR19, R7 ;  /* 0x000000131e077c24 */ /* 0x000fe2000f8e0207 */
[----:B------:R-:W-:Y:S01]  /*03a0*/  IADD3 R18, P0, R12, R10, RZ ;  /* 0x0000000a0c127210 */ /* 0x000fe20007f1e0ff */
[----:B------:R-:W-:Y:S01]  /*03b0*/  IMAD R48, R0, UR9, R13 ;  /* 0x0000000900307c24 */ /* 0x000fe2000f8e020d */
[----:B------:R-:W-:Y:S01]  /*03c0*/  UMOV UR6, URZ ;  /* 0x0000003f00067c82 */ /* 0x000fe20008000000 */
[----:B------:R-:W-:Y:S01]  /*03d0*/  IMAD.IADD R45, R9, 0x1, R7 ;  /* 0x00000001092d7824 */ /* 0x000fe200078e0207 */
[----:B--2---:R-:W-:Y:S01]  /*03e0*/  SHF.L.U64.HI R2, R4, 0x1, R5 ;  /* 0x0000000104027819 */ /* 0x004fe20000010205 */
[----:B------:R-:W-:Y:S01]  /*03f0*/  IMAD R5, R31, UR4, RZ ;  /* 0x000000041f057c24 */ /* 0x000fe2000f8e02ff */
[----:B------:R-:W-:-:S03]  /*0400*/  UIADD3 UR4, UP0, UR7, -0x1, URZ ;  /* 0xffffffff07047890 */ /* 0x000fc6000ff1e03f */
[----:B------:R-:W-:Y:S01]  /*0410*/  IMAD R15, R30, UR5, R5 ;  /* 0x000000051e0f7c24 */ /* 0x000fe2000f8e0205 */
[----:B------:R-:W-:Y:S02]  /*0420*/  UIADD3.X UR5, UR12, -0x1, URZ, UP0, !UPT ;  /* 0xffffffff0c057890 */ /* 0x000fe400087fe43f */
[----:B------:R-:W-:-:S04]  /*0430*/  UISETP.GE.U32.AND UP0, UPT, UR4, 0x3, UPT ;  /* 0x000000030400788c */ /* 0x000fc8000bf06070 */
[----:B------:R-:W-:Y:S01]  /*0440*/  UISETP.GE.U32.AND.EX UP0, UPT, UR5, URZ, UPT, UP0 ;  /* 0x0000003f0500728c */ /* 0x000fe2000bf06100 */
[----:B------:R-:W-:-:S05]  /*0450*/  IMAD R5, R31, UR14, RZ ;  /* 0x0000000e1f057c24 */ /* 0x000fca000f8e02ff */
[----:B------:R-:W-:Y:S01]  /*0460*/  PLOP3.LUT P2, PT, PT, PT, UP0, 0x80, 0x0 ;  /* 0x000000000000781c */ /* 0x000fe20003f4f008 */
[----:B------:R-:W-:Y:S02]  /*0470*/  IMAD.SHL.U32 R3, R4, 0x2, RZ ;  /* 0x0000000204037824 */ /* 0x000fe400078e00ff */
[----:B------:R-:W-:Y:S02]  /*0480*/  IMAD R33, R30, UR15, R5 ;  /* 0x0000000f1e217c24 */ /* 0x000fe4000f8e0205 */
[----:B------:R-:W-:Y:S01]  /*0490*/  IMAD.WIDE.U32 R4, R0, UR10, RZ ;  /* 0x0000000a00047c25 */ /* 0x000fe2000f8e00ff */
[----:B------:R-:W-:Y:S01]  /*04a0*/  UMOV UR5, URZ ;  /* 0x0000003f00057c82 */ /* 0x000fe20008000000 */
[----:B------:R-:W-:Y:S02]  /*04b0*/  UMOV UR4, URZ ;  /* 0x0000003f00047c82 */ /* 0x000fe40008000000 */
[----:B------:R-:W-:Y:S01]  /*04c0*/  IMAD.IADD R33, R11, 0x1, R33 ;  /* 0x000000010b217824 */ /* 0x000fe200078e0221 */
[----:B------:R-:W-:Y:S01]  /*04d0*/  IADD3 R16, P1, R4, R8, RZ ;  /* 0x0000000804107210 */ /* 0x000fe20007f3e0ff */
[----:B------:R-:W-:-:S02]  /*04e0*/  IMAD R14, R0, UR11, R5 ;  /* 0x0000000b000e7c24 */ /* 0x000fc4000f8e0205 */
[----:B------:R-:W-:Y:S01]  /*04f0*/  IMAD.IADD R15, R21, 0x1, R15 ;  /* 0x00000001150f7824 */ /* 0x000fe200078e020f */
[----:B------:R-:W-:Y:S01]  /*0500*/  IADD3.X R19, R33, R48, RZ, P0, !PT ;  /* 0x0000003021137210 */ /* 0x000fe200007fe4ff */
[----:B------:R-:W-:Y:S01]  /*0510*/  IMAD.X R17, R45, 0x1, R14, P1 ;  /* 0x000000012d117824 */ /* 0x000fe200008e060e */
[----:B------:R-:W-:Y:S07]  /*0520*/  @!P2 BRA `(.L_x_1) ;  /* 0x0000000c00a0a947 */ /* 0x000fee0003800000 */
[----:B------:R-:W-:Y:S01]  /*0530*/  IMAD.SHL.U32 R5, R4, 0x4, RZ ;  /* 0x0000000404057824 */ /* 0x000fe200078e00ff */
[----:B------:R-:W-:Y:S01]  /*0540*/  ULDC.64 UR18, c[0x0][0x2b0] ;  /* 0x0000ac0000127ab9 */ /* 0x000fe20000000a00 */
[----:B------:R-:W-:Y:S01]  /*0550*/  IMAD.SHL.U32 R7, R12, 0x4, RZ ;  /* 0x000000040c077824 */ /* 0x000fe200078e00ff */
[----:B------:R-:W-:Y:S01]  /*0560*/  SHF.L.U64.HI R9, R4, 0x2, R14 ;  /* 0x0000000204097819 */ /* 0x000fe2000001020e */
[----:B------:R-:W-:Y:S01]  /*0570*/  ULDC.64 UR14, c[0x0][0x2c8] ;  /* 0x0000b200000e7ab9 */ /* 0x000fe20000000a00 */
[----:B------:R-:W-:Y:S01]  /*0580*/  LEA R5, P0, R8, R5, 0x2 ;  /* 0x0000000508057211 */ /* 0x000fe200078010ff */
[----:B------:R-:W-:Y:S01]  /*0590*/  IMAD.U32 R35, RZ, RZ, UR14 ;  /* 0x0000000eff237e24 */ /* 0x000fe2000f8e00ff */
[----:B------:R-:W-:Y:S01]  /*05a0*/  LEA R6, P1, R10, R7, 0x2 ;  /* 0x000000070a067211 */ /* 0x000fe200078210ff */
[----:B------:R-:W-:Y:S01]  /*05b0*/  UIMAD UR4, UR15, 0x3, URZ ;  /* 0x000000030f0478a4 */ /* 0x000fe2000f8e023f */
[C---:B------:R-:W-:Y:S01]  /*05c0*/  SHF.L.U64.HI R11, R12.reuse, 0x2, R48 ;  /* 0x000000020c0b7819 */ /* 0x040fe20000010230 */
[----:B------:R-:W-:Y:S01]  /*05d0*/  IMAD.U32 R37, RZ, RZ, UR14 ;  /* 0x0000000eff257e24 */ /* 0x000fe2000f8e00ff */
[----:B------:R-:W-:Y:S01]  /*05e0*/  IADD3 R7, P4, P5, R12, UR18, R10 ;  /* 0x000000120c077c10 */ /* 0x000fe2000fd9e00a */
[----:B------:R-:W-:Y:S01]  /*05f0*/  ULDC.64 UR8, c[0x0][0x2d8] ;  /* 0x0000b60000087ab9 */ /* 0x000fe20000000a00 */
[----:B------:R-:W-:Y:S01]  /*0600*/  IADD3 R4, P2, P3, R4, UR14, R8 ;  /* 0x0000000e04047c10 */ /* 0x000fe2000fb5e008 */
[----:B------:R-:W-:Y:S01]  /*0610*/  ULDC.64 UR24, c[0x0][0x250] ;  /* 0x0000940000187ab9 */ /* 0x000fe20000000a00 */
[----:B------:R-:W-:Y:S01]  /*0620*/  LEA.HI.X R8, R8, R9, R45, 0x2, P0 ;  /* 0x0000000908087211 */ /* 0x000fe200000f142d */
[----:B------:R-:W-:Y:S01]  /*0630*/  IMAD.U32 R13, RZ, RZ, UR18 ;  /* 0x00000012ff0d7e24 */ /* 0x000fe2000f8e00ff */
[--C-:B------:R-:W-:Y:S01]  /*0640*/  LEA.HI.X R9, R10, R11, R33.reuse, 0x2, P1 ;  /* 0x0000000b0a097211 */ /* 0x100fe200008f1421 */
[----:B------:R-:W-:Y:S01]  /*0650*/  IMAD.U32 R39, RZ, RZ, UR18 ;  /* 0x00000012ff277e24 */ /* 0x000fe2000f8e00ff */
[----:B------:R-:W-:Y:S01]  /*0660*/  IADD3.X R48, R48, UR19, R33, P4, P5 ;  /* 0x0000001330307c10 */ /* 0x000fe2000a7ea421 */
[----:B------:R-:W-:Y:S01]  /*0670*/  UIMAD UR13, UR19, 0x3, URZ ;  /* 0x00000003130d78a4 */ /* 0x000fe2000f8e023f */
[----:B------:R-:W0:Y:S01]  /*0680*/  LDC.64 R32, c[0x0][0x280] ;  /* 0x0000a000ff207b82 */ /* 0x000e220000000a00 */
[----:B------:R-:W-:Y:S01]  /*0690*/  MOV R43, UR14 ;  /* 0x0000000e002b7c02 */ /* 0x000fe20008000f00 */
[----:B------:R-:W-:Y:S01]  /*06a0*/  IMAD.WIDE.U32 R12, R13, 0x3, R18 ;  /* 0x000000030d0c7825 */ /* 0x000fe200078e0012 */
[----:B------:R-:W-:Y:S01]  /*06b0*/  IADD3.X R45, R14, UR15, R45, P2, P3 ;  /* 0x0000000f0e2d7c10 */ /* 0x000fe200097e642d */
[----:B------:R-:W-:Y:S01]  /*06c0*/  ULOP3.LUT UR6, UR7, 0x3, URZ, 0xc0, !UPT ;  /* 0x0000000307067892 */ /* 0x000fe2000f8ec03f */
[----:B------:R-:W-:Y:S01]  /*06d0*/  MOV R36, UR15 ;  /* 0x0000000f00247c02 */ /* 0x000fe20008000f00 */
[----:B------:R-:W-:Y:S01]  /*06e0*/  IMAD.WIDE.U32 R42, R43, 0x3, R16 ;  /* 0x000000032b2a7825 */ /* 0x000fe200078e0010 */
[----:B------:R-:W-:Y:S01]  /*06f0*/  LEA R14, P1, R35, R16, 0x1 ;  /* 0x00000010230e7211 */ /* 0x000fe200078208ff */
[----:B------:R-:W-:Y:S01]  /*0700*/  ULDC.64 UR22, c[0x0][0x210] ;  /* 0x0000840000167ab9 */ /* 0x000fe20000000a00 */
[----:B-----5:R-:W-:Y:S01]  /*0710*/  IADD3 R11, P0, R22, UR8, RZ ;  /* 0x00000008160b7c10 */ /* 0x020fe2000ff1e0ff */
[----:B------:R-:W-:Y:S01]  /*0720*/  IMAD.U32 R41, RZ, RZ, UR18 ;  /* 0x00000012ff297e24 */ /* 0x000fe2000f8e00ff */
[----:B------:R-:W-:Y:S01]  /*0730*/  IADD3 R35, R43, UR4, RZ ;  /* 0x000000042b237c10 */ /* 0x000fe2000fffe0ff */
[----:B------:R-:W-:Y:S01]  /*0740*/  ULDC.64 UR4, c[0x0][0x2f0] ;  /* 0x0000bc0000047ab9 */ /* 0x000fe20000000a00 */
[----:B------:R-:W-:Y:S01]  /*0750*/  LEA.HI.X R43, R37, R17, R36, 0x1, P1 ;  /* 0x00000011252b7211 */ /* 0x000fe200008f0c24 */
[----:B------:R-:W-:Y:S01]  /*0760*/  IMAD.U32 R38, RZ, RZ, UR19 ;  /* 0x00000013ff267e24 */ /* 0x000fe2000f8e00ff */
[----:B------:R-:W-:Y:S01]  /*0770*/  IADD3.X R34, R23, UR9, RZ, P0, !PT ;  /* 0x0000000917227c10 */ /* 0x000fe200087fe4ff */
[----:B------:R-:W-:Y:S01]  /*0780*/  VIADD R49, R13, UR13 ;  /* 0x0000000d0d317c36 */ /* 0x000fe20008000000 */
[----:B------:R-:W-:Y:S01]  /*0790*/  LEA R10, P0, R11, UR24, 0x2 ;  /* 0x000000180b0a7c11 */ /* 0x000fe2000f8010ff */
[----:B------:R-:W-:Y:S01]  /*07a0*/  UIADD3 UR6, UP0, UR6, -UR7, URZ ;  /* 0x8000000706067290 */ /* 0x000fe2000ff1e03f */
[----:B------:R-:W-:Y:S01]  /*07b0*/  SHF.L.U64.HI R43, R14, 0x2, R43 ;  /* 0x000000020e2b7819 */ /* 0x000fe2000001022b */
[----:B------:R-:W-:Y:S01]  /*07c0*/  IMAD.MOV.U32 R14, RZ, RZ, R20 ;  /* 0x000000ffff0e7224 */ /* 0x000fe200078e0014 */
[----:B------:R-:W-:Y:S01]  /*07d0*/  LEA R44, P2, R39, R18, 0x1 ;  /* 0x00000012272c7211 */ /* 0x000fe200078408ff */
[----:B------:R-:W-:Y:S01]  /*07e0*/  USHF.L.U64.HI UR9, UR8, 0x3, UR9 ;  /* 0x0000000308097899 */ /* 0x000fe20008010209 */
[----:B------:R-:W-:Y:S01]  /*07f0*/  LEA.HI.X R11, R11, UR25, R34, 0x2, P0 ;  /* 0x000000190b0b7c11 */ /* 0x000fe200080f1422 */
[----:B0-----:R-:W-:Y:S01]  /*0800*/  IMAD R36, R32, UR5, RZ ;  /* 0x0000000520247c24 */ /* 0x001fe2000f8e02ff */
[----:B------:R-:W-:Y:S01]  /*0810*/  SHF.L.U64.HI R42, R42, 0x2, R35 ;  /* 0x000000022a2a7819 */ /* 0x000fe20000010223 */
[----:B------:R-:W-:Y:S01]  /*0820*/  IMAD.WIDE.U32 R34, R32, UR4, R14 ;  /* 0x0000000420227c25 */ /* 0x000fe2000f8e000e */
[----:B------:R-:W-:Y:S01]  /*0830*/  LEA.HI.X R37, R41, R19, R38, 0x1, P2 ;  /* 0x0000001329257211 */ /* 0x000fe200010f0c26 */
[----:B------:R-:W-:Y:S01]  /*0840*/  USHF.L.U32 UR8, UR8, 0x3, URZ ;  /* 0x0000000308087899 */ /* 0x000fe2000800063f */
[----:B------:R-:W-:Y:S01]  /*0850*/  LEA R46, P1, R22, UR24, 0x2 ;  /* 0x00000018162e7c11 */ /* 0x000fe2000f8210ff */
[----:B------:R-:W-:Y:S01]  /*0860*/  IMAD R33, R33, UR4, R36 ;  /* 0x0000000421217c24 */ /* 0x000fe2000f8e0224 */
[----:B------:R-:W-:Y:S01]  /*0870*/  LEA R32, P0, R34, UR22, 0x2 ;  /* 0x0000001622207c11 */ /* 0x000fe2000f8010ff */
[----:B------:R-:W-:Y:S01]  /*0880*/  UMOV UR5, URZ ;  /* 0x0000003f00057c82 */ /* 0x000fe20008000000 */
[----:B------:R-:W-:Y:S01]  /*0890*/  SHF.L.U64.HI R44, R44, 0x2, R37 ;  /* 0x000000022c2c7819 */ /* 0x000fe20000010225 */
[----:B------:R-:W-:Y:S01]  /*08a0*/  IMAD.IADD R33, R35, 0x1, R33 ;  /* 0x0000000123217824 */ /* 0x000fe200078e0221 */
[----:B------:R-:W-:Y:S01]  /*08b0*/  SHF.L.U64.HI R45, R4, 0x2, R45 ;  /* 0x00000002042d7819 */ /* 0x000fe2000001022d */
[----:B------:R-:W-:Y:S01]  /*08c0*/  UMOV UR4, URZ ;  /* 0x0000003f00047c82 */ /* 0x000fe20008000000 */
[----:B------:R-:W-:Y:S01]  /*08d0*/  SHF.L.U64.HI R48, R7, 0x2, R48 ;  /* 0x0000000207307819 */ /* 0x000fe20000010230 */
[----:B------:R-:W-:Y:S01]  /*08e0*/  ULDC.64 UR20, c[0x0][0x228] ;  /* 0x00008a0000147ab9 */ /* 0x000fe20000000a00 */
[----:B------:R-:W-:Y:S01]  /*08f0*/  SHF.L.U64.HI R49, R12, 0x2, R49 ;  /* 0x000000020c317819 */ /* 0x000fe20000010231 */
[----:B------:R-:W-:Y:S01]  /*0900*/  USHF.L.U64.HI UR11, UR14, 0x4, UR15 ;  /* 0x000000040e0b7899 */ /* 0x000fe2000801020f */
[----:B------:R-:W-:Y:S01]  /*0910*/  LEA.HI.X R33, R34, UR23, R33, 0x2, P0 ;  /* 0x0000001722217c11 */ /* 0x000fe200080f1421 */
[----:B------:R-:W-:Y:S01]  /*0920*/  USHF.L.U64.HI UR10, UR18, 0x4, UR19 ;  /* 0x00000004120a7899 */ /* 0x000fe20008010213 */
[----:B------:R-:W-:Y:S01]  /*0930*/  LEA.HI.X R47, R22, UR25, R23, 0x2, P1 ;  /* 0x00000019162f7c11 */ /* 0x000fe200088f1417 */
[----:B------:R-:W-:Y:S01]  /*0940*/  UIADD3.X UR7, URZ, ~UR12, URZ, UP0, !UPT ;  /* 0x8000000c3f077290 */ /* 0x000fe200087fe43f */
[----:B------:R-:W-:Y:S01]  /*0950*/  ULDC.64 UR22, c[0x0][0x230] ;  /* 0x00008c0000167ab9 */ /* 0x000fe20000000a00 */
[----:B------:R-:W-:Y:S01]  /*0960*/  ULDC.64 UR24, c[0x0][0x280] ;  /* 0x0000a00000187ab9 */ /* 0x000fe20000000a00 */
[----:B------:R-:W-:-:S09]  /*0970*/  ULDC.64 UR26, c[0x0][0x210] ;  /* 0x00008400001a7ab9 */ /* 0x000fd20000000a00 */
.L_x_13:
[----:B------:R-:W-:Y:S01]  /*0980*/  ISETP.GE.U32.AND P0, PT, R3, UR5, PT ;  /* 0x0000000503007c0c */ /* 0x000fe2000bf06070 */
[----:B------:R-:W-:Y:S03]  /*0990*/  BSSY B0, `(.L_x_2) ;  /* 0x000001b000007945 */ /* 0x000fe60003800000 */
[----:B------:R-:W-:-:S13]  /*09a0*/  ISETP.GE.AND.EX P0, PT, R2, UR4, PT, P0 ;  /* 0x0000000402007c0c */ /* 0x000fda000bf06300 */
[----:B01234-:R-:W-:Y:S05]  /*09b0*/  @!P0 BRA `(.L_x_3) ;  /* 0x0000000000608947 */ /* 0x01ffea0003800000 */
[----:B------:R-:W2:Y:S01]  /*09c0*/  LDG.E R38, desc[UR16][R32.64] ;  /* 0x0000001020267981 */ /* 0x000ea2000c1e1900 */
[----:B------:R-:W-:Y:S02]  /*09d0*/  IADD3 R34, P0, R6, UR20, RZ ;  /* 0x0000001406227c10 */ /* 0x000fe4000ff1e0ff */
[----:B------:R-:W-:Y:S02]  /*09e0*/  IADD3 R36, P1, R5, UR22, RZ ;  /* 0x0000001605247c10 */ /* 0x000fe4000ff3e0ff */
[----:B------:R-:W-:Y:S02]  /*09f0*/  IADD3.X R35, R9, UR21, RZ, P0, !PT ;  /* 0x0000001509237c10 */ /* 0x000fe400087fe4ff */
[----:B------:R-:W-:-:S04]  /*0a00*/  IADD3.X R37, R8, UR23, RZ, P1, !PT ;  /* 0x0000001708257c10 */ /* 0x000fc80008ffe4ff */
[----:B------:R-:W3:Y:S04]  /*0a10*/  LDG.E.CONSTANT R35, desc[UR16][R34.64] ;  /* 0x0000001022237981 */ /* 0x000ee8000c1e9900 */
[----:B------:R-:W3:Y:S01]  /*0a20*/  LDG.E.CONSTANT R36, desc[UR16][R36.64] ;  /* 0x0000001024247981 */ /* 0x000ee2000c1e9900 */
[----:B--2---:R-:W-:Y:S01]  /*0a30*/  FSETP.NEU.FTZ.AND P0, PT, R38, -INF , PT ;  /* 0xff8000002600780b */ /* 0x004fe20003f1d000 */
[----:B---3--:R-:W-:-:S12]  /*0a40*/  FADD.FTZ R39, R36, R35 ;  /* 0x0000002324277221 */ /* 0x008fd80000010000 */
[----:B------:R-:W-:Y:S05]  /*0a50*/  @!P0 BRA `(.L_x_4) ;  /* 0x0000000000348947 */ /* 0x000fea0003800000 */
[----:B------:R-:W-:-:S04]  /*0a60*/  FSETP.GT.FTZ.AND P0, PT, R38, R39, PT ;  /* 0x000000272600720b */ /* 0x000fc80003f14000 */
[----:B------:R-:W-:-:S05]  /*0a70*/  FSEL R35, R38, R39, P0 ;  /* 0x0000002726237208 */ /* 0x000fca0000000000 */
[--C-:B------:R-:W-:Y:S01]  /*0a80*/  FADD.FTZ R38, R38, -R35.reuse ;  /* 0x8000002326267221 */ /* 0x100fe20000010000 */
[----:B------:R-:W-:-:S03]  /*0a90*/  FADD.FTZ R34, R39, -R35 ;  /* 0x8000002327227221 */ /* 0x000fc60000010000 */
[----:B------:R-:W-:Y:S01]  /*0aa0*/  FMUL.FTZ R38, R38, 1.4426950216293334961 ;  /* 0x3fb8aa3b26267820 */ /* 0x000fe20000410000 */
[----:B------:R-:W-:-:S04]  /*0ab0*/  FMUL.FTZ R34, R34, 1.4426950216293334961 ;  /* 0x3fb8aa3b22227820 */ /* 0x000fc80000410000 */
[----:B------:R-:W-:Y:S08]  /*0ac0*/  MUFU.EX2 R37, R34 ;  /* 0x0000002200257308 */ /* 0x000ff00000000800 */
[----:B------:R-:W0:Y:S02]  /*0ad0*/  MUFU.EX2 R38, R38 ;  /* 0x0000002600267308 */ /* 0x000e240000000800 */
[----:B0-----:R-:W-:-:S06]  /*0ae0*/  FADD.FTZ R37, R38, R37 ;  /* 0x0000002526257221 */ /* 0x001fcc0000010000 */
[----:B------:R-:W0:Y:S02]  /*0af0*/  MUFU.LG2 R36, R37 ;  /* 0x0000002500247308 */ /* 0x000e240000000c00 */
[----:B0-----:R-:W-:-:S05]  /*0b00*/  FFMA.FTZ R35, R36, 0.69314718246459960938, R35 ;  /* 0x3f31721824237823 */ /* 0x001fca0000010023 */
[----:B------:R0:W-:Y:S01]  /*0b10*/  STG.E desc[UR16][R32.64], R35 ;  /* 0x0000002320007986 */ /* 0x0001e2000c101910 */
[----:B------:R-:W-:Y:S05]  /*0b20*/  BRA `(.L_x_3) ;  /* 0x0000000000047947 */ /* 0x000fea0003800000 */
.L_x_4:
[----:B------:R1:W-:Y:S02]  /*0b30*/  STG.E desc[UR16][R32.64], R39 ;  /* 0x0000002720007986 */ /* 0x0003e4000c101910 */
.L_x_3:
[----:B------:R-:W-:Y:S05]  /*0b40*/  BSYNC B0 ;  /* 0x0000000000007941 */ /* 0x000fea0003800000 */
.L_x_2:
[----:B------:R-:W-:Y:S01]  /*0b50*/  UIADD3 UR12, UP0, UR5, 0x1, URZ ;  /* 0x00000001050c7890 */ /* 0x000fe2000ff1e03f */
[----:B------:R-:W-:Y:S03]  /*0b60*/  BSSY B0, `(.L_x_5) ;  /* 0x0000027000007945 */ /* 0x000fe60003800000 */
[----:B------:R-:W-:Y:S02]  /*0b70*/  UIADD3.X UR13, URZ, UR4, URZ, UP0, !UPT ;  /* 0x000000043f0d7290 */ /* 0x000fe400087fe43f */
[----:B------:R-:W-:-:S04]  /*0b80*/  ISETP.GE.U32.AND P0, PT, R3, UR12, PT ;  /* 0x0000000c03007c0c */ /* 0x000fc8000bf06070 */
[----:B------:R-:W-:-:S13]  /*0b90*/  ISETP.GE.AND.EX P0, PT, R2, UR13, PT, P0 ;  /* 0x0000000d02007c0c */ /* 0x000fda000bf06300 */
[----:B------:R-:W-:Y:S05]  /*0ba0*/  @!P0 BRA `(.L_x_6) ;  /* 0x0000000000888947 */ /* 0x000fea0003800000 */
[----:B0-----:R-:W2:Y:S01]  /*0bb0*/  LDG.E.CONSTANT R35, desc[UR16][R46.64] ;  /* 0x000000102e237981 */ /* 0x001ea2000c1e9900 */
[----:B------:R-:W-:Y:S01]  /*0bc0*/  MOV R36, R20 ;  /* 0x0000001400247202 */ /* 0x000fe20000000f00 */
[----:B------:R-:W-:Y:S01]  /*0bd0*/  IMAD.MOV.U32 R37, RZ, RZ, R15 ;  /* 0x000000ffff257224 */ /* 0x000fe200078e000f */
[----:B------:R-:W-:Y:S02]  /*0be0*/  LEA R38, P0, R7, UR20, 0x2 ;  /* 0x0000001407267c11 */ /* 0x000fe4000f8010ff */
[----:B------:R-:W-:Y:S02]  /*0bf0*/  LEA R40, P1, R4, UR22, 0x2 ;  /* 0x0000001604287c11 */ /* 0x000fe4000f8210ff */
[----:B-1----:R-:W-:Y:S02]  /*0c00*/  IADD3.X R39, R48, UR21, RZ, P0, !PT ;  /* 0x0000001530277c10 */ /* 0x002fe400087fe4ff */
[----:B------:R-:W-:-:S04]  /*0c10*/  IADD3.X R41, R45, UR23, RZ, P1, !PT ;  /* 0x000000172d297c10 */ /* 0x000fc80008ffe4ff */
[----:B------:R-:W3:Y:S04]  /*0c20*/  LDG.E.CONSTANT R39, desc[UR16][R38.64] ;  /* 0x0000001026277981 */ /* 0x000ee8000c1e9900 */
[----:B------:R-:W3:Y:S01]  /*0c30*/  LDG.E.CONSTANT R40, desc[UR16][R40.64] ;  /* 0x0000001028287981 */ /* 0x000ee2000c1e9900 */
[----:B--2---:R-:W-:Y:S01]  /*0c40*/  SHF.R.S32.HI R34, RZ, 0x1f, R35 ;  /* 0x0000001fff227819 */ /* 0x004fe20000011423 */
[----:B------:R-:W-:-:S04]  /*0c50*/  IMAD.WIDE.U32 R36, R35, UR24, R36 ;  /* 0x0000001823247c25 */ /* 0x000fc8000f8e0024 */
[----:B------:R-:W-:-:S04]  /*0c60*/  IMAD R34, R34, UR24, RZ ;  /* 0x0000001822227c24 */ /* 0x000fc8000f8e02ff */
[----:B------:R-:W-:Y:S01]  /*0c70*/  IMAD R35, R35, UR25, R34 ;  /* 0x0000001923237c24 */ /* 0x000fe2000f8e0222 */
[----:B------:R-:W-:-:S03]  /*0c80*/  LEA R34, P2, R36, UR26, 0x2 ;  /* 0x0000001a24227c11 */ /* 0x000fc6000f8410ff */
[----:B------:R-:W-:-:S05]  /*0c90*/  IMAD.IADD R35, R37, 0x1, R35 ;  /* 0x0000000125237824 */ /* 0x000fca00078e0223 */
[----:B------:R-:W-:-:S05]  /*0ca0*/  LEA.HI.X R35, R36, UR27, R35, 0x2, P2 ;  /* 0x0000001b24237c11 */ /* 0x000fca00090f1423 */
[----:B------:R-:W2:Y:S01]  /*0cb0*/  LDG.E R50, desc[UR16][R34.64] ;  /* 0x0000001022327981 */ /* 0x000ea2000c1e1900 */
[----:B---3--:R-:W-:Y:S01]  /*0cc0*/  FADD.FTZ R51, R40, R39 ;  /* 0x0000002728337221 */ /* 0x008fe20000010000 */
[----:B--2---:R-:W-:-:S13]  /*0cd0*/  FSETP.NEU.FTZ.AND P0, PT, R50, -INF , PT ;  /* 0xff8000003200780b */ /* 0x004fda0003f1d000 */
[----:B------:R-:W-:Y:S05]  /*0ce0*/  @!P0 BRA `(.L_x_7) ;  /* 0x0000000000348947 */ /* 0x000fea0003800000 */
[----:B------:R-:W-:-:S04]  /*0cf0*/  FSETP.GT.FTZ.AND P0, PT, R50, R51, PT ;  /* 0x000000333200720b */ /* 0x000fc80003f14000 */
[----:B------:R-:W-:-:S05]  /*0d00*/  FSEL R36, R50, R51, P0 ;  /* 0x0000003332247208 */ /* 0x000fca0000000000 */
[--C-:B------:R-:W-:Y:S01]  /*0d10*/  FADD.FTZ R37, R50, -R36.reuse ;  /* 0x8000002432257221 */ /* 0x100fe20000010000 */
[----:B------:R-:W-:-:S03]  /*0d20*/  FADD.FTZ R38, R51, -R36 ;  /* 0x8000002433267221 */ /* 0x000fc60000010000 */
[----:B------:R-:W-:Y:S01]  /*0d30*/  FMUL.FTZ R37, R37, 1.4426950216293334961 ;  /* 0x3fb8aa3b25257820 */ /* 0x000fe20000410000 */
[----:B------:R-:W-:-:S05]  /*0d40*/  FMUL.FTZ R38, R38, 1.4426950216293334961 ;  /* 0x3fb8aa3b26267820 */ /* 0x000fca0000410000 */
[----:B------:R-:W-:Y:S08]  /*0d50*/  MUFU.EX2 R37, R37 ;  /* 0x0000002500257308 */ /* 0x000ff00000000800 */
[----:B------:R-:W0:Y:S02]  /*0d60*/  MUFU.EX2 R38, R38 ;  /* 0x0000002600267308 */ /* 0x000e240000000800 */
[----:B0-----:R-:W-:-:S06]  /*0d70*/  FADD.FTZ R39, R37, R38 ;  /* 0x0000002625277221 */ /* 0x001fcc0000010000 */
[----:B------:R-:W0:Y:S02]  /*0d80*/  MUFU.LG2 R39, R39 ;  /* 0x0000002700277308 */ /* 0x000e240000000c00 */
[----:B0-----:R-:W-:-:S05]  /*0d90*/  FFMA.FTZ R41, R39, 0.69314718246459960938, R36 ;  /* 0x3f31721827297823 */ /* 0x001fca0000010024 */
[----:B------:R2:W-:Y:S01]  /*0da0*/  STG.E desc[UR16][R34.64], R41 ;  /* 0x0000002922007986 */ /* 0x0005e2000c101910 */
[----:B------:R-:W-:Y:S05]  /*0db0*/  BRA `(.L_x_6) ;  /* 0x0000000000047947 */ /* 0x000fea0003800000 */
.L_x_7:
[----:B------:R3:W-:Y:S02]  /*0dc0*/  STG.E desc[UR16][R34.64], R51 ;  /* 0x0000003322007986 */ /* 0x0007e4000c101910 */
.L_x_6:
[----:B------:R-:W-:Y:S05]  /*0dd0*/  BSYNC B0 ;  /* 0x0000000000007941 */ /* 0x000fea0003800000 */
.L_x_5:
[----:B------:R-:W-:Y:S01]  /*0de0*/  UIADD3 UR12, UP0, UR5, 0x2, URZ ;  /* 0x00000002050c7890 */ /* 0x000fe2000ff1e03f */
[----:B------:R-:W-:Y:S03]  /*0df0*/  BSSY B0, `(.L_x_8) ;  /* 0x0000021000007945 */ /* 0x000fe60003800000 */
[----:B------:R-:W-:Y:S02]  /*0e00*/  UIADD3.X UR13, URZ, UR4, URZ, UP0, !UPT ;  /* 0x000000043f0d7290 */ /* 0x000fe400087fe43f */
[----:B------:R-:W-:-:S04]  /*0e10*/  ISETP.GE.U32.AND P0, PT, R3, UR12, PT ;  /* 0x0000000c03007c0c */ /* 0x000fc8000bf06070 */
[----:B------:R-:W-:-:S13]  /*0e20*/  ISETP.GE.AND.EX P0, PT, R2, UR13, PT, P0 ;  /* 0x0000000d02007c0c */ /* 0x000fda000bf06300 */
[----:B------:R-:W-:Y:S05]  /*0e30*/  @!P0 BRA `(.L_x_9) ;  /* 0x0000000000708947 */ /* 0x000fea0003800000 */
[----:B------:R-:W-:Y:S01]  /*0e40*/  MOV R37, UR18 ;  /* 0x0000001200257c02 */ /* 0x000fe20008000f00 */
[----:B0-23--:R-:W-:Y:S01]  /*0e50*/  IMAD.U32 R35, RZ, RZ, UR14 ;  /* 0x0000000eff237e24 */ /* 0x00dfe2000f8e00ff */
[----:B------:R-:W2:Y:S03]  /*0e60*/  LDG.E R38, desc[UR16][R32.64] ;  /* 0x0000001020267981 */ /* 0x000ea6000c1e1900 */
[----:B------:R-:W-:Y:S02]  /*0e70*/  IMAD.U32 R34, R37, 0x2, R18 ;  /* 0x0000000225227824 */ /* 0x000fe400078e0012 */
[----:B------:R-:W-:-:S03]  /*0e80*/  IMAD.U32 R36, R35, 0x2, R16 ;  /* 0x0000000223247824 */ /* 0x000fc600078e0010 */
[----:B------:R-:W-:Y:S02]  /*0e90*/  LEA R34, P0, R34, UR20, 0x2 ;  /* 0x0000001422227c11 */ /* 0x000fe4000f8010ff */
[----:B------:R-:W-:Y:S02]  /*0ea0*/  LEA R36, P1, R36, UR22, 0x2 ;  /* 0x0000001624247c11 */ /* 0x000fe4000f8210ff */
[----:B------:R-:W-:Y:S02]  /*0eb0*/  IADD3.X R35, R44, UR21, RZ, P0, !PT ;  /* 0x000000152c237c10 */ /* 0x000fe400087fe4ff */
[----:B------:R-:W-:-:S04]  /*0ec0*/  IADD3.X R37, R43, UR23, RZ, P1, !PT ;  /* 0x000000172b257c10 */ /* 0x000fc80008ffe4ff */
[----:B------:R-:W1:Y:S04]  /*0ed0*/  LDG.E.CONSTANT R35, desc[UR16][R34.64] ;  /* 0x0000001022237981 */ /* 0x000e68000c1e9900 */
[----:B------:R-:W1:Y:S01]  /*0ee0*/  LDG.E.CONSTANT R36, desc[UR16][R36.64] ;  /* 0x0000001024247981 */ /* 0x000e62000c1e9900 */
[----:B--2---:R-:W-:Y:S01]  /*0ef0*/  FSETP.NEU.FTZ.AND P0, PT, R38, -INF , PT ;  /* 0xff8000002600780b */ /* 0x004fe20003f1d000 */
[----:B-1----:R-:W-:-:S12]  /*0f00*/  FADD.FTZ R39, R36, R35 ;  /* 0x0000002324277221 */ /* 0x002fd80000010000 */
        /* <DEDUP_REMOVED lines=14> */
.L_x_10:
[----:B------:R0:W-:Y:S02]  /*0ff0*/  STG.E desc[UR16][R32.64], R39 ;  /* 0x0000002720007986 */ /* 0x0001e4000c101910 */
.L_x_9:
[----:B------:R-:W-:Y:S05]  /*1000*/  BSYNC B0 ;  /* 0x0000000000007941 */ /* 0x000fea0003800000 */
.L_x_8:
[----:B------:R-:W-:Y:S01]  /*1010*/  UIADD3 UR12, UP0, UR5, 0x3, URZ ;  /* 0x00000003050c7890 */ /* 0x000fe2000ff1e03f */
[----:B------:R-:W-:Y:S03]  /*1020*/  BSSY B0, `(.L_x_11) ;  /* 0x0000028000007945 */ /* 0x000fe60003800000 */
[----:B------:R-:W-:Y:S02]  /*1030*/  UIADD3.X UR13, URZ, UR4, URZ, UP0, !UPT ;  /* 0x000000043f0d7290 */ /* 0x000fe400087fe43f */
[----:B------:R-:W-:-:S04]  /*1040*/  ISETP.GE.U32.AND P0, PT, R3, UR12, PT ;  /* 0x0000000c03007c0c */ /* 0x000fc8000bf06070 */
[----:B------:R-:W-:-:S13]  /*1050*/  ISETP.GE.AND.EX P0, PT, R2, UR13, PT, P0 ;  /* 0x0000000d02007c0c */ /* 0x000fda000bf06300 */
[----:B------:R-:W-:Y:S05]  /*1060*/  @!P0 BRA `(.L_x_12) ;  /* 0x00000000008c8947 */ /* 0x000fea0003800000 */
[----:B------:R-:W5:Y:S01]  /*1070*/  LDG.E.CONSTANT R37, desc[UR16][R10.64] ;  /* 0x000000100a257981 */ /* 0x000f62000c1e9900 */
[----:B0-234-:R-:W-:Y:S01]  /*1080*/  MOV R35, R15 ;  /* 0x0000000f00237202 */ /* 0x01dfe20000000f00 */
[----:B------:R-:W-:Y:S02]  /*1090*/  IMAD.MOV.U32 R34, RZ, RZ, R20 ;  /* 0x000000ffff227224 */ /* 0x000fe400078e0014 */
[----:B------:R-:W-:Y:S02]  /*10a0*/  IMAD.MOV.U32 R38, RZ, RZ, R16 ;  /* 0x000000ffff267224 */ /* 0x000fe400078e0010 */
[----:B-1----:R-:W-:-:S04]  /*10b0*/  IMAD.U32 R39, RZ, RZ, UR14 ;  /* 0x0000000eff277e24 */ /* 0x002fc8000f8e00ff */
[----:B------:R-:W-:Y:S01]  /*10c0*/  IMAD R40, R39, 0x3, R38 ;  /* 0x0000000327287824 */ /* 0x000fe200078e0226 */
[----:B------:R-:W-:-:S04]  /*10d0*/  LEA R38, P0, R12, UR20, 0x2 ;  /* 0x000000140c267c11 */ /* 0x000fc8000f8010ff */
[----:B------:R-:W-:-:S06]  /*10e0*/  IADD3.X R39, R49, UR21, RZ, P0, !PT ;  /* 0x0000001531277c10 */ /* 0x000fcc00087fe4ff */
[----:B------:R-:W2:Y:S01]  /*10f0*/  LDG.E.CONSTANT R39, desc[UR16][R38.64] ;  /* 0x0000001026277981 */ /* 0x000ea2000c1e9900 */
[----:B-----5:R-:W-:Y:S01]  /*1100*/  SHF.R.S32.HI R36, RZ, 0x1f, R37 ;  /* 0x0000001fff247819 */ /* 0x020fe20000011425 */
[----:B------:R-:W-:-:S04]  /*1110*/  IMAD.WIDE.U32 R34, R37, UR24, R34 ;  /* 0x0000001825227c25 */ /* 0x000fc8000f8e0022 */
[----:B------:R-:W-:-:S04]  /*1120*/  IMAD R36, R36, UR24, RZ ;  /* 0x0000001824247c24 */ /* 0x000fc8000f8e02ff */
[----:B------:R-:W-:Y:S01]  /*1130*/  IMAD R37, R37, UR25, R36 ;  /* 0x0000001925257c24 */ /* 0x000fe2000f8e0224 */
[----:B------:R-:W-:-:S03]  /*1140*/  LEA R36, P1, R34, UR26, 0x2 ;  /* 0x0000001a22247c11 */ /* 0x000fc6000f8210ff */
[----:B------:R-:W-:-:S05]  /*1150*/  IMAD.IADD R35, R35, 0x1, R37 ;  /* 0x0000000123237824 */ /* 0x000fca00078e0225 */
[----:B------:R-:W-:Y:S02]  /*1160*/  LEA.HI.X R37, R34, UR27, R35, 0x2, P1 ;  /* 0x0000001b22257c11 */ /* 0x000fe400088f1423 */
[----:B------:R-:W-:-:S03]  /*1170*/  LEA R34, P0, R40, UR22, 0x2 ;  /* 0x0000001628227c11 */ /* 0x000fc6000f8010ff */
[----:B------:R-:W3:Y:S01]  /*1180*/  LDG.E R50, desc[UR16][R36.64] ;  /* 0x0000001024327981 */ /* 0x000ee2000c1e1900 */
[----:B------:R-:W-:-:S05]  /*1190*/  IADD3.X R35, R42, UR23, RZ, P0, !PT ;  /* 0x000000172a237c10 */ /* 0x000fca00087fe4ff */
[----:B------:R-:W2:Y:S01]  /*11a0*/  LDG.E.CONSTANT R34, desc[UR16][R34.64] ;  /* 0x0000001022227981 */ /* 0x000ea2000c1e9900 */
[----:B---3--:R-:W-:Y:S01]  /*11b0*/  FSETP.NEU.FTZ.AND P1, PT, R50, -INF , PT ;  /* 0xff8000003200780b */ /* 0x008fe20003f3d000 */
[----:B--2---:R-:W-:-:S12]  /*11c0*/  FADD.FTZ R41, R34, R39 ;  /* 0x0000002722297221 */ /* 0x004fd80000010000 */
[----:B------:R-:W-:-:S04]  /*11d0*/  @P1 FSETP.GT.FTZ.AND P0, PT, R50, R41, PT ;  /* 0x000000293200120b */ /* 0x000fc80003f14000 */
[----:B------:R-:W-:-:S05]  /*11e0*/  @P1 FSEL R40, R50, R41, P0 ;  /* 0x0000002932281208 */ /* 0x000fca0000000000 */
[--C-:B------:R-:W-:Y:S01]  /*11f0*/  @P1 FADD.FTZ R50, R50, -R40.reuse ;  /* 0x8000002832321221 */ /* 0x100fe20000010000 */
[----:B------:R-:W-:-:S03]  /*1200*/  @P1 FADD.FTZ R51, R41, -R40 ;  /* 0x8000002829331221 */ /* 0x000fc60000010000 */
[----:B------:R-:W-:Y:S01]  /*1210*/  @P1 FMUL.FTZ R50, R50, 1.4426950216293334961 ;  /* 0x3fb8aa3b32321820 */ /* 0x000fe20000410000 */
[----:B------:R-:W-:-:S05]  /*1220*/  @P1 FMUL.FTZ R51, R51, 1.4426950216293334961 ;  /* 0x3fb8aa3b33331820 */ /* 0x000fca0000410000 */
[----:B------:R-:W-:Y:S08]  /*1230*/  @P1 MUFU.EX2 R50, R50 ;  /* 0x0000003200321308 */ /* 0x000ff00000000800 */
[----:B------:R-:W0:Y:S02]  /*1240*/  @P1 MUFU.EX2 R51, R51 ;  /* 0x0000003300331308 */ /* 0x000e240000000800 */
[----:B0-----:R-:W-:-:S06]  /*1250*/  @P1 FADD.FTZ R34, R50, R51 ;  /* 0x0000003332221221 */ /* 0x001fcc0000010000 */
[----:B------:R-:W0:Y:S02]  /*1260*/  @P1 MUFU.LG2 R35, R34 ;  /* 0x0000002200231308 */ /* 0x000e240000000c00 */
[----:B0-----:R-:W-:-:S05]  /*1270*/  @P1 FFMA.FTZ R35, R35, 0.69314718246459960938, R40 ;  /* 0x3f31721823231823 */ /* 0x001fca0000010028 */
[----:B------:R0:W-:Y:S04]  /*1280*/  @P1 STG.E desc[UR16][R36.64], R35 ;  /* 0x0000002324001986 */ /* 0x0001e8000c101910 */
[----:B------:R0:W-:Y:S02]  /*1290*/  @!P1 STG.E desc[UR16][R36.64], R41 ;  /* 0x0000002924009986 */ /* 0x0001e4000c101910 */
.L_x_12:
[----:B------:R-:W-:Y:S05]  /*12a0*/  BSYNC B0 ;  /* 0x0000000000007941 */ /* 0x000fea0003800000 */
.L_x_11:
[----:B------:R-:W-:Y:S01]  /*12b0*/  UIADD3 UR5, UP0, UR5, 0x4, URZ ;  /* 0x0000000405057890 */ /* 0x000fe2000ff1e03f */
[----:B------:R-:W-:Y:S02]  /*12c0*/  IADD3 R10, P1, R10, UR8, RZ ;  /* 0x000000080a0a7c10 */ /* 0x000fe4000ff3e0ff */
[----:B------:R-:W-:Y:S01]  /*12d0*/  IADD3 R46, P2, R46, UR8, RZ ;  /* 0x000000082e2e7c10 */ /* 0x000fe2000ff5e0ff */
[----:B------:R-:W-:Y:S01]  /*12e0*/  UIADD3.X UR4, URZ, UR4, URZ, UP0, !UPT ;  /* 0x000000043f047290 */ /* 0x000fe200087fe43f */
[----:B------:R-:W-:Y:S01]  /*12f0*/  IADD3.X R11, R11, UR9, RZ, P1, !PT ;  /* 0x000000090b0b7c10 */ /* 0x000fe20008ffe4ff */
[----:B------:R-:W-:Y:S01]  /*1300*/  UIADD3 UR12, UP1, UR5, UR6, URZ ;  /* 0x00000006050c7290 */ /* 0x000fe2000ff3e03f */
[----:B------:R-:W-:Y:S01]  /*1310*/  IADD3.X R47, R47, UR9, RZ, P2, !PT ;  /* 0x000000092f2f7c10 */ /* 0x000fe200097fe4ff */
[----:B------:R-:W-:Y:S02]  /*1320*/  ULEA UR22, UP0, UR14, UR22, 0x4 ;  /* 0x000000160e167291 */ /* 0x000fe4000f80203f */
[----:B------:R-:W-:-:S02]  /*1330*/  UIADD3.X UR13, UR4, UR7, URZ, UP1, !UPT ;  /* 0x00000007040d7290 */ /* 0x000fc40008ffe43f */
[----:B------:R-:W-:Y:S01]  /*1340*/  ISETP.NE.U32.AND P0, PT, RZ, UR12, PT ;  /* 0x0000000cff007c0c */ /* 0x000fe2000bf05070 */
[----:B------:R-:W-:Y:S02]  /*1350*/  ULEA UR20, UP1, UR18, UR20, 0x4 ;  /* 0x0000001412147291 */ /* 0x000fe4000f82203f */
[----:B------:R-:W-:Y:S01]  /*1360*/  UIADD3.X UR23, UR23, UR11, URZ, UP0, !UPT ;  /* 0x0000000b17177290 */ /* 0x000fe200087fe43f */
[----:B------:R-:W-:Y:S01]  /*1370*/  ISETP.NE.AND.EX P0, PT, RZ, UR13, PT, P0 ;  /* 0x0000000dff007c0c */ /* 0x000fe2000bf05300 */
[----:B------:R-:W-:-:S12]  /*1380*/  UIADD3.X UR21, UR21, UR10, URZ, UP1, !UPT ;  /* 0x0000000a15157290 */ /* 0x000fd80008ffe43f */
[----:B------:R-:W-:Y:S05]  /*1390*/  @P0 BRA `(.L_x_13) ;  /* 0xfffffff400780947 */ /* 0x000fea000383ffff */
[----:B------:R-:W-:-:S05]  /*13a0*/  UMOV UR6, UR5 ;  /* 0x0000000500067c82 */ /* 0x000fca0008000000 */
.L_x_1:
[----:B------:R-:W-:Y:S01]  /*13b0*/  ULDC.64 UR8, c[0x0][0x260] ;  /* 0x0000980000087ab9 */ /* 0x000fe20000000a00 */
[----:B------:R-:W-:Y:S01]  /*13c0*/  MOV R4, UR6 ;  /* 0x0000000600047c02 */ /* 0x000fe20008000f00 */
[----:B------:R-:W-:Y:S02]  /*13d0*/  USHF.L.U32 UR7, UR8, 0x1, URZ ;  /* 0x0000000108077899 */ /* 0x000fe4000800063f */
[----:B------:R-:W-:Y:S02]  /*13e0*/  USHF.L.U64.HI UR9, UR8, 0x1, UR9 ;  /* 0x0000000108097899 */ /* 0x000fe40008010209 */
[----:B------:R-:W-:Y:S02]  /*13f0*/  ULOP3.LUT UR7, UR7, 0x1, URZ, 0xfc, !UPT ;  /* 0x0000000107077892 */ /* 0x000fe4000f8efc3f */
[----:B------:R-:W-:Y:S02]  /*1400*/  UIADD3 UR8, UR6, 0x1, URZ ;  /* 0x0000000106087890 */ /* 0x000fe4000fffe03f */
[----:B------:R-:W-:Y:S01]  /*1410*/  UISETP.GT.U32.AND UP0, UPT, UR7, 0x1, UPT ;  /* 0x000000010700788c */ /* 0x000fe2000bf04070 */
[----:B------:R-:W-:Y:S01]  /*1420*/  ULDC.64 UR24, c[0x0][0x280] ;  /* 0x0000a00000187ab9 */ /* 0x000fe20000000a00 */
[----:B------:R-:W-:-:S02]  /*1430*/  ULDC.64 UR26, c[0x0][0x210] ;  /* 0x00008400001a7ab9 */ /* 0x000fc40000000a00 */
[----:B------:R-:W-:Y:S01]  /*1440*/  UISETP.GT.AND.EX UP0, UPT, UR9, URZ, UPT, UP0 ;  /* 0x0000003f0900728c */ /* 0x000fe2000bf04300 */
[----:B------:R-:W-:Y:S01]  /*1450*/  ULDC.64 UR20, c[0x0][0x2b0] ;  /* 0x0000ac0000147ab9 */ /* 0x000fe20000000a00 */
[----:B------:R-:W-:Y:S02]  /*1460*/  ULDC.64 UR22, c[0x0][0x2c8] ;  /* 0x0000b20000167ab9 */ /* 0x000fe40000000a00 */
[----:B------:R-:W-:Y:S01]  /*1470*/  USEL UR7, UR7, 0x1, UP0 ;  /* 0x0000000107077887 */ /* 0x000fe20008000000 */
[----:B------:R-:W-:Y:S01]  /*1480*/  ULDC.64 UR12, c[0x0][0x228] ;  /* 0x00008a00000c7ab9 */ /* 0x000fe20000000a00 */
[----:B------:R-:W-:Y:S02]  /*1490*/  ULDC.64 UR14, c[0x0][0x230] ;  /* 0x00008c00000e7ab9 */ /* 0x000fe40000000a00 */
[----:B------:R-:W-:-:S04]  /*14a0*/  ULOP3.LUT UR7, UR7, 0x3, URZ, 0xc0, !UPT ;  /* 0x0000000307077892 */ /* 0x000fc8000f8ec03f */
[----:B------:R-:W-:Y:S02]  /*14b0*/  UIADD3 UR9, UP0, URZ, -UR7, URZ ;  /* 0x800000073f097290 */ /* 0x000fe4000ff1e03f */
[----:B------:R-:W-:Y:S02]  /*14c0*/  USHF.R.S32.HI UR7, URZ, 0x1f, UR6 ;  /* 0x0000001f3f077899 */ /* 0x000fe40008011406 */
[----:B------:R-:W-:-:S04]  /*14d0*/  UIADD3.X UR10, URZ, -0x1, URZ, UP0, !UPT ;  /* 0xffffffff3f0a7890 */ /* 0x000fc800087fe43f */
[----:B------:R-:W-:-:S08]  /*14e0*/  IMAD.U32 R5, RZ, RZ, UR7 ;  /* 0x00000007ff057e24 */ /* 0x000fd0000f8e00ff */
.L_x_16:
[----:B------:R-:W-:Y:S01]  /*14f0*/  ISETP.GE.U32.AND P1, PT, R3, UR5, PT ;  /* 0x0000000503007c0c */ /* 0x000fe2000bf26070 */
[----:B------:R-:W-:Y:S01]  /*1500*/  UIADD3 UR9, UP0, UR9, 0x1, URZ ;  /* 0x0000000109097890 */ /* 0x000fe2000ff1e03f */
[----:B------:R-:W-:Y:S02]  /*1510*/  BSSY B0, `(.L_x_14) ;  /* 0x0000043000007945 */ /* 0x000fe40003800000 */
[----:B------:R-:W-:Y:S01]  /*1520*/  ISETP.GE.AND.EX P1, PT, R2, UR4, PT, P1 ;  /* 0x0000000402007c0c */ /* 0x000fe2000bf26310 */
[----:B------:R-:W-:Y:S02]  /*1530*/  UIADD3.X UR10, URZ, UR10, URZ, UP0, !UPT ;  /* 0x0000000a3f0a7290 */ /* 0x000fe400087fe43f */
[----:B------:R-:W-:-:S04]  /*1540*/  ISETP.NE.U32.AND P0, PT, RZ, UR9, PT ;  /* 0x00000009ff007c0c */ /* 0x000fc8000bf05070 */
[----:B------:R-:W-:-:S06]  /*1550*/  ISETP.NE.AND.EX P0, PT, RZ, UR10, PT, P0 ;  /* 0x0000000aff007c0c */ /* 0x000fcc000bf05300 */
[----:B0-----:R-:W-:Y:S07]  /*1560*/  @!P1 BRA `(.L_x_15) ;  /* 0x0000000000f49947 */ /* 0x001fee0003800000 */
[----:B------:R-:W-:-:S04]  /*1570*/  LOP3.LUT R6, R4, 0x1, RZ, 0xc0, !PT ;  /* 0x0000000104067812 */ /* 0x000fc800078ec0ff */
[----:B------:R-:W-:-:S04]  /*1580*/  ISETP.NE.U32.AND P1, PT, R6, 0x1, PT ;  /* 0x000000010600780c */ /* 0x000fc80003f25070 */
[----:B------:R-:W-:-:S13]  /*1590*/  ISETP.NE.U32.AND.EX P1, PT, RZ, RZ, PT, P1 ;  /* 0x000000ffff00720c */ /* 0x000fda0003f25110 */
[----:B------:R-:W0:Y:S01]  /*15a0*/  @!P1 LDC.64 R10, c[0x0][0x2d8] ;  /* 0x0000b600ff0a9b82 */ /* 0x000e220000000a00 */
[--C-:B------:R-:W-:Y:S02]  /*15b0*/  @!P1 SHF.R.U32.HI R7, RZ, 0x1, R5.reuse ;  /* 0x00000001ff079819 */ /* 0x100fe40000011605 */
[----:B------:R-:W-:-:S05]  /*15c0*/  @!P1 SHF.R.U64 R9, R4, 0x1, R5 ;  /* 0x0000000104099819 */ /* 0x000fca0000001205 */
[----:B------:R-:W1:Y:S01]  /*15d0*/  @!P1 LDC.64 R12, c[0x0][0x250] ;  /* 0x00009400ff0c9b82 */ /* 0x000e620000000a00 */
[-C--:B0-----:R-:W-:Y:S02]  /*15e0*/  @!P1 IMAD R8, R7, R10.reuse, RZ ;  /* 0x0000000a07089224 */ /* 0x081fe400078e02ff */
[----:B-----5:R-:W-:-:S04]  /*15f0*/  @!P1 IMAD.WIDE.U32 R6, R9, R10, R22 ;  /* 0x0000000a09069225 */ /* 0x020fc800078e0016 */
[----:B------:R-:W-:Y:S01]  /*1600*/  @!P1 IMAD R9, R9, R11, R8 ;  /* 0x0000000b09099224 */ /* 0x000fe200078e0208 */
[----:B-1----:R-:W-:-:S03]  /*1610*/  @!P1 LEA R8, P2, R6, R12, 0x2 ;  /* 0x0000000c06089211 */ /* 0x002fc600078410ff */
[----:B------:R-:W-:-:S05]  /*1620*/  @!P1 IMAD.IADD R7, R7, 0x1, R9 ;  /* 0x0000000107079824 */ /* 0x000fca00078e0209 */
[----:B------:R-:W-:-:S06]  /*1630*/  @!P1 LEA.HI.X R9, R6, R13, R7, 0x2, P2 ;  /* 0x0000000d06099211 */ /* 0x000fcc00010f1407 */
[----:B------:R0:W2:Y:S01]  /*1640*/  @!P1 LDG.E.CONSTANT R9, desc[UR16][R8.64] ;  /* 0x0000001008099981 */ /* 0x0000a2000c1e9900 */
[----:B------:R-:W-:Y:S01]  /*1650*/  ULDC.64 UR4, c[0x0][0x2f0] ;  /* 0x0000bc0000047ab9 */ /* 0x000fe20000000a00 */
[----:B------:R-:W-:Y:S01]  /*1660*/  IMAD.MOV.U32 R10, RZ, RZ, R20 ;  /* 0x000000ffff0a7224 */ /* 0x000fe200078e0014 */
[----:B------:R-:W-:Y:S01]  /*1670*/  MOV R7, UR5 ;  /* 0x0000000500077c02 */ /* 0x000fe20008000f00 */
[----:B------:R-:W-:Y:S02]  /*1680*/  IMAD.U32 R6, RZ, RZ, UR4 ;  /* 0x00000004ff067e24 */ /* 0x000fe4000f8e00ff */
[----:B------:R-:W-:Y:S02]  /*1690*/  IMAD.MOV.U32 R11, RZ, RZ, R15 ;  /* 0x000000ffff0b7224 */ /* 0x000fe400078e000f */
[----:B--234-:R-:W-:Y:S01]  /*16a0*/  IMAD R35, R5, UR22, RZ ;  /* 0x0000001605237c24 */ /* 0x01cfe2000f8e02ff */
[----:B0-----:R-:W-:Y:S01]  /*16b0*/  MOV R8, R18 ;  /* 0x0000001200087202 */ /* 0x001fe20000000f00 */
[----:B------:R-:W-:-:S02]  /*16c0*/  IMAD.MOV.U32 R12, RZ, RZ, R16 ;  /* 0x000000ffff0c7224 */ /* 0x000fc400078e0010 */
[----:B------:R-:W-:Y:S01]  /*16d0*/  IMAD R35, R4, UR23, R35 ;  /* 0x0000001704237c24 */ /* 0x000fe2000f8e0223 */
[--C-:B------:R-:W-:Y:S01]  /*16e0*/  @!P1 SHF.R.S32.HI R7, RZ, 0x1f, R9.reuse ;  /* 0x0000001fff079819 */ /* 0x100fe20000011409 */
[----:B------:R-:W-:Y:S02]  /*16f0*/  @!P1 IMAD.MOV.U32 R6, RZ, RZ, R9 ;  /* 0x000000ffff069224 */ /* 0x000fe400078e0009 */
[----:B------:R-:W-:Y:S02]  /*1700*/  IMAD.MOV.U32 R9, RZ, RZ, R19 ;  /* 0x000000ffff097224 */ /* 0x000fe400078e0013 */
[----:B------:R-:W-:Y:S02]  /*1710*/  IMAD R13, R7, UR24, RZ ;  /* 0x00000018070d7c24 */ /* 0x000fe4000f8e02ff */
[----:B------:R-:W-:Y:S02]  /*1720*/  IMAD R7, R5, UR20, RZ ;  /* 0x0000001405077c24 */ /* 0x000fe4000f8e02ff */
[----:B------:R-:W-:-:S04]  /*1730*/  IMAD.WIDE.U32 R10, R6, UR24, R10 ;  /* 0x00000018060a7c25 */ /* 0x000fc8000f8e000a */
[----:B------:R-:W-:Y:S01]  /*1740*/  IMAD R13, R6, UR25, R13 ;  /* 0x00000019060d7c24 */ /* 0x000fe2000f8e020d */
[----:B------:R-:W-:Y:S01]  /*1750*/  LEA R6, P1, R10, UR26, 0x2 ;  /* 0x0000001a0a067c11 */ /* 0x000fe2000f8210ff */
[C---:B------:R-:W-:Y:S02]  /*1760*/  IMAD R33, R4.reuse, UR21, R7 ;  /* 0x0000001504217c24 */ /* 0x040fe4000f8e0207 */
[----:B------:R-:W-:Y:S01]  /*1770*/  IMAD.IADD R7, R11, 0x1, R13 ;  /* 0x000000010b077824 */ /* 0x000fe200078e020d */
[----:B------:R-:W-:Y:S01]  /*1780*/  MOV R13, R17 ;  /* 0x00000011000d7202 */ /* 0x000fe20000000f00 */
[----:B------:R-:W-:-:S03]  /*1790*/  IMAD.WIDE.U32 R8, R4, UR20, R8 ;  /* 0x0000001404087c25 */ /* 0x000fc6000f8e0008 */
[----:B------:R-:W-:Y:S01]  /*17a0*/  LEA.HI.X R7, R10, UR27, R7, 0x2, P1 ;  /* 0x0000001b0a077c11 */ /* 0x000fe200088f1407 */
[----:B------:R-:W-:Y:S01]  /*17b0*/  IMAD.WIDE.U32 R12, R4, UR22, R12 ;  /* 0x00000016040c7c25 */ /* 0x000fe2000f8e000c */
[----:B------:R-:W-:-:S03]  /*17c0*/  LEA R32, P1, R8, UR12, 0x2 ;  /* 0x0000000c08207c11 */ /* 0x000fc6000f8210ff */
[----:B------:R-:W-:Y:S01]  /*17d0*/  IMAD.IADD R11, R9, 0x1, R33 ;  /* 0x00000001090b7824 */ /* 0x000fe200078e0221 */
[----:B------:R-:W-:Y:S01]  /*17e0*/  LEA R10, P2, R12, UR14, 0x2 ;  /* 0x0000000e0c0a7c11 */ /* 0x000fe2000f8410ff */
[----:B------:R-:W-:Y:S01]  /*17f0*/  IMAD.IADD R9, R13, 0x1, R35 ;  /* 0x000000010d097824 */ /* 0x000fe200078e0223 */
[----:B------:R-:W2:Y:S02]  /*1800*/  LDG.E R34, desc[UR16][R6.64] ;  /* 0x0000001006227981 */ /* 0x000ea4000c1e1900 */
[----:B------:R-:W-:Y:S02]  /*1810*/  LEA.HI.X R33, R8, UR13, R11, 0x2, P1 ;  /* 0x0000000d08217c11 */ /* 0x000fe400088f140b */
[----:B------:R-:W-:-:S04]  /*1820*/  LEA.HI.X R11, R12, UR15, R9, 0x2, P2 ;  /* 0x0000000f0c0b7c11 */ /* 0x000fc800090f1409 */
[----:B------:R-:W3:Y:S04]  /*1830*/  LDG.E.CONSTANT R33, desc[UR16][R32.64] ;  /* 0x0000001020217981 */ /* 0x000ee8000c1e9900 */
[----:B------:R-:W3:Y:S01]  /*1840*/  LDG.E.CONSTANT R10, desc[UR16][R10.64] ;  /* 0x000000100a0a7981 */ /* 0x000ee2000c1e9900 */
[----:B--2---:R-:W-:Y:S01]  /*1850*/  FSETP.NEU.FTZ.AND P2, PT, R34, -INF , PT ;  /* 0xff8000002200780b */ /* 0x004fe20003f5d000 */
[----:B---3--:R-:W-:-:S12]  /*1860*/  FADD.FTZ R13, R10, R33 ;  /* 0x000000210a0d7221 */ /* 0x008fd80000010000 */
        /* <DEDUP_REMOVED lines=13> */
.L_x_15:
[----:B------:R-:W-:Y:S05]  /*1940*/  BSYNC B0 ;  /* 0x0000000000007941 */ /* 0x000fea0003800000 */
.L_x_14:
[----:B------:R-:W-:Y:S01]  /*1950*/  UIADD3 UR6, UR8, 0x1, URZ ;  /* 0x0000000108067890 */ /* 0x000fe2000fffe03f */
[----:B------:R-:W-:Y:S01]  /*1960*/  IADD3 R4, P1, R4, 0x1, RZ ;  /* 0x0000000104047810 */ /* 0x000fe20007f3e0ff */
[----:B------:R-:W-:Y:S01]  /*1970*/  UMOV UR5, UR8 ;  /* 0x0000000800057c82 */ /* 0x000fe20008000000 */
[----:B------:R-:W-:-:S03]  /*1980*/  UMOV UR4, URZ ;  /* 0x0000003f00047c82 */ /* 0x000fc60008000000 */
[----:B------:R-:W-:Y:S01]  /*1990*/  IMAD.X R5, RZ, RZ, R5, P1 ;  /* 0x000000ffff057224 */ /* 0x000fe200008e0605 */
[----:B------:R-:W-:Y:S01]  /*19a0*/  UMOV UR8, UR6 ;  /* 0x0000000600087c82 */ /* 0x000fe20008000000 */
[----:B------:R-:W-:Y:S06]  /*19b0*/  @P0 BRA `(.L_x_16) ;  /* 0xfffffff800cc0947 */ /* 0x000fec000383ffff */
.L_x_0:
[----:B------:R-:W-:Y:S01]  /*19c0*/  ULDC.64 UR6, c[0x0][0x2e8] ;  /* 0x0000ba0000067ab9 */ /* 0x000fe20000000a00 */
[----:B------:R-:W-:Y:S01]  /*19d0*/  ULDC.64 UR18, c[0x0][0x268] ;  /* 0x00009a0000127ab9 */ /* 0x000fe20000000a00 */
[----:B------:R-:W-:Y:S01]  /*19e0*/  UISETP.GE.U32.AND UP0, UPT, UR6, 0x1, UPT ;  /* 0x000000010600788c */ /* 0x000fe2000bf06070 */
[----:B------:R-:W-:-:S03]  /*19f0*/  LEA R4, P0, R0, UR18, 0x2 ;  /* 0x0000001200047c11 */ /* 0x000fc6000f8010ff */
[----:B------:R-:W-:Y:S01]  /*1a00*/  UISETP.GE.AND.EX UP0, UPT, UR7, URZ, UPT, UP0 ;  /* 0x0000003f0700728c */ /* 0x000fe2000bf06300 */
[----:B------:R-:W-:-:S05]  /*1a10*/  LEA.HI.X R5, R0, UR19, RZ, 0x2, P0 ;  /* 0x0000001300057c11 */ /* 0x000fca00080f14ff */
[----:B------:R-:W-:-:S13]  /*1a20*/  PLOP3.LUT P0, PT, PT, PT, UP0, 0x80, 0x0 ;  /* 0x000000000000781c */ /* 0x000fda0003f0f008 */
[----:B------:R-:W-:Y:S05]  /*1a30*/  @!P0 EXIT ;  /* 0x000000000000894d */ /* 0x000fea0003800000 */
[----:B------:R-:W-:Y:S01]  /*1a40*/  ULDC.64 UR4, c[0x0][0x220] ;  /* 0x0000880000047ab9 */ /* 0x000fe20000000a00 */
[----:B------:R-:W2:Y:S01]  /*1a50*/  LDG.E.CONSTANT R2, desc[UR16][R4.64] ;  /* 0x0000001004027981 */ /* 0x000ea2000c1e9900 */
[C---:B0-----:R-:W-:Y:S01]  /*1a60*/  IMAD.WIDE.U32 R6, R0.reuse, UR4, RZ ;  /* 0x0000000400067c25 */ /* 0x041fe2000f8e00ff */
[----:B------:R-:W-:Y:S01]  /*1a70*/  ULDC.64 UR8, c[0x0][0x218] ;  /* 0x0000860000087ab9 */ /* 0x000fe20000000a00 */
[----:B------:R-:W-:Y:S02]  /*1a80*/  ULDC.U8 UR4, c[0x0][0x2f8] ;  /* 0x0000be0000047ab9 */ /* 0x000fe40000000000 */
[----:B------:R-:W-:Y:S01]  /*1a90*/  IMAD R3, R0, UR5, R7 ;  /* 0x0000000500037c24 */ /* 0x000fe2000f8e0207 */
[----:B------:R-:W-:-:S04]  /*1aa0*/  LEA R8, P0, R6, UR8, 0x2 ;  /* 0x0000000806087c11 */ /* 0x000fc8000f8010ff */
[----:B------:R-:W-:-:S05]  /*1ab0*/  LEA.HI.X R9, R6, UR9, R3, 0x2, P0 ;  /* 0x0000000906097c11 */ /* 0x000fca00080f1403 */
[----:B------:R0:W5:Y:S01]  /*1ac0*/  LDG.E.CONSTANT R3, desc[UR16][R8.64] ;  /* 0x0000001008037981 */ /* 0x000162000c1e9900 */
[----:B------:R-:W-:Y:S01]  /*1ad0*/  UIADD3 UR5, UP0, UR6, -0x1, URZ ;  /* 0xffffffff06057890 */ /* 0x000fe2000ff1e03f */
[----:B-----5:R-:W-:Y:S01]  /*1ae0*/  ISETP.LT.U32.AND P2, PT, R30, R28, PT ;  /* 0x0000001c1e00720c */ /* 0x020fe20003f41070 */
[----:B------:R-:W-:Y:S02]  /*1af0*/  ULOP3.LUT UR21, UR6, 0x3, URZ, 0xc0, !UPT ;  /* 0x0000000306157892 */ /* 0x000fe4000f8ec03f */
[----:B------:R-:W-:Y:S02]  /*1b00*/  UIADD3.X UR8, UR7, -0x1, URZ, UP0, !UPT ;  /* 0xffffffff07087890 */ /* 0x000fe400087fe43f */
[----:B------:R-:W-:Y:S02]  /*1b10*/  UISETP.GE.U32.AND UP0, UPT, UR5, 0x3, UPT ;  /* 0x000000030500788c */ /* 0x000fe4000bf06070 */
[----:B------:R-:W-:Y:S01]  /*1b20*/  UPRMT UR4, UR4, 0x8880, URZ ;  /* 0x0000888004047896 */ /* 0x000fe2000800003f */
[----:B------:R-:W-:Y:S01]  /*1b30*/  ISETP.NE.U32.AND P0, PT, RZ, UR21, PT ;  /* 0x00000015ff007c0c */ /* 0x000fe2000bf05070 */
[----:B------:R-:W-:Y:S01]  /*1b40*/  UISETP.GE.U32.AND.EX UP0, UPT, UR8, URZ, UPT, UP0 ;  /* 0x0000003f0800728c */ /* 0x000fe2000bf06100 */
[----:B------:R-:W-:-:S02]  /*1b50*/  UMOV UR5, URZ ;  /* 0x0000003f00057c82 */ /* 0x000fc40008000000 */
[----:B------:R-:W-:Y:S01]  /*1b60*/  ULDC.64 UR8, c[0x0][0x280] ;  /* 0x0000a00000087ab9 */ /* 0x000fe20000000a00 */
[----:B------:R-:W-:Y:S02]  /*1b70*/  ISETP.NE.AND.EX P0, PT, RZ, RZ, PT, P0 ;  /* 0x000000ffff00720c */ /* 0x000fe40003f05300 */
[----:B------:R-:W-:Y:S02]  /*1b80*/  PLOP3.LUT P3, PT, PT, PT, UP0, 0x80, 0x0 ;  /* 0x000000000000781c */ /* 0x000fe40003f6f008 */
[----:B--2---:R-:W-:-:S04]  /*1b90*/  FSETP.NEU.FTZ.AND P1, PT, R2, +INF , PT ;  /* 0x7f8000000200780b */ /* 0x004fc80003f3d000 */
[----:B------:R-:W-:Y:S01]  /*1ba0*/  ISETP.EQ.OR P1, PT, RZ, UR4, P1 ;  /* 0x00000004ff007c0c */ /* 0x000fe20008f22670 */
[----:B------:R-:W-:-:S03]  /*1bb0*/  UMOV UR4, URZ ;  /* 0x0000003f00047c82 */ /* 0x000fc60008000000 */
[----:B------:R-:W-:-:S03]  /*1bc0*/  ISETP.LT.AND.EX P1, PT, R31, R29, P1, P2 ;  /* 0x0000001d1f00720c */ /* 0x000fc60000f21320 */
[----:B0-----:R-:W-:Y:S10]  /*1bd0*/  @!P3 BRA `(.L_x_17) ;  /* 0x0000000400f8b947 */ /* 0x001ff40003800000 */
[----:B------:R-:W0:Y:S01]  /*1be0*/  LDC.64 R8, c[0x0][0x298] ;  /* 0x0000a600ff087b82 */ /* 0x000e220000000a00 */
[----:B------:R-:W-:Y:S01]  /*1bf0*/  ULDC.64 UR4, c[0x0][0x270] ;  /* 0x00009c0000047ab9 */ /* 0x000fe20000000a00 */
[----:B------:R-:W-:Y:S01]  /*1c00*/  MOV R4, R26 ;  /* 0x0000001a00047202 */ /* 0x000fe20000000f00 */
[----:B------:R-:W-:Y:S01]  /*1c10*/  IMAD.MOV.U32 R5, RZ, RZ, R25 ;  /* 0x000000ffff057224 */ /* 0x000fe200078e0019 */
[----:B------:R-:W-:Y:S01]  /*1c20*/  ULDC.64 UR14, c[0x0][0x288] ;  /* 0x0000a200000e7ab9 */ /* 0x000fe20000000a00 */
[----:B------:R-:W-:Y:S01]  /*1c30*/  IMAD R7, R31, UR4, RZ ;  /* 0x000000041f077c24 */ /* 0x000fe2000f8e02ff */
[----:B------:R-:W-:Y:S01]  /*1c40*/  ULDC.64 UR24, c[0x0][0x210] ;  /* 0x0000840000187ab9 */ /* 0x000fe20000000a00 */
[C---:B------:R-:W-:Y:S01]  /*1c50*/  IMAD.WIDE.U32 R10, R30.reuse, UR4, R4 ;  /* 0x000000041e0a7c25 */ /* 0x040fe2000f8e0004 */
[----:B------:R-:W-:Y:S02]  /*1c60*/  UIMAD.WIDE.U32 UR22, UR8, 0x4, URZ ;  /* 0x00000004081678a5 */ /* 0x000fe4000f8e003f */
[----:B------:R-:W-:Y:S01]  /*1c70*/  USHF.L.U64.HI UR20, UR8, 0x4, UR9 ;  /* 0x0000000408147899 */ /* 0x000fe20008010209 */
[----:B------:R-:W-:Y:S01]  /*1c80*/  IMAD R5, R30, UR5, R7 ;  /* 0x000000051e057c24 */ /* 0x000fe2000f8e0207 */
[----:B------:R-:W-:Y:S01]  /*1c90*/  ULDC.64 UR4, c[0x0][0x290] ;  /* 0x0000a40000047ab9 */ /* 0x000fe20000000a00 */
[----:B------:R-:W-:Y:S01]  /*1ca0*/  LEA R4, P2, R10, UR24, 0x2 ;  /* 0x000000180a047c11 */ /* 0x000fe2000f8410ff */
[----:B------:R-:W-:Y:S01]  /*1cb0*/  IMAD.WIDE.U32 R6, R0, UR4, RZ ;  /* 0x0000000400067c25 */ /* 0x000fe2000f8e00ff */
[----:B------:R-:W-:-:S02]  /*1cc0*/  USHF.L.U32 UR19, UR8, 0x4, URZ ;  /* 0x0000000408137899 */ /* 0x000fc4000800063f */
[----:B------:R-:W-:Y:S01]  /*1cd0*/  USHF.L.U64.HI UR11, UR8, 0x3, UR9 ;  /* 0x00000003080b7899 */ /* 0x000fe20008010209 */
[----:B------:R-:W-:Y:S01]  /*1ce0*/  IMAD.IADD R5, R11, 0x1, R5 ;  /* 0x000000010b057824 */ /* 0x000fe200078e0205 */
[----:B------:R-:W-:Y:S01]  /*1cf0*/  USHF.L.U32 UR10, UR8, 0x3, URZ ;  /* 0x00000003080a7899 */ /* 0x000fe2000800063f */
[----:B------:R-:W-:Y:S01]  /*1d00*/  IMAD R7, R0, UR5, R7 ;  /* 0x0000000500077c24 */ /* 0x000fe2000f8e0207 */
[----:B------:R-:W-:Y:S01]  /*1d10*/  ULDC.64 UR4, c[0x0][0x298] ;  /* 0x0000a60000047ab9 */ /* 0x000fe20000000a00 */
[----:B------:R-:W-:Y:S01]  /*1d20*/  IMAD R11, R31, UR14, RZ ;  /* 0x0000000e1f0b7c24 */ /* 0x000fe2000f8e02ff */
[----:B------:R-:W-:Y:S01]  /*1d30*/  LEA.HI.X R5, R10, UR25, R5, 0x2, P2 ;  /* 0x000000190a057c11 */ /* 0x000fe200090f1405 */
[C---:B------:R-:W-:Y:S01]  /*1d40*/  IMAD.WIDE.U32 R14, R30.reuse, UR14, R6 ;  /* 0x0000000e1e0e7c25 */ /* 0x040fe2000f8e0006 */
[----:B------:R-:W-:Y:S01]  /*1d50*/  MOV R20, UR5 ;  /* 0x0000000500147c02 */ /* 0x000fe20008000f00 */
[----:B------:R-:W-:Y:S02]  /*1d60*/  UIMAD UR8, UR5, 0x3, URZ ;  /* 0x00000003050878a4 */ /* 0x000fe4000f8e023f */
[----:B------:R-:W-:Y:S01]  /*1d70*/  IMAD R11, R30, UR15, R11 ;  /* 0x0000000f1e0b7c24 */ /* 0x000fe2000f8e020b */
[----:B------:R-:W-:-:S02]  /*1d80*/  USHF.L.U32 UR13, UR4, 0x4, URZ ;  /* 0x00000004040d7899 */ /* 0x000fc4000800063f */
[----:B------:R-:W-:Y:S01]  /*1d90*/  IMAD.U32 R17, RZ, RZ, UR4 ;  /* 0x00000004ff117e24 */ /* 0x000fe2000f8e00ff */
[----:B------:R-:W-:Y:S01]  /*1da0*/  USHF.L.U32 UR12, UR9, 0x2, URZ ;  /* 0x00000002090c7899 */ /* 0x000fe2000800063f */
[----:B0-----:R-:W-:Y:S01]  /*1db0*/  IMAD.WIDE.U32 R8, R30, UR14, R8 ;  /* 0x0000000e1e087c25 */ /* 0x001fe2000f8e0008 */
[----:B------:R-:W-:Y:S02]  /*1dc0*/  USHF.L.U64.HI UR14, UR4, 0x4, UR5 ;  /* 0x00000004040e7899 */ /* 0x000fe40008010205 */
[----:B------:R-:W-:Y:S01]  /*1dd0*/  LEA R13, P2, R17, R14, 0x1 ;  /* 0x0000000e110d7211 */ /* 0x000fe200078408ff */
[----:B------:R-:W-:Y:S01]  /*1de0*/  IMAD.IADD R15, R15, 0x1, R11 ;  /* 0x000000010f0f7824 */ /* 0x000fe200078e020b */
[----:B------:R-:W-:Y:S01]  /*1df0*/  IADD3 R18, P3, R6, R8, RZ ;  /* 0x0000000806127210 */ /* 0x000fe20007f7e0ff */
[----:B------:R-:W-:Y:S01]  /*1e00*/  ULDC.64 UR4, c[0x0][0x238] ;  /* 0x00008e0000047ab9 */ /* 0x000fe20000000a00 */
[----:B------:R-:W-:Y:S01]  /*1e10*/  UIADD3 UR6, UP0, UR21, -UR6, URZ ;  /* 0x8000000615067290 */ /* 0x000fe2000ff1e03f */
[----:B------:R-:W-:Y:S01]  /*1e20*/  LEA R10, P5, R14, UR4, 0x2 ;  /* 0x000000040e0a7c11 */ /* 0x000fe2000f8a10ff */
[----:B------:R-:W-:Y:S01]  /*1e30*/  UIADD3 UR12, UR23, UR12, URZ ;  /* 0x0000000c170c7290 */ /* 0x000fe2000fffe03f */
[C---:B------:R-:W-:Y:S01]  /*1e40*/  LEA.HI.X R20, R17.reuse, R15, R20, 0x1, P2 ;  /* 0x0000000f11147211 */ /* 0x040fe200010f0c14 */
[----:B------:R-:W-:Y:S01]  /*1e50*/  IMAD.WIDE.U32 R16, R17, 0x3, R14 ;  /* 0x0000000311107825 */ /* 0x000fe200078e000e */
[----:B------:R-:W-:Y:S01]  /*1e60*/  IADD3.X R7, R7, R11, R9, P3, !PT ;  /* 0x0000000b07077210 */ /* 0x000fe20001ffe409 */
[----:B------:R-:W-:Y:S01]  /*1e70*/  UIADD3.X UR7, URZ, ~UR7, URZ, UP0, !UPT ;  /* 0x800000073f077290 */ /* 0x000fe200087fe43f */
[----:B------:R-:W-:Y:S01]  /*1e80*/  LEA R8, P3, R13, UR4, 0x2 ;  /* 0x000000040d087c11 */ /* 0x000fe2000f8610ff */
[----:B------:R-:W-:Y:S01]  /*1e90*/  VIADD R17, R17, UR8 ;  /* 0x0000000811117c36 */ /* 0x000fe20008000000 */
[----:B------:R-:W-:Y:S01]  /*1ea0*/  LEA R6, P4, R18, UR4, 0x2 ;  /* 0x0000000412067c11 */ /* 0x000fe2000f8810ff */
[----:B------:R-:W-:Y:S01]  /*1eb0*/  ULDC.64 UR8, c[0x0][0x280] ;  /* 0x0000a00000087ab9 */ /* 0x000fe20000000a00 */
[----:B------:R-:W-:Y:S01]  /*1ec0*/  LEA R12, P2, R16, UR4, 0x2 ;  /* 0x00000004100c7c11 */ /* 0x000fe2000f8410ff */
[----:B------:R-:W-:Y:S01]  /*1ed0*/  UMOV UR4, URZ ;  /* 0x0000003f00047c82 */ /* 0x000fe20008000000 */
[----:B------:R-:W-:-:S02]  /*1ee0*/  LEA.HI.X R9, R13, UR5, R20, 0x2, P3 ;  /* 0x000000050d097c11 */ /* 0x000fc400098f1414 */
[----:B------:R-:W-:Y:S02]  /*1ef0*/  LEA.HI.X R11, R14, UR5, R15, 0x2, P5 ;  /* 0x000000050e0b7c11 */ /* 0x000fe4000a8f140f */
[----:B------:R-:W-:Y:S02]  /*1f00*/  LEA.HI.X R13, R16, UR5, R17, 0x2, P2 ;  /* 0x00000005100d7c11 */ /* 0x000fe400090f1411 */
[----:B------:R-:W-:Y:S01]  /*1f10*/  LEA.HI.X R7, R18, UR5, R7, 0x2, P4 ;  /* 0x0000000512077c11 */ /* 0x000fe2000a0f1407 */
[----:B------:R-:W-:-:S06]  /*1f20*/  UMOV UR5, URZ ;  /* 0x0000003f00057c82 */ /* 0x000fcc0008000000 */
.L_x_18:
[----:B---3--:R-:W2:Y:S04]  /*1f30*/  @P1 LDG.E R15, desc[UR16][R4.64] ;  /* 0x00000010040f1981 */ /* 0x008ea8000c1e1900 */
[----:B------:R-:W5:Y:S01]  /*1f40*/  @P1 LDG.E.CONSTANT R14, desc[UR16][R10.64] ;  /* 0x000000100a0e1981 */ /* 0x000f62000c1e9900 */
[----:B------:R-:W-:Y:S02]  /*1f50*/  IMAD.MOV.U32 R21, RZ, RZ, RZ ;  /* 0x000000ffff157224 */ /* 0x000fe400078e00ff */
[----:B--2---:R-:W-:-:S04]  /*1f60*/  @P1 FADD.FTZ R15, R2, R15 ;  /* 0x0000000f020f1221 */ /* 0x004fc80000010000 */
[C---:B-----5:R-:W-:Y:S01]  /*1f70*/  @P1 FADD.FTZ R15, -R14.reuse, R15 ;  /* 0x0000000f0e0f1221 */ /* 0x060fe20000010100 */
[----:B------:R-:W-:Y:S01]  /*1f80*/  @P1 FMUL.FTZ R16, R14, 1.4426950216293334961 ;  /* 0x3fb8aa3b0e101820 */ /* 0x000fe20000410000 */
[----:B------:R-:W-:Y:S02]  /*1f90*/  IADD3 R14, P2, R4, UR22, RZ ;  /* 0x00000016040e7c10 */ /* 0x000fe4000ff5e0ff */
[----:B------:R-:W-:Y:S02]  /*1fa0*/  @P1 FMUL.FTZ R17, R15, 1.4426950216293334961 ;  /* 0x3fb8aa3b0f111820 */ /* 0x000fe40000410000 */
[----:B------:R-:W-:Y:S01]  /*1fb0*/  IADD3.X R15, R5, UR12, RZ, P2, !PT ;  /* 0x0000000c050f7c10 */ /* 0x000fe200097fe4ff */
[----:B------:R-:W-:Y:S08]  /*1fc0*/  @P1 MUFU.EX2 R16, R16 ;  /* 0x0000001000101308 */ /* 0x000ff00000000800 */
[----:B------:R-:W0:Y:S02]  /*1fd0*/  @P1 MUFU.EX2 R17, R17 ;  /* 0x0000001100111308 */ /* 0x000e240000000800 */
[----:B0-----:R-:W-:-:S04]  /*1fe0*/  @P1 FADD.FTZ R18, R16, -R17 ;  /* 0x8000001110121221 */ /* 0x001fc80000010000 */
[----:B------:R-:W-:Y:S02]  /*1ff0*/  @P1 FMUL.FTZ R21, R3, R18 ;  /* 0x0000001203151220 */ /* 0x000fe40000410000 */
[----:B------:R-:W2:Y:S04]  /*2000*/  @P1 LDG.E.CONSTANT R18, desc[UR16][R6.64] ;  /* 0x0000001006121981 */ /* 0x000ea8000c1e9900 */
[----:B------:R0:W-:Y:S04]  /*2010*/  STG.E desc[UR16][R4.64], R21 ;  /* 0x0000001504007986 */ /* 0x0001e8000c101910 */
[----:B------:R-:W5:Y:S01]  /*2020*/  @P1 LDG.E R19, desc[UR16][R14.64] ;  /* 0x000000100e131981 */ /* 0x000f62000c1e1900 */
[----:B------:R-:W-:-:S03]  /*2030*/  IADD3 R16, P2, R4, UR10, RZ ;  /* 0x0000000a04107c10 */ /* 0x000fc6000ff5e0ff */
[----:B0-----:R-:W3:Y:S01]  /*2040*/  @P1 LDG.E.CONSTANT R21, desc[UR16][R8.64] ;  /* 0x0000001008151981 */ /* 0x001ee2000c1e9900 */
[----:B--2---:R-:W-:-:S06]  /*2050*/  @P1 FMUL.FTZ R20, R18, 1.4426950216293334961 ;  /* 0x3fb8aa3b12141820 */ /* 0x004fcc0000410000 */
[----:B------:R-:W-:Y:S01]  /*2060*/  @P1 MUFU.EX2 R20, R20 ;  /* 0x0000001400141308 */ /* 0x000fe20000000800 */
[----:B-----5:R-:W-:-:S04]  /*2070*/  @P1 FADD.FTZ R19, R2, R19 ;  /* 0x0000001302131221 */ /* 0x020fc80000010000 */
[----:B------:R-:W-:-:S04]  /*2080*/  @P1 FADD.FTZ R19, -R18, R19 ;  /* 0x0000001312131221 */ /* 0x000fc80000010100 */
[----:B------:R-:W-:Y:S01]  /*2090*/  @P1 FMUL.FTZ R18, R19, 1.4426950216293334961 ;  /* 0x3fb8aa3b13121820 */ /* 0x000fe20000410000 */
[----:B------:R-:W-:-:S03]  /*20a0*/  HFMA2.MMA R19, -RZ, RZ, 0, 0 ;  /* 0x00000000ff137435 */ /* 0x000fc600000001ff */
[----:B------:R-:W0:Y:S02]  /*20b0*/  @P1 MUFU.EX2 R17, R18 ;  /* 0x0000001200111308 */ /* 0x000e240000000800 */
[----:B0-----:R-:W-:Y:S01]  /*20c0*/  @P1 FADD.FTZ R22, R20, -R17 ;  /* 0x8000001114161221 */ /* 0x001fe20000010000 */
[----:B------:R-:W-:-:S03]  /*20d0*/  IADD3.X R17, R5, UR11, RZ, P2, !PT ;  /* 0x0000000b05117c10 */ /* 0x000fc600097fe4ff */
[----:B------:R-:W-:-:S05]  /*20e0*/  @P1 FMUL.FTZ R19, R3, R22 ;  /* 0x0000001603131220 */ /* 0x000fca0000410000 */
[----:B------:R0:W-:Y:S04]  /*20f0*/  STG.E desc[UR16][R14.64], R19 ;  /* 0x000000130e007986 */ /* 0x0001e8000c101910 */
[----:B------:R-:W2:Y:S01]  /*2100*/  @P1 LDG.E R23, desc[UR16][R16.64] ;  /* 0x0000001010171981 */ /* 0x000ea2000c1e1900 */
[----:B---3--:R-:W-:-:S06]  /*2110*/  @P1 FMUL.FTZ R20, R21, 1.4426950216293334961 ;  /* 0x3fb8aa3b15141820 */ /* 0x008fcc0000410000 */
[----:B------:R-:W-:Y:S01]  /*2120*/  @P1 MUFU.EX2 R20, R20 ;  /* 0x0000001400141308 */ /* 0x000fe20000000800 */
[----:B------:R-:W-:Y:S01]  /*2130*/  UIMAD UR15, UR9, 0xc, URZ ;  /* 0x0000000c090f78a4 */ /* 0x000fe2000f8e023f */
[----:B--2---:R-:W-:-:S04]  /*2140*/  @P1 FADD.FTZ R18, R2, R23 ;  /* 0x0000001702121221 */ /* 0x004fc80000010000 */
[----:B------:R-:W-:-:S04]  /*2150*/  @P1 FADD.FTZ R18, -R21, R18 ;  /* 0x0000001215121221 */ /* 0x000fc80000010100 */
[----:B------:R-:W-:-:S04]  /*2160*/  @P1 FMUL.FTZ R18, R18, 1.4426950216293334961 ;  /* 0x3fb8aa3b12121820 */ /* 0x000fc80000410000 */
[----:B------:R2:W3:Y:S01]  /*2170*/  @P1 MUFU.EX2 R23, R18 ;  /* 0x0000001200171308 */ /* 0x0004e20000000800 */
[----:B------:R-:W-:-:S04]  /*2180*/  IMAD.U32 R21, RZ, RZ, UR8 ;  /* 0x00000008ff157e24 */ /* 0x000fc8000f8e00ff */
[----:B0-----:R-:W-:-:S04]  /*2190*/  IMAD.WIDE.U32 R14, R21, 0xc, R4 ;  /* 0x0000000c150e7825 */ /* 0x001fc800078e0004 */
[----:B------:R-:W-:Y:S01]  /*21a0*/  IMAD.MOV.U32 R21, RZ, RZ, RZ ;  /* 0x000000ffff157224 */ /* 0x000fe200078e00ff */
[----:B------:R-:W-:Y:S01]  /*21b0*/  IADD3 R15, R15, UR15, RZ ;  /* 0x0000000f0f0f7c10 */ /* 0x000fe2000fffe0ff */
[----:B--2---:R0:W2:Y:S01]  /*21c0*/  @P1 LDG.E.CONSTANT R18, desc[UR16][R12.64] ;  /* 0x000000100c121981 */ /* 0x0040a2000c1e9900 */
[----:B---3--:R-:W-:-:S04]  /*21d0*/  @P1 FADD.FTZ R22, R20, -R23 ;  /* 0x8000001714161221 */ /* 0x008fc80000010000 */
[----:B------:R-:W-:-:S05]  /*21e0*/  @P1 FMUL.FTZ R21, R3, R22 ;  /* 0x0000001603151220 */ /* 0x000fca0000410000 */
[----:B------:R3:W-:Y:S04]  /*21f0*/  STG.E desc[UR16][R16.64], R21 ;  /* 0x0000001510007986 */ /* 0x0007e8000c101910 */
[----:B------:R-:W5:Y:S01]  /*2200*/  @P1 LDG.E R19, desc[UR16][R14.64] ;  /* 0x000000100e131981 */ /* 0x000f62000c1e1900 */
[----:B------:R-:W-:-:S04]  /*2210*/  UIADD3 UR4, UP0, UR4, 0x4, URZ ;  /* 0x0000000404047890 */ /* 0x000fc8000ff1e03f */
[----:B------:R-:W-:Y:S02]  /*2220*/  UIADD3.X UR5, URZ, UR5, URZ, UP0, !UPT ;  /* 0x000000053f057290 */ /* 0x000fe400087fe43f */
[----:B------:R-:W-:-:S04]  /*2230*/  UIADD3 UR15, UP0, UR4, UR6, URZ ;  /* 0x00000006040f7290 */ /* 0x000fc8000ff1e03f */
[----:B------:R-:W-:Y:S02]  /*2240*/  UIADD3.X UR18, UR5, UR7, URZ, UP0, !UPT ;  /* 0x0000000705127290 */ /* 0x000fe400087fe43f */
[----:B------:R-:W-:-:S04]  /*2250*/  ISETP.NE.U32.AND P2, PT, RZ, UR15, PT ;  /* 0x0000000fff007c0c */ /* 0x000fc8000bf45070 */
[----:B------:R-:W-:Y:S02]  /*2260*/  ISETP.NE.AND.EX P2, PT, RZ, UR18, PT, P2 ;  /* 0x00000012ff007c0c */ /* 0x000fe4000bf45320 */
[----:B0-----:R-:W-:Y:S02]  /*2270*/  IADD3 R12, P3, R12, UR13, RZ ;  /* 0x0000000d0c0c7c10 */ /* 0x001fe4000ff7e0ff */
[----:B------:R-:W-:Y:S02]  /*2280*/  IADD3 R8, P6, R8, UR13, RZ ;  /* 0x0000000d08087c10 */ /* 0x000fe4000ffde0ff */
[----:B------:R-:W-:Y:S02]  /*2290*/  IADD3.X R13, R13, UR14, RZ, P3, !PT ;  /* 0x0000000e0d0d7c10 */ /* 0x000fe40009ffe4ff */
[----:B------:R-:W-:Y:S02]  /*22a0*/  IADD3 R6, P5, R6, UR13, RZ ;  /* 0x0000000d06067c10 */ /* 0x000fe4000ffbe0ff */
[----:B------:R-:W-:-:S02]  /*22b0*/  IADD3 R4, P4, R4, UR19, RZ ;  /* 0x0000001304047c10 */ /* 0x000fc4000ff9e0ff */
[----:B------:R-:W-:Y:S02]  /*22c0*/  IADD3 R10, P3, R10, UR13, RZ ;  /* 0x0000000d0a0a7c10 */ /* 0x000fe4000ff7e0ff */
[----:B------:R-:W-:Y:S02]  /*22d0*/  IADD3.X R9, R9, UR14, RZ, P6, !PT ;  /* 0x0000000e09097c10 */ /* 0x000fe4000b7fe4ff */
[----:B------:R-:W-:Y:S02]  /*22e0*/  IADD3.X R7, R7, UR14, RZ, P5, !PT ;  /* 0x0000000e07077c10 */ /* 0x000fe4000affe4ff */
[----:B------:R-:W-:Y:S02]  /*22f0*/  IADD3.X R5, R5, UR20, RZ, P4, !PT ;  /* 0x0000001405057c10 */ /* 0x000fe4000a7fe4ff */
[----:B------:R-:W-:Y:S01]  /*2300*/  IADD3.X R11, R11, UR14, RZ, P3, !PT ;  /* 0x0000000e0b0b7c10 */ /* 0x000fe20009ffe4ff */
[----:B--2---:R-:W-:-:S06]  /*2310*/  @P1 FMUL.FTZ R20, R18, 1.4426950216293334961 ;  /* 0x3fb8aa3b12141820 */ /* 0x004fcc0000410000 */
[----:B------:R-:W-:Y:S01]  /*2320*/  @P1 MUFU.EX2 R20, R20 ;  /* 0x0000001400141308 */ /* 0x000fe20000000800 */
[----:B-----5:R-:W-:-:S04]  /*2330*/  @P1 FADD.FTZ R19, R2, R19 ;  /* 0x0000001302131221 */ /* 0x020fc80000010000 */
[----:B------:R-:W-:-:S04]  /*2340*/  @P1 FADD.FTZ R19, -R18, R19 ;  /* 0x0000001312131221 */ /* 0x000fc80000010100 */
[----:B------:R-:W-:-:S04]  /*2350*/  @P1 FMUL.FTZ R18, R19, 1.4426950216293334961 ;  /* 0x3fb8aa3b13121820 */ /* 0x000fc80000410000 */
[----:B------:R-:W0:Y:S01]  /*2360*/  @P1 MUFU.EX2 R23, R18 ;  /* 0x0000001200171308 */ /* 0x000e220000000800 */
[----:B------:R-:W-:Y:S02]  /*2370*/  IMAD.MOV.U32 R19, RZ, RZ, RZ ;  /* 0x000000ffff137224 */ /* 0x000fe400078e00ff */
[----:B0-----:R-:W-:-:S04]  /*2380*/  @P1 FADD.FTZ R22, R20, -R23 ;  /* 0x8000001714161221 */ /* 0x001fc80000010000 */
[----:B------:R-:W-:-:S05]  /*2390*/  @P1 FMUL.FTZ R19, R3, R22 ;  /* 0x0000001603131220 */ /* 0x000fca0000410000 */
[----:B------:R3:W-:Y:S01]  /*23a0*/  STG.E desc[UR16][R14.64], R19 ;  /* 0x000000130e007986 */ /* 0x0007e2000c101910 */
[----:B------:R-:W-:Y:S05]  /*23b0*/  @P2 BRA `(.L_x_18) ;  /* 0xfffffff800dc2947 */ /* 0x000fea000383ffff */
.L_x_17:
[----:B------:R-:W-:Y:S05]  /*23c0*/  @!P0 EXIT ;  /* 0x000000000000894d */ /* 0x000fea0003800000 */
[----:B------:R-:W0:Y:S01]  /*23d0*/  LDC.64 R4, c[0x0][0x298] ;  /* 0x0000a600ff047b82 */ /* 0x000e220000000a00 */
[----:B------:R-:W-:Y:S01]  /*23e0*/  ULDC.64 UR6, c[0x0][0x288] ;  /* 0x0000a20000067ab9 */ /* 0x000fe20000000a00 */
[----:B------:R-:W-:Y:S01]  /*23f0*/  ULDC.64 UR10, c[0x0][0x270] ;  /* 0x00009c00000a7ab9 */ /* 0x000fe20000000a00 */
[C---:B------:R-:W-:Y:S01]  /*2400*/  IMAD R9, R31.reuse, UR6, RZ ;  /* 0x000000061f097c24 */ /* 0x040fe2000f8e02ff */
[----:B------:R-:W-:Y:S01]  /*2410*/  IADD3 R13, P3, RZ, -UR21, RZ ;  /* 0x80000015ff0d7c10 */ /* 0x000fe2000ff7e0ff */
[----:B------:R-:W-:Y:S02]  /*2420*/  IMAD R11, R31, UR10, RZ ;  /* 0x0000000a1f0b7c24 */ /* 0x000fe4000f8e02ff */
[----:B------:R-:W-:Y:S01]  /*2430*/  IMAD.WIDE.U32 R6, R30, UR6, RZ ;  /* 0x000000061e067c25 */ /* 0x000fe2000f8e00ff */
[----:B---3--:R-:W-:-:S03]  /*2440*/  IADD3.X R14, RZ, -0x1, RZ, P3, !PT ;  /* 0xffffffffff0e7810 */ /* 0x008fc60001ffe4ff */
[C---:B------:R-:W-:Y:S01]  /*2450*/  IMAD R9, R30.reuse, UR7, R9 ;  /* 0x000000071e097c24 */ /* 0x040fe2000f8e0209 */
[----:B------:R-:W-:Y:S01]  /*2460*/  ULDC.64 UR6, c[0x0][0x290] ;  /* 0x0000a40000067ab9 */ /* 0x000fe20000000a00 */
[C---:B------:R-:W-:Y:S02]  /*2470*/  IMAD R11, R30.reuse, UR11, R11 ;  /* 0x0000000b1e0b7c24 */ /* 0x040fe4000f8e020b */
[----:B------:R-:W-:-:S04]  /*2480*/  IMAD.WIDE.U32 R30, R30, UR10, RZ ;  /* 0x0000000a1e1e7c25 */ /* 0x000fc8000f8e00ff */
[----:B------:R-:W-:Y:S01]  /*2490*/  IMAD.IADD R7, R9, 0x1, R7 ;  /* 0x0000000109077824 */ /* 0x000fe200078e0207 */
[----:B------:R-:W-:Y:S01]  /*24a0*/  IADD3 R31, R11, R31, RZ ;  /* 0x0000001f0b1f7210 */ /* 0x000fe20007ffe0ff */
[----:B------:R-:W-:Y:S02]  /*24b0*/  IMAD.U32 R9, RZ, RZ, UR4 ;  /* 0x00000004ff097e24 */ /* 0x000fe4000f8e00ff */
[C---:B0-----:R-:W-:Y:S01]  /*24c0*/  IMAD R8, R4.reuse, UR5, RZ ;  /* 0x0000000504087c24 */ /* 0x041fe2000f8e02ff */
[----:B------:R-:W-:Y:S01]  /*24d0*/  UIMAD UR5, UR5, UR8, URZ ;  /* 0x00000008050572a4 */ /* 0x000fe2000f8e023f */
[C---:B------:R-:W-:Y:S01]  /*24e0*/  IMAD.WIDE.U32 R6, R4.reuse, UR4, R6 ;  /* 0x0000000404067c25 */ /* 0x040fe2000f8e0006 */
[----:B------:R-:W-:Y:S02]  /*24f0*/  SHF.L.U64.HI R17, R4, 0x2, R5 ;  /* 0x0000000204117819 */ /* 0x000fe40000010205 */
[----:B------:R-:W-:Y:S02]  /*2500*/  UIMAD UR5, UR4, UR9, UR5 ;  /* 0x00000009040572a4 */ /* 0x000fe4000f8e0205 */
[----:B------:R-:W-:Y:S01]  /*2510*/  IMAD R11, R5, UR4, R8 ;  /* 0x00000004050b7c24 */ /* 0x000fe2000f8e0208 */
[----:B------:R-:W-:-:S02]  /*2520*/  USHF.L.U64.HI UR9, UR8, 0x2, UR9 ;  /* 0x0000000208097899 */ /* 0x000fc40008010209 */
[----:B------:R-:W-:Y:S01]  /*2530*/  IMAD.WIDE.U32 R8, R9, UR8, R30 ;  /* 0x0000000809087c25 */ /* 0x000fe2000f8e001e */
[----:B------:R-:W-:-:S03]  /*2540*/  USHF.L.U32 UR8, UR8, 0x2, URZ ;  /* 0x0000000208087899 */ /* 0x000fc6000800063f */
[----:B------:R-:W-:Y:S01]  /*2550*/  IMAD.IADD R7, R7, 0x1, R11 ;  /* 0x0000000107077824 */ /* 0x000fe200078e020b */
[----:B------:R-:W-:Y:S01]  /*2560*/  IADD3 R26, P0, R26, R8, RZ ;  /* 0x000000081a1a7210 */ /* 0x000fe20007f1e0ff */
[----:B------:R-:W-:-:S03]  /*2570*/  IMAD.WIDE.U32 R6, R0, UR6, R6 ;  /* 0x0000000600067c25 */ /* 0x000fc6000f8e0006 */
[----:B------:R-:W-:Y:S01]  /*2580*/  IADD3.X R9, R25, UR5, R9, P0, !PT ;  /* 0x0000000519097c10 */ /* 0x000fe200087fe409 */
[----:B------:R-:W-:Y:S01]  /*2590*/  ULDC.64 UR4, c[0x0][0x238] ;  /* 0x00008e0000047ab9 */ /* 0x000fe20000000a00 */
[----:B------:R-:W-:Y:S01]  /*25a0*/  IMAD R7, R0, UR7, R7 ;  /* 0x0000000700077c24 */ /* 0x000fe2000f8e0207 */
[----:B------:R-:W-:Y:S01]  /*25b0*/  ULDC.64 UR6, c[0x0][0x210] ;  /* 0x0000840000067ab9 */ /* 0x000fe20000000a00 */
[----:B------:R-:W-:Y:S02]  /*25c0*/  LEA R15, P0, R6, UR4, 0x2 ;  /* 0x00000004060f7c11 */ /* 0x000fe4000f8010ff */
[----:B------:R-:W-:Y:S02]  /*25d0*/  LEA R8, P2, R26, UR6, 0x2 ;  /* 0x000000061a087c11 */ /* 0x000fe4000f8410ff */
[----:B------:R-:W-:Y:S02]  /*25e0*/  LEA.HI.X R16, R6, UR5, R7, 0x2, P0 ;  /* 0x0000000506107c11 */ /* 0x000fe400080f1407 */
[----:B------:R-:W-:-:S09]  /*25f0*/  LEA.HI.X R9, R26, UR7, R9, 0x2, P2 ;  /* 0x000000071a097c11 */ /* 0x000fd200090f1409 */
.L_x_19:
[----:B0-----:R-:W-:Y:S02]  /*2600*/  IMAD.MOV.U32 R6, RZ, RZ, R8 ;  /* 0x000000ffff067224 */ /* 0x001fe400078e0008 */
[----:B------:R-:W-:Y:S01]  /*2610*/  IMAD.MOV.U32 R7, RZ, RZ, R9 ;  /* 0x000000ffff077224 */ /* 0x000fe200078e0009 */
[----:B------:R-:W-:Y:S01]  /*2620*/  @P1 MOV R8, R15 ;  /* 0x0000000f00081202 */ /* 0x000fe20000000f00 */
[----:B------:R-:W-:-:S03]  /*2630*/  @P1 IMAD.MOV.U32 R9, RZ, RZ, R16 ;  /* 0x000000ffff091224 */ /* 0x000fc600078e0010 */
[----:B------:R-:W2:Y:S04]  /*2640*/  @P1 LDG.E R5, desc[UR16][R6.64] ;  /* 0x0000001006051981 */ /* 0x000ea8000c1e1900 */
[----:B------:R0:W3:Y:S01]  /*2650*/  @P1 LDG.E.CONSTANT R0, desc[UR16][R8.64] ;  /* 0x0000001008001981 */ /* 0x0000e2000c1e9900 */
[----:B------:R-:W-:Y:S02]  /*2660*/  IADD3 R13, P0, R13, 0x1, RZ ;  /* 0x000000010d0d7810 */ /* 0x000fe40007f1e0ff */
[----:B------:R-:W-:Y:S02]  /*2670*/  LEA R15, P2, R4, R15, 0x2 ;  /* 0x0000000f040f7211 */ /* 0x000fe400078410ff */
[----:B------:R-:W-:Y:S02]  /*2680*/  IADD3.X R14, RZ, R14, RZ, P0, !PT ;  /* 0x0000000eff0e7210 */ /* 0x000fe400007fe4ff */
[----:B------:R-:W-:Y:S01]  /*2690*/  ISETP.NE.U32.AND P0, PT, R13, RZ, PT ;  /* 0x000000ff0d00720c */ /* 0x000fe20003f05070 */
[----:B------:R-:W-:Y:S01]  /*26a0*/  IMAD.X R16, R16, 0x1, R17, P2 ;  /* 0x0000000110107824 */ /* 0x000fe200010e0611 */
[----:B0-----:R-:W-:-:S02]  /*26b0*/  IADD3 R8, P3, R6, UR8, RZ ;  /* 0x0000000806087c10 */ /* 0x001fc4000ff7e0ff */
[----:B------:R-:W-:Y:S02]  /*26c0*/  ISETP.NE.AND.EX P0, PT, R14, RZ, PT, P0 ;  /* 0x000000ff0e00720c */ /* 0x000fe40003f05300 */
[----:B------:R-:W-:Y:S01]  /*26d0*/  IADD3.X R9, R7, UR9, RZ, P3, !PT ;  /* 0x0000000907097c10 */ /* 0x000fe20009ffe4ff */
[----:B--2---:R-:W-:-:S04]  /*26e0*/  @P1 FADD.FTZ R5, R2, R5 ;  /* 0x0000000502051221 */ /* 0x004fc80000010000 */
[C---:B---3--:R-:W-:Y:S01]  /*26f0*/  @P1 FADD.FTZ R5, -R0.reuse, R5 ;  /* 0x0000000500051221 */ /* 0x048fe20000010100 */
[----:B------:R-:W-:-:S03]  /*2700*/  @P1 FMUL.FTZ R10, R0, 1.4426950216293334961 ;  /* 0x3fb8aa3b000a1820 */ /* 0x000fc60000410000 */
[----:B------:R-:W-:Y:S01]  /*2710*/  @P1 FMUL.FTZ R0, R5, 1.4426950216293334961 ;  /* 0x3fb8aa3b05001820 */ /* 0x000fe20000410000 */
[----:B------:R-:W-:Y:S02]  /*2720*/  IMAD.MOV.U32 R5, RZ, RZ, RZ ;  /* 0x000000ffff057224 */ /* 0x000fe400078e00ff */
[----:B------:R-:W-:Y:S08]  /*2730*/  @P1 MUFU.EX2 R10, R10 ;  /* 0x0000000a000a1308 */ /* 0x000ff00000000800 */
[----:B------:R-:W0:Y:S02]  /*2740*/  @P1 MUFU.EX2 R11, R0 ;  /* 0x00000000000b1308 */ /* 0x000e240000000800 */
[----:B0-----:R-:W-:-:S04]  /*2750*/  @P1 FADD.FTZ R12, R10, -R11 ;  /* 0x8000000b0a0c1221 */ /* 0x001fc80000010000 */
[----:B------:R-:W-:-:S05]  /*2760*/  @P1 FMUL.FTZ R5, R3, R12 ;  /* 0x0000000c03051220 */ /* 0x000fca0000410000 */
[----:B------:R0:W-:Y:S01]  /*2770*/  STG.E desc[UR16][R6.64], R5 ;  /* 0x0000000506007986 */ /* 0x0001e2000c101910 */
[----:B------:R-:W-:Y:S05]  /*2780*/  @P0 BRA `(.L_x_19) ;  /* 0xfffffffc009c0947 */ /* 0x000fea000383ffff */
[----:B------:R-:W-:Y:S05]  /*2790*/  EXIT ;  /* 0x000000000000794d */ /* 0x000fea0003800000 */
.L_x_20:
[----:B------:R-:W-:-:S00]  /*27a0*/  BRA `(.L_x_20) ;  /* 0xfffffffc00fc7947 */ /* 0x000fc0000383ffff */
[----:B------:R-:W-:-:S00]  /*27b0*/  NOP ;  /* 0x0000000000007918 */ /* 0x000fc00000000000 */
        /* <DEDUP_REMOVED lines=12> */
.L_x_468:


//--------------------- .text._ZN2at6native43_GLOBAL__N__c95f0927_10_LossCTC_cu_88d8892b45ctc_loss_backward_collect_nonblank_gpu_kernelIfiEEvPT_PKS3_lS6_S6_S6_PKlPKT0_S8_S6_llllllllllllS8_llb --------------------------
	.section	.text._ZN2at6native43_GLOBAL__N__c95f0927_10_LossCTC_cu_88d8892b45ctc_loss_backward_collect_nonblank_gpu_kernelIfiEEvPT_PKS3_lS6_S6_S6_PKlPKT0_S8_S6_llllllllllllS8_llb,"ax",@progbits
	.align	128
.text._ZN2at6native43_GLOBAL__N__c95f0927_10_LossCTC_cu_88d8892b45ctc_loss_backward_collect_nonblank_gpu_kernelIfiEEvPT_PKS3_lS6_S6_S6_PKlPKT0_S8_S6_llllllllllllS8_llb:
        .type           _ZN2at6native43_GLOBAL__N__c95f0927_10_LossCTC_cu_88d8892b45ctc_loss_backward_collect_nonblank_gpu_kernelIfiEEvPT_PKS3_lS6_S6_S6_PKlPKT0_S8_S6_llllllllllllS8_llb,@function
        .size           _ZN2at6native43_GLOBAL__N__c95f0927_10_LossCTC_cu_88d8892b45ctc_loss_backward_collect_nonblank_gpu_kernelIfiEEvPT_PKS3_lS6_S6_S6_PKlPKT0_S8_S6_llllllllllllS8_llb,(.L_x_469 - _ZN2at6native43_GLOBAL__N__c95f0927_10_LossCTC_cu_88d8892b45ctc_loss_backward_collect_nonblank_gpu_kernelIfiEEvPT_PKS3_lS6_S6_S6_PKlPKT0_S8_S6_llllllllllllS8_llb)
        .other          _ZN2at6native43_GLOBAL__N__c95f0927_10_LossCTC_cu_88d8892b45ctc_loss_backward_collect_nonblank_gpu_kernelIfiEEvPT_PKS3_lS6_S6_S6_PKlPKT0_S8_S6_llllllllllllS8_llb,@"STO_CUDA_ENTRY STV_DEFAULT"
_ZN2at6native43_GLOBAL__N__c95f0927_10_LossCTC_cu_88d8892b45ctc_loss_backward_collect_nonblank_gpu_kernelIfiEEvPT_PKS3_lS6_S6_S6_PKlPKT0_S8_S6_llllllllllllS8_llb:
[----:B------:R-:W-:Y:S01]  /*0000*/  LDC R1, c[0x0][0x28] ;  /* 0x00000a00ff017b82 */ /* 0x000fe20000000800 */
[----:B------:R-:W0:Y:S01]  /*0010*/  S2R R29, SR_CTAID.Y ;  /* 0x00000000001d7919 */ /* 0x000e220000002600 */
[----:B------:R-:W-:-:S06]  /*0020*/  ULDC UR4, c[0x0][0x4] ;  /* 0x0000010000047ab9 */ /* 0x000fcc0000000800 */
[----:B------:R-:W1:Y:S01]  /*0030*/  S2UR UR5, SR_CTAID.X ;  /* 0x00000000000579c3 */ /* 0x000e620000002500 */
[----:B------:R-:W-:Y:S01]  /*0040*/  ULDC.64 UR6, c[0x0][0x2d0] ;  /* 0x0000b40000067ab9 */ /* 0x000fe20000000a00 */
[----:B------:R-:W0:Y:S01]  /*0050*/  S2R R0, SR_TID.Y ;  /* 0x0000000000007919 */ /* 0x000e220000002200 */
[----:B------:R-:W-:Y:S01]  /*0060*/  HFMA2.MMA R7, -RZ, RZ, 0, 0 ;  /* 0x00000000ff077435 */ /* 0x000fe200000001ff */
[----:B------:R-:W1:Y:S04]  /*0070*/  S2R R6, SR_TID.X ;  /* 0x0000000000067919 */ /* 0x000e680000002100 */
[----:B------:R-:W1:Y:S01]  /*0080*/  LDC R5, c[0x0][RZ] ;  /* 0x00000000ff057b82 */ /* 0x000e620000000800 */
[----:B0-----:R-:W-:Y:S02]  /*0090*/  IMAD R3, R29, UR4, R0 ;  /* 0x000000041d037c24 */ /* 0x001fe4000f8e0200 */
[----:B-1----:R-:W-:-:S03]  /*00a0*/  IMAD.WIDE.U32 R6, R5, UR5, R6 ;  /* 0x0000000505067c25 */ /* 0x002fc6000f8e0006 */
[----:B------:R-:W-:-:S04]  /*00b0*/  ISETP.GE.U32.AND P0, PT, R3, UR6, PT ;  /* 0x0000000603007c0c */ /* 0x000fc8000bf06070 */
[----:B------:R-:W-:-:S13]  /*00c0*/  ISETP.GE.AND.EX P0, PT, RZ, UR7, PT, P0 ;  /* 0x00000007ff007c0c */ /* 0x000fda000bf06300 */
[----:B------:R-:W-:Y:S05]  /*00d0*/  @P0 EXIT ;  /* 0x000000000000094d */ /* 0x000fea0003800000 */
[----:B------:R-:W-:Y:S01]  /*00e0*/  IMAD.SHL.U32 R0, R3, 0x8, RZ ;  /* 0x0000000803007824 */ /* 0x000fe200078e00ff */
[----:B------:R-:W-:Y:S01]  /*00f0*/  ULDC.64 UR4, c[0x0][0x250] ;  /* 0x0000940000047ab9 */ /* 0x000fe20000000a00 */
[----:B------:R-:W-:Y:S01]  /*0100*/  SHF.R.U32.HI R2, RZ, 0x1d, R3 ;  /* 0x0000001dff027819 */ /* 0x000fe20000011603 */
[----:B------:R-:W-:Y:S02]  /*0110*/  ULDC.64 UR6, c[0x0][0x208] ;  /* 0x0000820000067ab9 */ /* 0x000fe40000000a00 */
[----:B------:R-:W-:-:S04]  /*0120*/  IADD3 R8, P0, R0, UR4, RZ ;  /* 0x0000000400087c10 */ /* 0x000fc8000ff1e0ff */
[----:B------:R-:W-:Y:S01]  /*0130*/  IADD3.X R9, R2, UR5, RZ, P0, !PT ;  /* 0x0000000502097c10 */ /* 0x000fe200087fe4ff */
[----:B------:R-:W-:-:S04]  /*0140*/  ULDC.64 UR4, c[0x0][0x240] ;  /* 0x0000900000047ab9 */ /* 0x000fc80000000a00 */
[----:B------:R-:W2:Y:S02]  /*0150*/  LDG.E.64.CONSTANT R4, desc[UR6][R8.64] ;  /* 0x0000000608047981 */ /* 0x000ea4000c1e9b00 */
[----:B--2---:R-:W-:Y:S02]  /*0160*/  ISETP.GE.U32.AND P0, PT, R6, R4, PT ;  /* 0x000000040600720c */ /* 0x004fe40003f06070 */
[----:B------:R-:W-:Y:S02]  /*0170*/  IADD3 R4, P1, R0, UR4, RZ ;  /* 0x0000000400047c10 */ /* 0x000fe4000ff3e0ff */
[----:B------:R-:W-:Y:S02]  /*0180*/  ISETP.GE.AND.EX P0, PT, R7, R5, PT, P0 ;  /* 0x000000050700720c */ /* 0x000fe40003f06300 */
[----:B------:R-:W-:-:S11]  /*0190*/  IADD3.X R5, R2, UR5, RZ, P1, !PT ;  /* 0x0000000502057c10 */ /* 0x000fd60008ffe4ff */
[----:B------:R-:W-:Y:S05]  /*01a0*/  @P0 EXIT ;  /* 0x000000000000094d */ /* 0x000fea0003800000 */
[----:B------:R-:W-:Y:S01]  /*01b0*/  ULDC.64 UR8, c[0x0][0x258] ;  /* 0x0000960000087ab9 */ /* 0x000fe20000000a00 */
[----:B------:R-:W-:Y:S01]  /*01c0*/  ULDC.64 UR4, c[0x0][0x2c0] ;  /* 0x0000b00000047ab9 */ /* 0x000fe20000000a00 */
[C---:B------:R-:W-:Y:S01]  /*01d0*/  LEA R12, P1, R3.reuse, UR8, 0x2 ;  /* 0x00000008030c7c11 */ /* 0x040fe2000f8210ff */
[----:B------:R-:W2:Y:S01]  /*01e0*/  LDG.E.64.CONSTANT R4, desc[UR6][R4.64] ;  /* 0x0000000604047981 */ /* 0x000ea2000c1e9b00 */
[----:B------:R-:W-:Y:S01]  /*01f0*/  IADD3 R8, P0, R0, UR4, RZ ;  /* 0x0000000400087c10 */ /* 0x000fe2000ff1e0ff */
[----:B------:R-:W-:Y:S01]  /*0200*/  ULDC.U8 UR4, c[0x0][0x2d8] ;  /* 0x0000b60000047ab9 */ /* 0x000fe20000000000 */
[----:B------:R-:W-:Y:S01]  /*0210*/  LEA.HI.X R13, R3, UR9, RZ, 0x2, P1 ;  /* 0x00000009030d7c11 */ /* 0x000fe200088f14ff */
[----:B------:R-:W-:Y:S01]  /*0220*/  ULDC.64 UR10, c[0x0][0x220] ;  /* 0x00008800000a7ab9 */ /* 0x000fe20000000a00 */
[----:B------:R-:W-:Y:S01]  /*0230*/  IADD3.X R9, R2, UR5, RZ, P0, !PT ;  /* 0x0000000502097c10 */ /* 0x000fe200087fe4ff */
[----:B------:R-:W-:Y:S02]  /*0240*/  UPRMT UR4, UR4, 0x8880, URZ ;  /* 0x0000888004047896 */ /* 0x000fe4000800003f */
[----:B------:R0:W3:Y:S01]  /*0250*/  LDG.E.CONSTANT R28, desc[UR6][R12.64] ;  /* 0x000000060c1c7981 */ /* 0x0000e2000c1e9900 */
[----:B------:R-:W-:-:S03]  /*0260*/  ULDC.64 UR8, c[0x0][0x2c8] ;  /* 0x0000b20000087ab9 */ /* 0x000fc60000000a00 */
[----:B------:R-:W4:Y:S01]  /*0270*/  LDG.E.64.CONSTANT R8, desc[UR6][R8.64] ;  /* 0x0000000608087981 */ /* 0x000f22000c1e9b00 */
[----:B------:R-:W-:-:S04]  /*0280*/  IMAD R11, R7, UR8, RZ ;  /* 0x00000008070b7c24 */ /* 0x000fc8000f8e02ff */
[----:B------:R-:W-:Y:S02]  /*0290*/  IMAD R15, R6, UR9, R11 ;  /* 0x00000009060f7c24 */ /* 0x000fe4000f8e020b */
[----:B0-----:R-:W-:Y:S01]  /*02a0*/  IMAD.WIDE.U32 R12, R3, UR10, RZ ;  /* 0x0000000a030c7c25 */ /* 0x001fe2000f8e00ff */
[----:B--2---:R-:W-:Y:S02]  /*02b0*/  ISETP.LT.U32.AND P1, PT, R4, 0x1, PT ;  /* 0x000000010400780c */ /* 0x004fe40003f21070 */
[----:B---3--:R-:W-:-:S04]  /*02c0*/  FSETP.NEU.FTZ.AND P0, PT, R28, +INF , PT ;  /* 0x7f8000001c00780b */ /* 0x008fc80003f1d000 */
[----:B------:R-:W-:Y:S01]  /*02d0*/  ISETP.NE.AND P0, PT, RZ, UR4, !P0 ;  /* 0x00000004ff007c0c */ /* 0x000fe2000c705270 */
[----:B----4-:R-:W-:Y:S01]  /*02e0*/  IMAD.WIDE.U32 R10, R6, UR8, R8 ;  /* 0x00000008060a7c25 */ /* 0x010fe2000f8e0008 */
[----:B------:R-:W-:Y:S01]  /*02f0*/  ULDC.64 UR8, c[0x0][0x248] ;  /* 0x0000920000087ab9 */ /* 0x000fe20000000a00 */
[----:B------:R-:W-:Y:S01]  /*0300*/  ULDC.64 UR4, c[0x0][0x218] ;  /* 0x0000860000047ab9 */ /* 0x000fe20000000a00 */
[----:B------:R-:W-:Y:S02]  /*0310*/  ISETP.LT.OR.EX P0, PT, R5, RZ, P0, P1 ;  /* 0x000000ff0500720c */ /* 0x000fe40000701710 */
[----:B------:R-:W-:Y:S01]  /*0320*/  IADD3 R9, R11, R15, RZ ;  /* 0x0000000f0b097210 */ /* 0x000fe20007ffe0ff */
[----:B------:R-:W-:Y:S01]  /*0330*/  IMAD R11, R3, UR11, R13 ;  /* 0x0000000b030b7c24 */ /* 0x000fe2000f8e020d */
[----:B------:R-:W-:Y:S02]  /*0340*/  LEA R8, P2, R10, UR8, 0x2 ;  /* 0x000000080a087c11 */ /* 0x000fe4000f8410ff */
[----:B------:R-:W-:-:S02]  /*0350*/  LEA R14, P1, R12, UR4, 0x2 ;  /* 0x000000040c0e7c11 */ /* 0x000fc4000f8210ff */
[----:B------:R-:W-:Y:S02]  /*0360*/  LEA.HI.X R9, R10, UR9, R9, 0x2, P2 ;  /* 0x000000090a097c11 */ /* 0x000fe400090f1409 */
[----:B------:R-:W-:-:S03]  /*0370*/  LEA.HI.X R15, R12, UR5, R11, 0x2, P1 ;  /* 0x000000050c0f7c11 */ /* 0x000fc600088f140b */
[----:B------:R-:W-:Y:S06]  /*0380*/  @P0 EXIT ;  /* 0x000000000000094d */ /* 0x000fec0003800000 */
[----:B------:R0:W2:Y:S01]  /*0390*/  LDG.E.CONSTANT R27, desc[UR6][R8.64] ;  /* 0x00000006081b7981 */ /* 0x0000a2000c1e9900 */
[----:B------:R-:W-:Y:S01]  /*03a0*/  IADD3 R2, P0, R4, -0x1, RZ ;  /* 0xffffffff04027810 */ /* 0x000fe20007f1e0ff */
[----:B------:R-:W1:Y:S02]  /*03b0*/  LDC.64 R16, c[0x0][0x298] ;  /* 0x0000a600ff107b82 */ /* 0x000e640000000a00 */
[----:B------:R3:W5:Y:S01]  /*03c0*/  LDG.E.CONSTANT R0, desc[UR6][R14.64] ;  /* 0x000000060e007981 */ /* 0x000762000c1e9900 */
[----:B------:R-:W-:Y:S01]  /*03d0*/  ISETP.GE.U32.AND P1, PT, R2, 0x3, PT ;  /* 0x000000030200780c */ /* 0x000fe20003f26070 */
[----:B------:R-:W-:Y:S01]  /*03e0*/  BSSY B0, `(.L_x_21) ;  /* 0x00000a5000007945 */ /* 0x000fe20003800000 */
[----:B------:R-:W-:Y:S02]  /*03f0*/  IADD3.X R2, R5, -0x1, RZ, P0, !PT ;  /* 0xffffffff05027810 */ /* 0x000fe400007fe4ff */
[----:B------:R-:W-:Y:S01]  /*0400*/  LOP3.LUT R26, R4, 0x3, RZ, 0xc0, !PT ;  /* 0x00000003041a7812 */ /* 0x000fe200078ec0ff */
[----:B------:R-:W4:Y:S01]  /*0410*/  LDC.64 R18, c[0x0][0x260] ;  /* 0x00009800ff127b82 */ /* 0x000f220000000a00 */
[----:B------:R-:W-:Y:S01]  /*0420*/  ISETP.GE.U32.AND.EX P1, PT, R2, RZ, PT, P1 ;  /* 0x000000ff0200720c */ /* 0x000fe20003f26110 */
[----:B0-----:R-:W-:Y:S01]  /*0430*/  IMAD.MOV.U32 R9, RZ, RZ, RZ ;  /* 0x000000ffff097224 */ /* 0x001fe200078e00ff */
[C---:B------:R-:W-:Y:S01]  /*0440*/  SHF.L.U64.HI R11, R6.reuse, 0x1, R7 ;  /* 0x00000001060b7819 */ /* 0x040fe20000010207 */
[----:B------:R-:W-:Y:S01]  /*0450*/  IMAD.SHL.U32 R6, R6, 0x2, RZ ;  /* 0x0000000206067824 */ /* 0x000fe200078e00ff */
[----:B------:R-:W-:-:S02]  /*0460*/  ISETP.NE.U32.AND P0, PT, R26, RZ, PT ;  /* 0x000000ff1a00720c */ /* 0x000fc40003f05070 */
[----:B------:R-:W-:Y:S01]  /*0470*/  MOV R10, RZ ;  /* 0x000000ff000a7202 */ /* 0x000fe20000000f00 */
[----:B---3--:R-:W0:Y:S01]  /*0480*/  LDC.64 R14, c[0x0][0x2b0] ;  /* 0x0000ac00ff0e7b82 */ /* 0x008e220000000a00 */
[----:B------:R-:W-:Y:S02]  /*0490*/  ISETP.NE.AND.EX P0, PT, RZ, RZ, PT, P0 ;  /* 0x000000ffff00720c */ /* 0x000fe40003f05300 */
[----:B------:R-:W-:-:S05]  /*04a0*/  LOP3.LUT R8, R6, 0x1, RZ, 0xfc, !PT ;  /* 0x0000000106087812 */ /* 0x000fca00078efcff */
[----:B------:R-:W3:Y:S01]  /*04b0*/  LDC.64 R12, c[0x0][0x278] ;  /* 0x00009e00ff0c7b82 */ /* 0x000ee20000000a00 */
[----:B--2---:R-:W-:Y:S01]  /*04c0*/  SHF.R.S32.HI R2, RZ, 0x1f, R27 ;  /* 0x0000001fff027819 */ /* 0x004fe2000001141b */
[----:B01-34-:R-:W-:Y:S06]  /*04d0*/  @!P1 BRA `(.L_x_22) ;  /* 0x0000000800549947 */ /* 0x01bfec0003800000 */
[----:B------:R-:W-:Y:S01]  /*04e0*/  ULDC.64 UR4, c[0x0][0x280] ;  /* 0x0000a00000047ab9 */ /* 0x000fe20000000a00 */
[C---:B------:R-:W-:Y:S01]  /*04f0*/  LOP3.LUT R7, R4.reuse, 0x3, RZ, 0xc0, !PT ;  /* 0x0000000304077812 */ /* 0x040fe200078ec0ff */
[C---:B------:R-:W-:Y:S01]  /*0500*/  IMAD.WIDE.U32 R30, R3.reuse, UR4, RZ ;  /* 0x00000004031e7c25 */ /* 0x040fe2000f8e00ff */
[----:B------:R-:W-:Y:S01]  /*0510*/  ULDC.64 UR8, c[0x0][0x268] ;  /* 0x00009a0000087ab9 */ /* 0x000fe20000000a00 */
[----:B------:R-:W-:Y:S01]  /*0520*/  ULDC.64 UR10, c[0x0][0x2a8] ;  /* 0x0000aa00000a7ab9 */ /* 0x000fe20000000a00 */
[----:B------:R-:W-:Y:S01]  /*0530*/  IADD3 R7, P1, -R4, R7, RZ ;  /* 0x0000000704077210 */ /* 0x000fe20007f3e1ff */
[C---:B------:R-:W-:Y:S01]  /*0540*/  IMAD R31, R3.reuse, UR5, R31 ;  /* 0x00000005031f7c24 */ /* 0x040fe2000f8e021f */
[----:B------:R-:W-:Y:S01]  /*0550*/  ULDC.64 UR4, c[0x0][0x290] ;  /* 0x0000a40000047ab9 */ /* 0x000fe20000000a00 */
[C---:B------:R-:W-:Y:S01]  /*0560*/  IMAD.WIDE.U32 R20, R3.reuse, UR8, RZ ;  /* 0x0000000803147c25 */ /* 0x040fe2000f8e00ff */
[----:B------:R-:W-:Y:S01]  /*0570*/  SHF.R.S32.HI R4, RZ, 0x1f, R27 ;  /* 0x0000001fff047819 */ /* 0x000fe2000001141b */
[----:B------:R-:W-:Y:S01]  /*0580*/  ULDC.64 UR12, c[0x0][0x230] ;  /* 0x00008c00000c7ab9 */ /* 0x000fe20000000a00 */
[----:B------:R-:W-:Y:S01]  /*0590*/  IADD3.X R6, RZ, ~R5, RZ, P1, !PT ;  /* 0x80000005ff067210 */ /* 0x000fe20000ffe4ff */
[----:B------:R-:W-:Y:S01]  /*05a0*/  IMAD.WIDE.U32 R22, R3, UR4, RZ ;  /* 0x0000000403167c25 */ /* 0x000fe2000f8e00ff */
[----:B------:R-:W-:-:S03]  /*05b0*/  SHF.L.U32 R37, R13, 0x2, RZ ;  /* 0x000000020d257819 */ /* 0x000fc600000006ff */
[C---:B------:R-:W-:Y:S01]  /*05c0*/  IMAD R23, R3.reuse, UR5, R23 ;  /* 0x0000000503177c24 */ /* 0x040fe2000f8e0217 */
[----:B------:R-:W-:Y:S01]  /*05d0*/  ULDC.64 UR4, c[0x0][0x288] ;  /* 0x0000a20000047ab9 */ /* 0x000fe20000000a00 */
[----:B------:R-:W-:-:S04]  /*05e0*/  IMAD.WIDE.U32 R24, R3, UR10, RZ ;  /* 0x0000000a03187c25 */ /* 0x000fc8000f8e00ff */
[----:B------:R-:W-:Y:S02]  /*05f0*/  IMAD R2, R2, UR4, RZ ;  /* 0x0000000402027c24 */ /* 0x000fe4000f8e02ff */
[C---:B------:R-:W-:Y:S01]  /*0600*/  IMAD R21, R3.reuse, UR9, R21 ;  /* 0x0000000903157c24 */ /* 0x040fe2000f8e0215 */
[----:B------:R-:W-:Y:S01]  /*0610*/  ULDC.64 UR8, c[0x0][0x2a0] ;  /* 0x0000a80000087ab9 */ /* 0x000fe20000000a00 */
[----:B------:R-:W-:Y:S01]  /*0620*/  IMAD R25, R3, UR11, R25 ;  /* 0x0000000b03197c24 */ /* 0x000fe2000f8e0219 */
[----:B------:R-:W-:Y:S01]  /*0630*/  ULDC.64 UR10, c[0x0][0x2b8] ;  /* 0x0000ae00000a7ab9 */ /* 0x000fe20000000a00 */
[C---:B------:R-:W-:Y:S02]  /*0640*/  IMAD R3, R27.reuse, UR5, R2 ;  /* 0x000000051b037c24 */ /* 0x040fe4000f8e0202 */
[----:B------:R-:W-:Y:S01]  /*0650*/  IMAD.WIDE.U32 R30, R27, UR4, R30 ;  /* 0x000000041b1e7c25 */ /* 0x000fe2000f8e001e */
[----:B------:R-:W-:-:S03]  /*0660*/  ULDC.64 UR4, c[0x0][0x270] ;  /* 0x00009c0000047ab9 */ /* 0x000fc60000000a00 */
[----:B------:R-:W-:Y:S02]  /*0670*/  IMAD R2, R4, UR4, RZ ;  /* 0x0000000404027c24 */ /* 0x000fe4000f8e02ff */
[C---:B------:R-:W-:Y:S02]  /*0680*/  IMAD R9, R11.reuse, UR8, RZ ;  /* 0x000000080b097c24 */ /* 0x040fe4000f8e02ff */
[----:B------:R-:W-:Y:S02]  /*0690*/  IMAD R33, R11, UR10, RZ ;  /* 0x0000000a0b217c24 */ /* 0x000fe4000f8e02ff */
[C---:B------:R-:W-:Y:S02]  /*06a0*/  IMAD R5, R27.reuse, UR5, R2 ;  /* 0x000000051b057c24 */ /* 0x040fe4000f8e0202 */
[----:B------:R-:W-:Y:S01]  /*06b0*/  IMAD.WIDE.U32 R20, R27, UR4, R20 ;  /* 0x000000041b147c25 */ /* 0x000fe2000f8e0014 */
[----:B------:R-:W-:-:S03]  /*06c0*/  ULDC.64 UR4, c[0x0][0x238] ;  /* 0x00008e0000047ab9 */ /* 0x000fc60000000a00 */
[C---:B------:R-:W-:Y:S02]  /*06d0*/  IMAD R9, R8.reuse, UR9, R9 ;  /* 0x0000000908097c24 */ /* 0x040fe4000f8e0209 */
[----:B------:R-:W-:Y:S01]  /*06e0*/  IMAD.WIDE.U32 R22, R8, UR8, R22 ;  /* 0x0000000808167c25 */ /* 0x000fe2000f8e0016 */
[----:B------:R-:W-:Y:S02]  /*06f0*/  ULDC.64 UR8, c[0x0][0x210] ;  /* 0x0000840000087ab9 */ /* 0x000fe40000000a00 */
[----:B------:R-:W-:Y:S01]  /*0700*/  LEA R4, P2, R20, UR8, 0x2 ;  /* 0x0000000814047c11 */ /* 0x000fe2000f8410ff */
[C---:B------:R-:W-:Y:S02]  /*0710*/  IMAD R35, R8.reuse, UR11, R33 ;  /* 0x0000000b08237c24 */ /* 0x040fe4000f8e0221 */
[----:B------:R-:W-:Y:S01]  /*0720*/  IMAD.WIDE.U32 R24, R8, UR10, R24 ;  /* 0x0000000a08187c25 */ /* 0x000fe2000f8e0018 */
[----:B------:R-:W-:-:S03]  /*0730*/  ULDC.64 UR10, c[0x0][0x228] ;  /* 0x00008a00000a7ab9 */ /* 0x000fc60000000a00 */
[----:B------:R-:W-:Y:S01]  /*0740*/  IMAD.IADD R33, R31, 0x1, R3 ;  /* 0x000000011f217824 */ /* 0x000fe200078e0203 */
[----:B------:R-:W-:Y:S01]  /*0750*/  IADD3 R31, R21, R5, RZ ;  /* 0x00000005151f7210 */ /* 0x000fe20007ffe0ff */
[----:B------:R-:W-:Y:S01]  /*0760*/  IMAD.IADD R21, R23, 0x1, R9 ;  /* 0x0000000117157824 */ /* 0x000fe200078e0209 */
[----:B------:R-:W-:Y:S01]  /*0770*/  LEA R5, P1, R30, UR4, 0x2 ;  /* 0x000000041e057c11 */ /* 0x000fe2000f8210ff */
[----:B------:R-:W-:Y:S01]  /*0780*/  IMAD.MOV.U32 R10, RZ, RZ, RZ ;  /* 0x000000ffff0a7224 */ /* 0x000fe200078e00ff */
[----:B------:R-:W-:Y:S02]  /*0790*/  LEA R3, P3, R22, UR10, 0x2 ;  /* 0x0000000a16037c11 */ /* 0x000fe4000f8610ff */
[----:B------:R-:W-:Y:S01]  /*07a0*/  IADD3 R9, R25, R35, RZ ;  /* 0x0000002319097210 */ /* 0x000fe20007ffe0ff */
[----:B------:R-:W-:Y:S01]  /*07b0*/  IMAD.SHL.U32 R35, R19, 0x4, RZ ;  /* 0x0000000413237824 */ /* 0x000fe200078e00ff */
[----:B------:R-:W-:Y:S01]  /*07c0*/  LEA R2, P4, R24, UR12, 0x2 ;  /* 0x0000000c18027c11 */ /* 0x000fe2000f8810ff */
[----:B------:R-:W-:Y:S01]  /*07d0*/  IMAD.WIDE.U32 R18, R18, 0x4, RZ ;  /* 0x0000000412127825 */ /* 0x000fe200078e00ff */
[----:B------:R-:W-:-:S02]  /*07e0*/  LEA.HI.X R23, R30, UR5, R33, 0x2, P1 ;  /* 0x000000051e177c11 */ /* 0x000fc400088f1421 */
[----:B------:R-:W-:Y:S01]  /*07f0*/  LEA.HI.X R25, R20, UR9, R31, 0x2, P2 ;  /* 0x0000000914197c11 */ /* 0x000fe200090f141f */
[----:B------:R-:W-:Y:S01]  /*0800*/  IMAD.SHL.U32 R31, R15, 0x4, RZ ;  /* 0x000000040f1f7824 */ /* 0x000fe200078e00ff */
[----:B------:R-:W-:Y:S01]  /*0810*/  LEA.HI.X R22, R22, UR11, R21, 0x2, P3 ;  /* 0x0000000b16167c11 */ /* 0x000fe200098f1415 */
[----:B------:R-:W-:Y:S01]  /*0820*/  IMAD.WIDE.U32 R14, R14, 0x4, RZ ;  /* 0x000000040e0e7825 */ /* 0x000fe200078e00ff */
[----:B------:R-:W-:Y:S02]  /*0830*/  SHF.L.U32 R33, R17, 0x2, RZ ;  /* 0x0000000211217819 */ /* 0x000fe400000006ff */
[----:B------:R-:W-:Y:S01]  /*0840*/  LEA.HI.X R24, R24, UR13, R9, 0x2, P4 ;  /* 0x0000000d18187c11 */ /* 0x000fe2000a0f1409 */
[----:B------:R-:W-:Y:S01]  /*0850*/  IMAD.WIDE.U32 R16, R16, 0x4, RZ ;  /* 0x0000000410107825 */ /* 0x000fe200078e00ff */
[----:B------:R-:W-:-:S03]  /*0860*/  HFMA2.MMA R9, -RZ, RZ, 0, 0 ;  /* 0x00000000ff097435 */ /* 0x000fc600000001ff */
[----:B------:R-:W-:-:S04]  /*0870*/  IMAD.WIDE.U32 R20, R12, 0x4, RZ ;  /* 0x000000040c147825 */ /* 0x000fc800078e00ff */
[----:B------:R-:W-:Y:S01]  /*0880*/  IMAD.IADD R30, R15, 0x1, R31 ;  /* 0x000000010f1e7824 */ /* 0x000fe200078e021f */
[----:B------:R-:W-:Y:S01]  /*0890*/  IADD3 R31, R17, R33, RZ ;  /* 0x00000021111f7210 */ /* 0x000fe20007ffe0ff */
[----:B------:R-:W-:Y:S01]  /*08a0*/  IMAD.IADD R12, R19, 0x1, R35 ;  /* 0x00000001130c7824 */ /* 0x000fe200078e0223 */
[----:B------:R-:W-:-:S07]  /*08b0*/  IADD3 R32, R21, R37, RZ ;  /* 0x0000002515207210 */ /* 0x000fce0007ffe0ff */
.L_x_23:
[----:B------:R-:W-:Y:S01]  /*08c0*/  IMAD.MOV.U32 R36, RZ, RZ, R2 ;  /* 0x000000ffff247224 */ /* 0x000fe200078e0002 */
[----:B------:R-:W-:Y:S01]  /*08d0*/  MOV R37, R24 ;  /* 0x0000001800257202 */ /* 0x000fe20000000f00 */
[----:B------:R-:W-:Y:S01]  /*08e0*/  IMAD.MOV.U32 R34, RZ, RZ, R3 ;  /* 0x000000ffff227224 */ /* 0x000fe200078e0003 */
[----:B------:R-:W-:-:S03]  /*08f0*/  MOV R35, R22 ;  /* 0x0000001600237202 */ /* 0x000fc60000000f00 */
[----:B------:R-:W2:Y:S04]  /*0900*/  LDG.E.CONSTANT R33, desc[UR6][R36.64] ;  /* 0x0000000624217981 */ /* 0x000ea8000c1e9900 */
[----:B------:R0:W2:Y:S02]  /*0910*/  LDG.E.CONSTANT R36, desc[UR6][R34.64] ;  /* 0x0000000622247981 */ /* 0x0000a4000c1e9900 */
[----:B0-----:R-:W-:Y:S01]  /*0920*/  IMAD.MOV.U32 R34, RZ, RZ, R5 ;  /* 0x000000ffff227224 */ /* 0x001fe200078e0005 */
[----:B------:R-:W-:-:S05]  /*0930*/  MOV R35, R23 ;  /* 0x0000001700237202 */ /* 0x000fca0000000f00 */
[----:B------:R-:W3:Y:S01]  /*0940*/  LDG.E R34, desc[UR6][R34.64] ;  /* 0x0000000622227981 */ /* 0x000ee2000c1e1900 */
[----:B------:R-:W-:Y:S01]  /*0950*/  IADD3 R2, P2, R2, R14, RZ ;  /* 0x0000000e02027210 */ /* 0x000fe20007f5e0ff */
[----:B------:R-:W-:Y:S02]  /*0960*/  IMAD.MOV.U32 R37, RZ, RZ, R25 ;  /* 0x000000ffff257224 */ /* 0x000fe400078e0019 */
[----:B--2---:R-:W-:-:S04]  /*0970*/  FADD.FTZ R33, R33, R36 ;  /* 0x0000002421217221 */ /* 0x004fc80000010000 */
[----:B------:R-:W-:-:S04]  /*0980*/  FADD.FTZ R33, R28, R33 ;  /* 0x000000211c217221 */ /* 0x000fc80000010000 */
[----:B---3--:R-:W-:Y:S01]  /*0990*/  FADD.FTZ R33, R33, -R34 ;  /* 0x8000002221217221 */ /* 0x008fe20000010000 */
[----:B------:R-:W-:Y:S01]  /*09a0*/  IADD3 R34, P1, R3, R16, RZ ;  /* 0x0000001003227210 */ /* 0x000fe20007f3e0ff */
[----:B------:R-:W-:Y:S02]  /*09b0*/  IMAD.X R3, R24, 0x1, R30, P2 ;  /* 0x0000000118037824 */ /* 0x000fe400010e061e */
[----:B------:R-:W-:Y:S01]  /*09c0*/  FMUL.FTZ R33, R33, 1.4426950216293334961 ;  /* 0x3fb8aa3b21217820 */ /* 0x000fe20000410000 */
[----:B------:R-:W-:Y:S02]  /*09d0*/  IADD3.X R35, R22, R31, RZ, P1, !PT ;  /* 0x0000001f16237210 */ /* 0x000fe40000ffe4ff */
[----:B------:R0:W2:Y:S03]  /*09e0*/  LDG.E.CONSTANT R24, desc[UR6][R2.64] ;  /* 0x0000000602187981 */ /* 0x0000a6000c1e9900 */
[----:B------:R-:W1:Y:S01]  /*09f0*/  MUFU.EX2 R33, R33 ;  /* 0x0000002100217308 */ /* 0x000e620000000800 */
[----:B------:R-:W-:-:S02]  /*0a00*/  IADD3 R22, P1, R5, R20, RZ ;  /* 0x0000001405167210 */ /* 0x000fc40007f3e0ff */
[----:B------:R-:W2:Y:S01]  /*0a10*/  LDG.E.CONSTANT R5, desc[UR6][R34.64] ;  /* 0x0000000622057981 */ /* 0x000ea2000c1e9900 */
[----:B------:R-:W-:Y:S02]  /*0a20*/  MOV R36, R4 ;  /* 0x0000000400247202 */ /* 0x000fe40000000f00 */
[----:B------:R-:W-:Y:S02]  /*0a30*/  IMAD.X R23, R23, 0x1, R32, P1 ;  /* 0x0000000117177824 */ /* 0x000fe400008e0620 */
[----:B-1---5:R-:W-:-:S05]  /*0a40*/  FFMA.FTZ R33, -R0, R33, -RZ ;  /* 0x0000002100217223 */ /* 0x022fca00000109ff */
[----:B------:R1:W-:Y:S04]  /*0a50*/  REDG.E.ADD.F32.FTZ.RN.STRONG.GPU desc[UR6][R36.64], R33 ;  /* 0x00000021240079a6 */ /* 0x0003e8000c10f386 */
[----:B-1----:R1:W3:Y:S01]  /*0a60*/  LDG.E R36, desc[UR6][R22.64] ;  /* 0x0000000616247981 */ /* 0x0022e2000c1e1900 */
[----:B0-----:R-:W-:-:S04]  /*0a70*/  IADD3 R2, P2, R2, R14, RZ ;  /* 0x0000000e02027210 */ /* 0x001fc80007f5e0ff */
[----:B------:R-:W-:Y:S02]  /*0a80*/  IADD3.X R3, R3, R30, RZ, P2, !PT ;  /* 0x0000001e03037210 */ /* 0x000fe400017fe4ff */
[----:B-1----:R-:W-:-:S03]  /*0a90*/  IADD3 R22, P2, R22, R20, RZ ;  /* 0x0000001416167210 */ /* 0x002fc60007f5e0ff */
[----:B------:R-:W4:Y:S02]  /*0aa0*/  LDG.E.CONSTANT R33, desc[UR6][R2.64] ;  /* 0x0000000602217981 */ /* 0x000f24000c1e9900 */
[----:B------:R-:W-:Y:S02]  /*0ab0*/  IMAD.X R23, R23, 0x1, R32, P2 ;  /* 0x0000000117177824 */ /* 0x000fe400010e0620 */
[----:B--2---:R-:W-:-:S04]  /*0ac0*/  FADD.FTZ R5, R24, R5 ;  /* 0x0000000518057221 */ /* 0x004fc80000010000 */
[----:B------:R-:W-:-:S04]  /*0ad0*/  FADD.FTZ R5, R28, R5 ;  /* 0x000000051c057221 */ /* 0x000fc80000010000 */
[----:B---3--:R-:W-:-:S04]  /*0ae0*/  FADD.FTZ R5, R5, -R36 ;  /* 0x8000002405057221 */ /* 0x008fc80000010000 */
[----:B------:R-:W-:Y:S01]  /*0af0*/  FMUL.FTZ R24, R5, 1.4426950216293334961 ;  /* 0x3fb8aa3b05187820 */ /* 0x000fe20000410000 */
[----:B------:R-:W-:-:S05]  /*0b00*/  IADD3 R36, P1, R34, R16, RZ ;  /* 0x0000001022247210 */ /* 0x000fca0007f3e0ff */
[----:B------:R-:W0:Y:S01]  /*0b10*/  MUFU.EX2 R24, R24 ;  /* 0x0000001800187308 */ /* 0x000e220000000800 */
[----:B------:R-:W-:Y:S01]  /*0b20*/  IMAD.X R37, R35, 0x1, R31, P1 ;  /* 0x0000000123257824 */ /* 0x000fe200008e061f */
[----:B------:R-:W-:-:S04]  /*0b30*/  IADD3 R4, P1, R4, R18, RZ ;  /* 0x0000001204047210 */ /* 0x000fc80007f3e0ff */
[----:B------:R1:W4:Y:S01]  /*0b40*/  LDG.E.CONSTANT R34, desc[UR6][R36.64] ;  /* 0x0000000624227981 */ /* 0x000322000c1e9900 */
[----:B------:R-:W-:Y:S01]  /*0b50*/  IADD3.X R5, R25, R12, RZ, P1, !PT ;  /* 0x0000000c19057210 */ /* 0x000fe20000ffe4ff */
[----:B0-----:R-:W-:-:S05]  /*0b60*/  FFMA.FTZ R25, -R0, R24, -RZ ;  /* 0x0000001800197223 */ /* 0x001fca00000109ff */
[----:B------:R0:W-:Y:S04]  /*0b70*/  REDG.E.ADD.F32.FTZ.RN.STRONG.GPU desc[UR6][R4.64], R25 ;  /* 0x00000019040079a6 */ /* 0x0001e8000c10f386 */
[----:B------:R-:W2:Y:S01]  /*0b80*/  LDG.E R24, desc[UR6][R22.64] ;  /* 0x0000000616187981 */ /* 0x000ea2000c1e1900 */
[----:B-1----:R-:W-:-:S04]  /*0b90*/  IADD3 R36, P1, R36, R16, RZ ;  /* 0x0000001024247210 */ /* 0x002fc80007f3e0ff */
[----:B------:R-:W-:Y:S02]  /*0ba0*/  IADD3.X R37, R37, R31, RZ, P1, !PT ;  /* 0x0000001f25257210 */ /* 0x000fe40000ffe4ff */
[----:B0-----:R-:W-:-:S04]  /*0bb0*/  IADD3 R4, P1, R4, R18, RZ ;  /* 0x0000001204047210 */ /* 0x001fc80007f3e0ff */
[----:B------:R-:W-:Y:S01]  /*0bc0*/  IADD3.X R5, R5, R12, RZ, P1, !PT ;  /* 0x0000000c05057210 */ /* 0x000fe20000ffe4ff */
[----:B----4-:R-:W-:-:S04]  /*0bd0*/  FADD.FTZ R33, R33, R34 ;  /* 0x0000002221217221 */ /* 0x010fc80000010000 */
[----:B------:R-:W-:Y:S01]  /*0be0*/  FADD.FTZ R33, R28, R33 ;  /* 0x000000211c217221 */ /* 0x000fe20000010000 */
[----:B------:R-:W-:Y:S02]  /*0bf0*/  IADD3 R34, P2, R2, R14, RZ ;  /* 0x0000000e02227210 */ /* 0x000fe40007f5e0ff */
[----:B------:R-:W3:Y:S01]  /*0c00*/  LDG.E.CONSTANT R2, desc[UR6][R36.64] ;  /* 0x0000000624027981 */ /* 0x000ee2000c1e9900 */
[----:B--2---:R-:W-:-:S04]  /*0c10*/  FADD.FTZ R24, R33, -R24 ;  /* 0x8000001821187221 */ /* 0x004fc80000010000 */
[----:B------:R-:W-:-:S06]  /*0c20*/  FMUL.FTZ R24, R24, 1.4426950216293334961 ;  /* 0x3fb8aa3b18187820 */ /* 0x000fcc0000410000 */
[----:B------:R-:W0:Y:S01]  /*0c30*/  MUFU.EX2 R24, R24 ;  /* 0x0000001800187308 */ /* 0x000e220000000800 */
[----:B------:R-:W-:Y:S01]  /*0c40*/  IMAD.X R35, R3, 0x1, R30, P2 ;  /* 0x0000000103237824 */ /* 0x000fe200010e061e */
[----:B------:R-:W-:-:S04]  /*0c50*/  IADD3 R22, P2, R22, R20, RZ ;  /* 0x0000001416167210 */ /* 0x000fc80007f5e0ff */
[----:B------:R-:W3:Y:S01]  /*0c60*/  LDG.E.CONSTANT R3, desc[UR6][R34.64] ;  /* 0x0000000622037981 */ /* 0x000ee2000c1e9900 */
[----:B------:R-:W-:Y:S02]  /*0c70*/  IMAD.X R23, R23, 0x1, R32, P2 ;  /* 0x0000000117177824 */ /* 0x000fe400010e0620 */
[----:B0-----:R-:W-:-:S05]  /*0c80*/  FFMA.FTZ R33, -R0, R24, -RZ ;  /* 0x0000001800217223 */ /* 0x001fca00000109ff */
[----:B------:R0:W-:Y:S04]  /*0c90*/  REDG.E.ADD.F32.FTZ.RN.STRONG.GPU desc[UR6][R4.64], R33 ;  /* 0x00000021040079a6 */ /* 0x0001e8000c10f386 */
[----:B------:R-:W2:Y:S01]  /*0ca0*/  LDG.E R24, desc[UR6][R22.64] ;  /* 0x0000000616187981 */ /* 0x000ea2000c1e1900 */
[----:B---3--:R-:W-:-:S04]  /*0cb0*/  FADD.FTZ R3, R3, R2 ;  /* 0x0000000203037221 */ /* 0x008fc80000010000 */
[----:B------:R-:W-:-:S04]  /*0cc0*/  FADD.FTZ R3, R28, R3 ;  /* 0x000000031c037221 */ /* 0x000fc80000010000 */
[----:B--2---:R-:W-:Y:S01]  /*0cd0*/  FADD.FTZ R3, R3, -R24 ;  /* 0x8000001803037221 */ /* 0x004fe20000010000 */
[----:B------:R-:W-:-:S03]  /*0ce0*/  IADD3 R24, P1, R4, R18, RZ ;  /* 0x0000001204187210 */ /* 0x000fc60007f3e0ff */
[----:B------:R-:W-:Y:S01]  /*0cf0*/  FMUL.FTZ R3, R3, 1.4426950216293334961 ;  /* 0x3fb8aa3b03037820 */ /* 0x000fe20000410000 */
[----:B------:R-:W-:Y:S02]  /*0d00*/  IADD3.X R25, R5, R12, RZ, P1, !PT ;  /* 0x0000000c05197210 */ /* 0x000fe40000ffe4ff */
[----:B------:R-:W-:-:S03]  /*0d10*/  IADD3 R10, P1, R10, 0x4, RZ ;  /* 0x000000040a0a7810 */ /* 0x000fc60007f3e0ff */
[----:B------:R-:W1:Y:S01]  /*0d20*/  MUFU.EX2 R3, R3 ;  /* 0x0000000300037308 */ /* 0x000e620000000800 */
[----:B------:R-:W-:Y:S01]  /*0d30*/  IADD3 R2, P2, R10, R7, RZ ;  /* 0x000000070a027210 */ /* 0x000fe20007f5e0ff */
[----:B------:R-:W-:-:S03]  /*0d40*/  IMAD.X R9, RZ, RZ, R9, P1 ;  /* 0x000000ffff097224 */ /* 0x000fc600008e0609 */
[----:B------:R-:W-:Y:S02]  /*0d50*/  ISETP.NE.U32.AND P1, PT, R2, RZ, PT ;  /* 0x000000ff0200720c */ /* 0x000fe40003f25070 */
[----:B------:R-:W-:-:S04]  /*0d60*/  IADD3.X R2, R9, R6, RZ, P2, !PT ;  /* 0x0000000609027210 */ /* 0x000fc800017fe4ff */
[----:B------:R-:W-:Y:S02]  /*0d70*/  ISETP.NE.AND.EX P1, PT, R2, RZ, PT, P1 ;  /* 0x000000ff0200720c */ /* 0x000fe40003f25310 */
[----:B0-----:R-:W-:Y:S01]  /*0d80*/  IADD3 R5, P2, R22, R20, RZ ;  /* 0x0000001416057210 */ /* 0x001fe20007f5e0ff */
[----:B-1----:R-:W-:Y:S01]  /*0d90*/  FFMA.FTZ R33, -R0, R3, -RZ ;  /* 0x0000000300217223 */ /* 0x002fe200000109ff */
[----:B------:R-:W-:Y:S02]  /*0da0*/  IADD3 R3, P3, R36, R16, RZ ;  /* 0x0000001024037210 */ /* 0x000fe40007f7e0ff */
[----:B------:R-:W-:Y:S02]  /*0db0*/  IADD3 R2, P4, R34, R14, RZ ;  /* 0x0000000e22027210 */ /* 0x000fe40007f9e0ff */
[----:B------:R-:W-:Y:S01]  /*0dc0*/  IADD3 R4, P5, R24, R18, RZ ;  /* 0x0000001218047210 */ /* 0x000fe20007fbe0ff */
[----:B------:R0:W-:Y:S01]  /*0dd0*/  REDG.E.ADD.F32.FTZ.RN.STRONG.GPU desc[UR6][R24.64], R33 ;  /* 0x00000021180079a6 */ /* 0x0001e2000c10f386 */
[----:B------:R-:W-:-:S02]  /*0de0*/  IMAD.X R22, R37, 0x1, R31, P3 ;  /* 0x0000000125167824 */ /* 0x000fc400018e061f */
[----:B------:R-:W-:Y:S01]  /*0df0*/  IMAD.X R23, R23, 0x1, R32, P2 ;  /* 0x0000000117177824 */ /* 0x000fe200010e0620 */
[----:B0-----:R-:W-:Y:S02]  /*0e00*/  IADD3.X R24, R35, R30, RZ, P4, !PT ;  /* 0x0000001e23187210 */ /* 0x001fe400027fe4ff */
[----:B------:R-:W-:Y:S01]  /*0e10*/  IADD3.X R25, R25, R12, RZ, P5, !PT ;  /* 0x0000000c19197210 */ /* 0x000fe20002ffe4ff */
[----:B------:R-:W-:Y:S06]  /*0e20*/  @P1 BRA `(.L_x_23) ;  /* 0xfffffff800a41947 */ /* 0x000fec000383ffff */
.L_x_22:
[----:B------:R-:W-:Y:S05]  /*0e30*/  BSYNC B0 ;  /* 0x0000000000007941 */ /* 0x000fea0003800000 */
.L_x_21:
[----:B------:R-:W-:Y:S05]  /*0e40*/  @!P0 EXIT ;  /* 0x000000000000894d */ /* 0x000fea0003800000 */
[----:B------:R-:W-:Y:S01]  /*0e50*/  ULDC.64 UR4, c[0x0][0x2b8] ;  /* 0x0000ae0000047ab9 */ /* 0x000fe20000000a00 */
[----:B------:R-:W0:Y:S01]  /*0e60*/  S2R R22, SR_TID.Y ;  /* 0x0000000000167919 */ /* 0x000e220000002200 */
[C---:B------:R-:W-:Y:S01]  /*0e70*/  IMAD R3, R11.reuse, UR4, RZ ;  /* 0x000000040b037c24 */ /* 0x040fe2000f8e02ff */
[----:B------:R-:W1:Y:S01]  /*0e80*/  LDC R12, c[0x0][0x278] ;  /* 0x00009e00ff0c7b82 */ /* 0x000e620000000800 */
[----:B------:R-:W-:Y:S01]  /*0e90*/  SHF.R.S32.HI R24, RZ, 0x1f, R27 ;  /* 0x0000001fff187819 */ /* 0x000fe2000001141b */
[C---:B------:R-:W-:Y:S01]  /*0ea0*/  IMAD.WIDE.U32 R14, R8.reuse, UR4, RZ ;  /* 0x00000004080e7c25 */ /* 0x040fe2000f8e00ff */
[----:B------:R-:W-:Y:S01]  /*0eb0*/  ULDC.64 UR8, c[0x0][0x270] ;  /* 0x00009c0000087ab9 */ /* 0x000fe20000000a00 */
[----:B------:R-:W-:Y:S01]  /*0ec0*/  ULDC.64 UR10, c[0x0][0x288] ;  /* 0x0000a200000a7ab9 */ /* 0x000fe20000000a00 */
[----:B------:R-:W-:Y:S01]  /*0ed0*/  ULDC.64 UR12, c[0x0][0x280] ;  /* 0x0000a000000c7ab9 */ /* 0x000fe20000000a00 */
[----:B------:R-:W-:Y:S01]  /*0ee0*/  IMAD R23, R8, UR5, R3 ;  /* 0x0000000508177c24 */ /* 0x000fe2000f8e0203 */
[----:B------:R-:W-:Y:S01]  /*0ef0*/  ULDC.64 UR4, c[0x0][0x2a0] ;  /* 0x0000a80000047ab9 */ /* 0x000fe20000000a00 */
[----:B------:R-:W2:Y:S01]  /*0f00*/  LDC.64 R2, c[0x0][0x2b0] ;  /* 0x0000ac00ff027b82 */ /* 0x000ea20000000a00 */
[----:B------:R-:W-:-:S02]  /*0f10*/  IMAD R11, R11, UR4, RZ ;  /* 0x000000040b0b7c24 */ /* 0x000fc4000f8e02ff */
[C---:B------:R-:W-:Y:S02]  /*0f20*/  IMAD R18, R24.reuse, UR8, RZ ;  /* 0x0000000818127c24 */ /* 0x040fe4000f8e02ff */
[----:B------:R-:W-:Y:S02]  /*0f30*/  IMAD R24, R24, UR10, RZ ;  /* 0x0000000a18187c24 */ /* 0x000fe4000f8e02ff */
[C---:B------:R-:W-:Y:S01]  /*0f40*/  IMAD R11, R8.reuse, UR5, R11 ;  /* 0x00000005080b7c24 */ /* 0x040fe2000f8e020b */
[----:B------:R-:W3:Y:S01]  /*0f50*/  LDC.64 R6, c[0x0][0x298] ;  /* 0x0000a600ff067b82 */ /* 0x000ee20000000a00 */
[----:B------:R-:W-:Y:S01]  /*0f60*/  IMAD.WIDE.U32 R20, R8, UR4, RZ ;  /* 0x0000000408147c25 */ /* 0x000fe2000f8e00ff */
[----:B------:R-:W-:-:S03]  /*0f70*/  ULDC UR4, c[0x0][0x4] ;  /* 0x0000010000047ab9 */ /* 0x000fc60000000800 */
[----:B------:R-:W-:Y:S01]  /*0f80*/  IMAD R25, R27, UR9, R18 ;  /* 0x000000091b197c24 */ /* 0x000fe2000f8e0212 */
[----:B------:R-:W-:Y:S01]  /*0f90*/  IADD3 R21, R11, R21, RZ ;  /* 0x000000150b157210 */ /* 0x000fe20007ffe0ff */
[----:B------:R-:W-:Y:S01]  /*0fa0*/  IMAD.IADD R15, R23, 0x1, R15 ;  /* 0x00000001170f7824 */ /* 0x000fe200078e020f */
[----:B------:R-:W4:Y:S01]  /*0fb0*/  LDC.64 R4, c[0x0][0x260] ;  /* 0x00009800ff047b82 */ /* 0x000f220000000a00 */
[C---:B------:R-:W-:Y:S02]  /*0fc0*/  IMAD R31, R27.reuse, UR11, R24 ;  /* 0x0000000b1b1f7c24 */ /* 0x040fe4000f8e0218 */
[----:B------:R-:W-:Y:S01]  /*0fd0*/  IMAD.WIDE.U32 R18, R27, UR10, RZ ;  /* 0x0000000a1b127c25 */ /* 0x000fe2000f8e00ff */
[----:B------:R-:W-:-:S03]  /*0fe0*/  ULDC.64 UR10, c[0x0][0x268] ;  /* 0x00009a00000a7ab9 */ /* 0x000fc60000000a00 */
[----:B------:R-:W-:Y:S01]  /*0ff0*/  IMAD.WIDE.U32 R16, R27, UR8, RZ ;  /* 0x000000081b107c25 */ /* 0x000fe2000f8e00ff */
[----:B------:R-:W-:Y:S01]  /*1000*/  IADD3 R19, R31, R19, RZ ;  /* 0x000000131f137210 */ /* 0x000fe20007ffe0ff */
[----:B------:R-:W-:Y:S02]  /*1010*/  ULDC.64 UR8, c[0x0][0x290] ;  /* 0x0000a40000087ab9 */ /* 0x000fe40000000a00 */
[-C--:B--2---:R-:W-:Y:S02]  /*1020*/  IMAD R8, R9, R2.reuse, RZ ;  /* 0x0000000209087224 */ /* 0x084fe400078e02ff */
[----:B------:R-:W-:-:S04]  /*1030*/  IMAD.WIDE.U32 R14, R10, R2, R14 ;  /* 0x000000020a0e7225 */ /* 0x000fc800078e000e */
[----:B------:R-:W-:Y:S02]  /*1040*/  IMAD R23, R10, R3, R8 ;  /* 0x000000030a177224 */ /* 0x000fe400078e0208 */
[----:B0-----:R-:W-:Y:S01]  /*1050*/  IMAD R29, R29, UR4, R22 ;  /* 0x000000041d1d7c24 */ /* 0x001fe2000f8e0216 */
[----:B------:R-:W-:Y:S01]  /*1060*/  ULDC.64 UR4, c[0x0][0x2a8] ;  /* 0x0000aa0000047ab9 */ /* 0x000fe20000000a00 */
[----:B------:R-:W-:Y:S02]  /*1070*/  IMAD.IADD R17, R25, 0x1, R17 ;  /* 0x0000000119117824 */ /* 0x000fe400078e0211 */
[C---:B---3--:R-:W-:Y:S02]  /*1080*/  IMAD R11, R9.reuse, R6, RZ ;  /* 0x00000006090b7224 */ /* 0x048fe400078e02ff */
[C---:B----4-:R-:W-:Y:S02]  /*1090*/  IMAD R22, R9.reuse, R4, RZ ;  /* 0x0000000409167224 */ /* 0x050fe400078e02ff */
[----:B-1----:R-:W-:-:S02]  /*10a0*/  IMAD R24, R9, R12, RZ ;  /* 0x0000000c09187224 */ /* 0x002fc400078e02ff */
[----:B------:R-:W-:Y:S01]  /*10b0*/  IMAD.IADD R15, R15, 0x1, R23 ;  /* 0x000000010f0f7824 */ /* 0x000fe200078e0217 */
[----:B------:R-:W-:Y:S01]  /*10c0*/  SHF.L.U64.HI R23, R4, 0x2, R5 ;  /* 0x0000000204177819 */ /* 0x000fe20000010205 */
[----:B------:R-:W-:Y:S01]  /*10d0*/  IMAD R25, R10, R7, R11 ;  /* 0x000000070a197224 */ /* 0x000fe200078e020b */
[----:B------:R-:W-:Y:S01]  /*10e0*/  SHF.L.U64.HI R7, R6, 0x2, R7 ;  /* 0x0000000206077819 */ /* 0x000fe20000010207 */
[C---:B------:R-:W-:Y:S02]  /*10f0*/  IMAD R9, R10.reuse, R5, R22 ;  /* 0x000000050a097224 */ /* 0x040fe400078e0216 */
[C---:B------:R-:W-:Y:S02]  /*1100*/  IMAD R27, R10.reuse, R13, R24 ;  /* 0x0000000d0a1b7224 */ /* 0x040fe400078e0218 */
[----:B------:R-:W-:-:S04]  /*1110*/  IMAD.WIDE.U32 R20, R10, R6, R20 ;  /* 0x000000060a147225 */ /* 0x000fc800078e0014 */
[----:B------:R-:W-:Y:S01]  /*1120*/  IMAD.WIDE.U32 R16, R10, R4, R16 ;  /* 0x000000040a107225 */ /* 0x000fe200078e0010 */
[----:B------:R-:W-:-:S03]  /*1130*/  IADD3 R21, R21, R25, RZ ;  /* 0x0000001915157210 */ /* 0x000fc60007ffe0ff */
[----:B------:R-:W-:Y:S01]  /*1140*/  IMAD.WIDE.U32 R10, R10, R12, R18 ;  /* 0x0000000c0a0a7225 */ /* 0x000fe200078e0012 */
[----:B------:R-:W-:-:S03]  /*1150*/  MOV R8, R16 ;  /* 0x0000001000087202 */ /* 0x000fc60000000f00 */
[----:B------:R-:W-:Y:S01]  /*1160*/  IMAD.WIDE.U32 R18, R29, UR4, R14 ;  /* 0x000000041d127c25 */ /* 0x000fe2000f8e000e */
[----:B------:R-:W-:-:S03]  /*1170*/  IADD3 R11, R11, R27, RZ ;  /* 0x0000001b0b0b7210 */ /* 0x000fc60007ffe0ff */
[----:B------:R-:W-:Y:S01]  /*1180*/  IMAD R15, R29, UR5, R19 ;  /* 0x000000051d0f7c24 */ /* 0x000fe2000f8e0213 */
[----:B------:R-:W-:Y:S01]  /*1190*/  ULDC.64 UR4, c[0x0][0x230] ;  /* 0x00008c0000047ab9 */ /* 0x000fe20000000a00 */
[----:B------:R-:W-:Y:S01]  /*11a0*/  IMAD.IADD R9, R17, 0x1, R9 ;  /* 0x0000000111097824 */ /* 0x000fe200078e0209 */
[----:B------:R-:W-:Y:S01]  /*11b0*/  LEA R14, P0, R18, UR4, 0x2 ;  /* 0x00000004120e7c11 */ /* 0x000fe2000f8010ff */
[C---:B------:R-:W-:Y:S01]  /*11c0*/  IMAD.WIDE.U32 R16, R29.reuse, UR8, R20 ;  /* 0x000000081d107c25 */ /* 0x040fe2000f8e0014 */
[----:B------:R-:W-:Y:S02]  /*11d0*/  SHF.L.U64.HI R20, R2, 0x2, R3 ;  /* 0x0000000202147819 */ /* 0x000fe40000010203 */
[----:B------:R-:W-:Y:S01]  /*11e0*/  LEA.HI.X R15, R18, UR5, R15, 0x2, P0 ;  /* 0x00000005120f7c11 */ /* 0x000fe200080f140f */
[----:B------:R-:W-:Y:S01]  /*11f0*/  ULDC.64 UR4, c[0x0][0x228] ;  /* 0x00008a0000047ab9 */ /* 0x000fe20000000a00 */
[----:B------:R-:W-:Y:S01]  /*1200*/  IMAD.WIDE.U32 R8, R29, UR10, R8 ;  /* 0x0000000a1d087c25 */ /* 0x000fe2000f8e0008 */
[----:B------:R-:W-:-:S03]  /*1210*/  LEA R19, P0, R16, UR4, 0x2 ;  /* 0x0000000410137c11 */ /* 0x000fc6000f8010ff */
[C---:B------:R-:W-:Y:S01]  /*1220*/  IMAD R21, R29.reuse, UR9, R17 ;  /* 0x000000091d157c24 */ /* 0x040fe2000f8e0211 */
[----:B------:R-:W-:Y:S01]  /*1230*/  ULDC.64 UR8, c[0x0][0x210] ;  /* 0x0000840000087ab9 */ /* 0x000fe20000000a00 */
[C---:B------:R-:W-:Y:S01]  /*1240*/  IMAD.WIDE.U32 R10, R29.reuse, UR12, R10 ;  /* 0x0000000c1d0a7c25 */ /* 0x040fe2000f8e000a */
[----:B------:R-:W-:Y:S02]  /*1250*/  LEA R17, P1, R8, UR8, 0x2 ;  /* 0x0000000808117c11 */ /* 0x000fe4000f8210ff */
[----:B------:R-:W-:Y:S01]  /*1260*/  LEA.HI.X R16, R16, UR5, R21, 0x2, P0 ;  /* 0x0000000510107c11 */ /* 0x000fe200080f1415 */
[C---:B------:R-:W-:Y:S01]  /*1270*/  IMAD R9, R29.reuse, UR11, R9 ;  /* 0x0000000b1d097c24 */ /* 0x040fe2000f8e0209 */
[----:B------:R-:W-:Y:S01]  /*1280*/  ULDC.64 UR10, c[0x0][0x238] ;  /* 0x00008e00000a7ab9 */ /* 0x000fe20000000a00 */
[----:B------:R-:W-:Y:S01]  /*1290*/  IMAD R29, R29, UR13, R11 ;  /* 0x0000000d1d1d7c24 */ /* 0x000fe2000f8e020b */
[----:B------:R-:W-:Y:S02]  /*12a0*/  IADD3 R26, P0, RZ, -R26, RZ ;  /* 0x8000001aff1a7210 */ /* 0x000fe40007f1e0ff */
[----:B------:R-:W-:-:S02]  /*12b0*/  LEA R11, P2, R10, UR10, 0x2 ;  /* 0x0000000a0a0b7c11 */ /* 0x000fc4000f8410ff */
[----:B------:R-:W-:Y:S01]  /*12c0*/  SHF.L.U64.HI R21, R12, 0x2, R13 ;  /* 0x000000020c157819 */ /* 0x000fe2000001020d */
[----:B------:R-:W-:Y:S01]  /*12d0*/  IMAD.X R13, RZ, RZ, -0x1, P0 ;  /* 0xffffffffff0d7424 */ /* 0x000fe200000e06ff */
[----:B------:R-:W-:Y:S02]  /*12e0*/  LEA.HI.X R18, R8, UR9, R9, 0x2, P1 ;  /* 0x0000000908127c11 */ /* 0x000fe400088f1409 */
[----:B------:R-:W-:-:S07]  /*12f0*/  LEA.HI.X R10, R10, UR11, R29, 0x2, P2 ;  /* 0x0000000b0a0a7c11 */ /* 0x000fce00090f141d */
.L_x_24:
[----:B0-----:R-:W-:Y:S01]  /*1300*/  MOV R8, R19 ;  /* 0x0000001300087202 */ /* 0x001fe20000000f00 */
[----:B------:R-:W2:Y:S01]  /*1310*/  LDG.E.CONSTANT R3, desc[UR6][R14.64] ;  /* 0x000000060e037981 */ /* 0x000ea2000c1e9900 */
[----:B------:R-:W-:-:S05]  /*1320*/  MOV R9, R16 ;  /* 0x0000001000097202 */ /* 0x000fca0000000f00 */
[----:B------:R0:W2:Y:S02]  /*1330*/  LDG.E.CONSTANT R22, desc[UR6][R8.64] ;  /* 0x0000000608167981 */ /* 0x0000a4000c1e9900 */
[----:B0-----:R-:W-:Y:S01]  /*1340*/  IMAD.MOV.U32 R8, RZ, RZ, R11 ;  /* 0x000000ffff087224 */ /* 0x001fe200078e000b */
[----:B------:R-:W-:-:S05]  /*1350*/  MOV R9, R10 ;  /* 0x0000000a00097202 */ /* 0x000fca0000000f00 */
[----:B------:R0:W3:Y:S01]  /*1360*/  LDG.E R24, desc[UR6][R8.64] ;  /* 0x0000000608187981 */ /* 0x0000e2000c1e1900 */
[----:B------:R-:W-:-:S04]  /*1370*/  IADD3 R26, P0, R26, 0x1, RZ ;  /* 0x000000011a1a7810 */ /* 0x000fc80007f1e0ff */
[----:B------:R-:W-:Y:S02]  /*1380*/  IADD3.X R13, RZ, R13, RZ, P0, !PT ;  /* 0x0000000dff0d7210 */ /* 0x000fe400007fe4ff */
[----:B------:R-:W-:-:S04]  /*1390*/  ISETP.NE.U32.AND P0, PT, R26, RZ, PT ;  /* 0x000000ff1a00720c */ /* 0x000fc80003f05070 */
[----:B------:R-:W-:Y:S01]  /*13a0*/  ISETP.NE.AND.EX P0, PT, R13, RZ, PT, P0 ;  /* 0x000000ff0d00720c */ /* 0x000fe20003f05300 */
[----:B0-----:R-:W-:Y:S01]  /*13b0*/  IMAD.MOV.U32 R9, RZ, RZ, R18 ;  /* 0x000000ffff097224 */ /* 0x001fe200078e0012 */
[----:B------:R-:W-:Y:S02]  /*13c0*/  MOV R8, R17 ;  /* 0x0000001100087202 */ /* 0x000fe40000000f00 */
[----:B------:R-:W-:Y:S02]  /*13d0*/  LEA R19, P2, R6, R19, 0x2 ;  /* 0x0000001306137211 */ /* 0x000fe400078410ff */
[----:B------:R-:W-:Y:S02]  /*13e0*/  LEA R14, P1, R2, R14, 0x2 ;  /* 0x0000000e020e7211 */ /* 0x000fe400078210ff */
[----:B------:R-:W-:Y:S02]  /*13f0*/  LEA R17, P3, R4, R17, 0x2 ;  /* 0x0000001104117211 */ /* 0x000fe400078610ff */
[----:B------:R-:W-:Y:S01]  /*1400*/  LEA R11, P4, R12, R11, 0x2 ;  /* 0x0000000b0c0b7211 */ /* 0x000fe200078810ff */
[----:B------:R-:W-:Y:S01]  /*1410*/  IMAD.X R16, R16, 0x1, R7, P2 ;  /* 0x0000000110107824 */ /* 0x000fe200010e0607 */
[----:B------:R-:W-:-:S02]  /*1420*/  IADD3.X R15, R15, R20, RZ, P1, !PT ;  /* 0x000000140f0f7210 */ /* 0x000fc40000ffe4ff */
[----:B------:R-:W-:Y:S02]  /*1430*/  IADD3.X R18, R18, R23, RZ, P3, !PT ;  /* 0x0000001712127210 */ /* 0x000fe40001ffe4ff */
[----:B------:R-:W-:Y:S01]  /*1440*/  IADD3.X R10, R10, R21, RZ, P4, !PT ;  /* 0x000000150a0a7210 */ /* 0x000fe200027fe4ff */
[----:B--2---:R-:W-:-:S04]  /*1450*/  FADD.FTZ R3, R3, R22 ;  /* 0x0000001603037221 */ /* 0x004fc80000010000 */
[----:B------:R-:W-:-:S04]  /*1460*/  FADD.FTZ R3, R28, R3 ;  /* 0x000000031c037221 */ /* 0x000fc80000010000 */
[----:B---3--:R-:W-:-:S04]  /*1470*/  FADD.FTZ R3, R3, -R24 ;  /* 0x8000001803037221 */ /* 0x008fc80000010000 */
[----:B------:R-:W-:-:S06]  /*1480*/  FMUL.FTZ R3, R3, 1.4426950216293334961 ;  /* 0x3fb8aa3b03037820 */ /* 0x000fcc0000410000 */
[----:B------:R-:W0:Y:S02]  /*1490*/  MUFU.EX2 R3, R3 ;  /* 0x0000000300037308 */ /* 0x000e240000000800 */
[----:B0----5:R-:W-:-:S05]  /*14a0*/  FFMA.FTZ R5, -R0, R3, -RZ ;  /* 0x0000000300057223 */ /* 0x021fca00000109ff */
[----:B------:R0:W-:Y:S01]  /*14b0*/  REDG.E.ADD.F32.FTZ.RN.STRONG.GPU desc[UR6][R8.64], R5 ;  /* 0x00000005080079a6 */ /* 0x0001e2000c10f386 */
[----:B------:R-:W-:Y:S05]  /*14c0*/  @P0 BRA `(.L_x_24) ;  /* 0xfffffffc008c0947 */ /* 0x000fea000383ffff */
[----:B------:R-:W-:Y:S05]  /*14d0*/  EXIT ;  /* 0x000000000000794d */ /* 0x000fea0003800000 */
.L_x_25:
        /* <DEDUP_REMOVED lines=10> */
.L_x_469:


//--------------------- .text._ZN2at6native43_GLOBAL__N__c95f0927_10_LossCTC_cu_88d8892b37ctc_loss_backward_log_beta_gpu_kernelIfiEEvPT_PKS3_PKllPKT0_S8_lllllllS8_lll --------------------------
	.section	.text._ZN2at6native43_GLOBAL__N__c95f0927_10_LossCTC_cu_88d8892b37ctc_loss_backward_log_beta_gpu_kernelIfiEEvPT_PKS3_PKllPKT0_S8_lllllllS8_lll,"ax",@progbits
	.align	128
.text._ZN2at6native43_GLOBAL__N__c95f0927_10_LossCTC_cu_88d8892b37ctc_loss_backward_log_beta_gpu_kernelIfiEEvPT_PKS3_PKllPKT0_S8_lllllllS8_lll:
        .type           _ZN2at6native43_GLOBAL__N__c95f0927_10_LossCTC_cu_88d8892b37ctc_loss_backward_log_beta_gpu_kernelIfiEEvPT_PKS3_PKllPKT0_S8_lllllllS8_lll,@function
        .size           _ZN2at6native43_GLOBAL__N__c95f0927_10_LossCTC_cu_88d8892b37ctc_loss_backward_log_beta_gpu_kernelIfiEEvPT_PKS3_PKllPKT0_S8_lllllllS8_lll,(.L_x_470 - _ZN2at6native43_GLOBAL__N__c95f0927_10_LossCTC_cu_88d8892b37ctc_loss_backward_log_beta_gpu_kernelIfiEEvPT_PKS3_PKllPKT0_S8_lllllllS8_lll)
        .other          _ZN2at6native43_GLOBAL__N__c95f0927_10_LossCTC_cu_88d8892b37ctc_loss_backward_log_beta_gpu_kernelIfiEEvPT_PKS3_PKllPKT0_S8_lllllllS8_lll,@"STO_CUDA_ENTRY STV_DEFAULT"
_ZN2at6native43_GLOBAL__N__c95f0927_10_LossCTC_cu_88d8892b37ctc_loss_backward_log_beta_gpu_kernelIfiEEvPT_PKS3_PKllPKT0_S8_lllllllS8_lll:
[----:B------:R-:W-:Y:S01]  /*0000*/  LDC R1, c[0x0][0x28] ;  /* 0x00000a00ff017b82 */ /* 0x000fe20000000800 */
[----:B------:R-:W0:Y:S01]  /*0010*/  S2R R14, SR_CTAID.Y ;  /* 0x00000000000e7919 */ /* 0x000e220000002600 */
[----:B------:R-:W-:Y:S01]  /*0020*/  ULDC UR4, c[0x0][0x4] ;  /* 0x0000010000047ab9 */ /* 0x000fe20000000800 */
[----:B------:R-:W0:Y:S02]  /*0030*/  S2R R3, SR_TID.Y ;  /* 0x0000000000037919 */ /* 0x000e240000002200 */
[----:B0-----:R-:W-:Y:S01]  /*0040*/  IMAD R14, R14, UR4, R3 ;  /* 0x000000040e0e7c24 */ /* 0x001fe2000f8e0203 */
[----:B------:R-:W-:-:S04]  /*0050*/  ULDC.64 UR4, c[0x0][0x288] ;  /* 0x0000a20000047ab9 */ /* 0x000fc80000000a00 */
[----:B------:R-:W-:-:S04]  /*0060*/  ISETP.GE.U32.AND P0, PT, R14, UR4, PT ;  /* 0x000000040e007c0c */ /* 0x000fc8000bf06070 */
[----:B------:R-:W-:-:S13]  /*0070*/  ISETP.GE.AND.EX P0, PT, RZ, UR5, PT, P0 ;  /* 0x00000005ff007c0c */ /* 0x000fda000bf06300 */
[----:B------:R-:W-:Y:S05]  /*0080*/  @P0 EXIT ;  /* 0x000000000000094d */ /* 0x000fea0003800000 */
[----:B------:R-:W-:Y:S01]  /*0090*/  IMAD.SHL.U32 R24, R14, 0x8, RZ ;  /* 0x000000080e187824 */ /* 0x000fe200078e00ff */
[----:B------:R-:W-:Y:S01]  /*00a0*/  ULDC.64 UR4, c[0x0][0x220] ;  /* 0x0000880000047ab9 */ /* 0x000fe20000000a00 */
[----:B------:R-:W-:Y:S01]  /*00b0*/  SHF.R.U32.HI R0, RZ, 0x1d, R14 ;  /* 0x0000001dff007819 */ /* 0x000fe2000001160e */
[----:B------:R-:W-:Y:S01]  /*00c0*/  ULDC.64 UR6, c[0x0][0x208] ;  /* 0x0000820000067ab9 */ /* 0x000fe20000000a00 */
[----:B------:R-:W-:Y:S01]  /*00d0*/  ULDC.64 UR8, c[0x0][0x278] ;  /* 0x00009e0000087ab9 */ /* 0x000fe20000000a00 */
[----:B------:R-:W-:-:S04]  /*00e0*/  IADD3 R28, P0, R24, UR4, RZ ;  /* 0x00000004181c7c10 */ /* 0x000fc8000ff1e0ff */
[----:B------:R-:W-:Y:S01]  /*00f0*/  IADD3.X R29, R0, UR5, RZ, P0, !PT ;  /* 0x00000005001d7c10 */ /* 0x000fe200087fe4ff */
[----:B------:R-:W-:-:S05]  /*0100*/  ULDC.64 UR4, c[0x0][0x238] ;  /* 0x00008e0000047ab9 */ /* 0x000fca0000000a00 */
[----:B------:R-:W2:Y:S01]  /*0110*/  LDG.E.64.CONSTANT R28, desc[UR6][R28.64] ;  /* 0x000000061c1c7981 */ /* 0x000ea2000c1e9b00 */
[C---:B------:R-:W-:Y:S02]  /*0120*/  IADD3 R26, P1, R24.reuse, UR4, RZ ;  /* 0x00000004181a7c10 */ /* 0x040fe4000ff3e0ff */
[----:B------:R-:W-:Y:S02]  /*0130*/  IADD3 R24, P2, R24, UR8, RZ ;  /* 0x0000000818187c10 */ /* 0x000fe4000ff5e0ff */
[C---:B------:R-:W-:Y:S02]  /*0140*/  IADD3.X R27, R0.reuse, UR5, RZ, P1, !PT ;  /* 0x00000005001b7c10 */ /* 0x040fe40008ffe4ff */
[----:B------:R-:W-:Y:S02]  /*0150*/  IADD3.X R25, R0, UR9, RZ, P2, !PT ;  /* 0x0000000900197c10 */ /* 0x000fe400097fe4ff */
[----:B--2---:R-:W-:-:S04]  /*0160*/  ISETP.NE.U32.AND P0, PT, R28, RZ, PT ;  /* 0x000000ff1c00720c */ /* 0x004fc80003f05070 */
[----:B------:R-:W-:-:S13]  /*0170*/  ISETP.NE.AND.EX P0, PT, R29, RZ, PT, P0 ;  /* 0x000000ff1d00720c */ /* 0x000fda0003f05300 */
[----:B------:R-:W-:Y:S05]  /*0180*/  @!P0 EXIT ;  /* 0x000000000000894d */ /* 0x000fea0003800000 */
[----:B------:R-:W5:Y:S01]  /*0190*/  LDG.E.64.CONSTANT R26, desc[UR6][R26.64] ;  /* 0x000000061a1a7981 */ /* 0x000f62000c1e9b00 */
[----:B------:R-:W-:-:S03]  /*01a0*/  ULDC.64 UR4, c[0x0][0x240] ;  /* 0x0000900000047ab9 */ /* 0x000fc60000000a00 */
[----:B------:R-:W5:Y:S01]  /*01b0*/  LDG.E.64.CONSTANT R24, desc[UR6][R24.64] ;  /* 0x0000000618187981 */ /* 0x000f62000c1e9b00 */
[----:B------:R-:W-:Y:S01]  /*01c0*/  USHF.L.U64.HI UR5, UR4, 0x1, UR5 ;  /* 0x0000000104057899 */ /* 0x000fe20008010205 */
[----:B------:R-:W0:Y:S01]  /*01d0*/  LDC R13, c[0x0][RZ] ;  /* 0x00000000ff0d7b82 */ /* 0x000e220000000800 */
[----:B------:R-:W-:Y:S01]  /*01e0*/  ULDC.64 UR8, c[0x0][0x250] ;  /* 0x0000940000087ab9 */ /* 0x000fe20000000a00 */
[----:B------:R-:W-:Y:S01]  /*01f0*/  USHF.L.U32 UR4, UR4, 0x1, URZ ;  /* 0x0000000104047899 */ /* 0x000fe2000800063f */
[C---:B------:R-:W-:Y:S02]  /*0200*/  IMAD.WIDE.U32 R22, R14.reuse, UR8, RZ ;  /* 0x000000080e167c25 */ /* 0x040fe4000f8e00ff */
[----:B------:R-:W-:Y:S02]  /*0210*/  ISETP.NE.U32.AND P0, PT, RZ, UR5, PT ;  /* 0x00000005ff007c0c */ /* 0x000fe4000bf05070 */
[----:B------:R-:W-:-:S11]  /*0220*/  IMAD R11, R14, UR9, R23 ;  /* 0x000000090e0b7c24 */ /* 0x000fd6000f8e0217 */
[----:B------:R-:W-:Y:S05]  /*0230*/  @!P0 BRA `(.L_x_26) ;  /* 0x0000000000148947 */ /* 0x000fea0003800000 */
[----:B------:R-:W-:-:S07]  /*0240*/  MOV R0, 0x260 ;  /* 0x0000026000007802 */ /* 0x000fce0000000f00 */
[----:B0----5:R-:W-:Y:S05]  /*0250*/  CALL.REL.NOINC `($__internal_0_$__cuda_sm20_rem_s64) ;  /* 0x0000002000587944 */ /* 0x021fea0003c00000 */
[----:B------:R-:W-:Y:S02]  /*0260*/  IMAD.MOV.U32 R2, RZ, RZ, R4 ;  /* 0x000000ffff027224 */ /* 0x000fe400078e0004 */
[----:B------:R-:W-:Y:S01]  /*0270*/  IMAD.MOV.U32 R3, RZ, RZ, R5 ;  /* 0x000000ffff037224 */ /* 0x000fe200078e0005 */
[----:B------:R-:W-:Y:S06]  /*0280*/  BRA `(.L_x_27) ;  /* 0x00000000004c7947 */ /* 0x000fec0003800000 */
.L_x_26:
[----:B0-----:R-:W0:Y:S01]  /*0290*/  I2F.U32.RP R0, R13 ;  /* 0x0000000d00007306 */ /* 0x001e220000209000 */
[----:B------:R-:W-:-:S07]  /*02a0*/  ISETP.NE.U32.AND P1, PT, R13, RZ, PT ;  /* 0x000000ff0d00720c */ /* 0x000fce0003f25070 */
[----:B0-----:R-:W0:Y:S02]  /*02b0*/  MUFU.RCP R0, R0 ;  /* 0x0000000000007308 */ /* 0x001e240000001000 */
[----:B0-----:R-:W-:-:S06]  /*02c0*/  VIADD R2, R0, 0xffffffe ;  /* 0x0ffffffe00027836 */ /* 0x001fcc0000000000 */
[----:B------:R0:W1:Y:S02]  /*02d0*/  F2I.FTZ.U32.TRUNC.NTZ R3, R2 ;  /* 0x0000000200037305 */ /* 0x000064000021f000 */
[----:B0-----:R-:W-:Y:S02]  /*02e0*/  IMAD.MOV.U32 R2, RZ, RZ, RZ ;  /* 0x000000ffff027224 */ /* 0x001fe400078e00ff */
[----:B-1----:R-:W-:-:S04]  /*02f0*/  IMAD.MOV R4, RZ, RZ, -R3 ;  /* 0x000000ffff047224 */ /* 0x002fc800078e0a03 */
[----:B------:R-:W-:-:S04]  /*0300*/  IMAD R5, R4, R13, RZ ;  /* 0x0000000d04057224 */ /* 0x000fc800078e02ff */
[----:B------:R-:W-:-:S06]  /*0310*/  IMAD.HI.U32 R3, R3, R5, R2 ;  /* 0x0000000503037227 */ /* 0x000fcc00078e0002 */
[----:B------:R-:W-:-:S04]  /*0320*/  IMAD.HI.U32 R3, R3, UR4, RZ ;  /* 0x0000000403037c27 */ /* 0x000fc8000f8e00ff */
[----:B------:R-:W-:Y:S02]  /*0330*/  IMAD.MOV R4, RZ, RZ, -R3 ;  /* 0x000000ffff047224 */ /* 0x000fe400078e0a03 */
[----:B------:R-:W-:Y:S02]  /*0340*/  IMAD.MOV.U32 R3, RZ, RZ, RZ ;  /* 0x000000ffff037224 */ /* 0x000fe400078e00ff */
[----:B------:R-:W-:-:S05]  /*0350*/  IMAD R4, R13, R4, UR4 ;  /* 0x000000040d047e24 */ /* 0x000fca000f8e0204 */
[----:B------:R-:W-:-:S13]  /*0360*/  ISETP.GE.U32.AND P0, PT, R4, R13, PT ;  /* 0x0000000d0400720c */ /* 0x000fda0003f06070 */
[----:B------:R-:W-:-:S05]  /*0370*/  @P0 IMAD.IADD R4, R4, 0x1, -R13 ;  /* 0x0000000104040824 */ /* 0x000fca00078e0a0d */
[----:B------:R-:W-:-:S13]  /*0380*/  ISETP.GE.U32.AND P0, PT, R4, R13, PT ;  /* 0x0000000d0400720c */ /* 0x000fda0003f06070 */
[----:B------:R-:W-:Y:S01]  /*0390*/  @P0 IMAD.IADD R4, R4, 0x1, -R13 ;  /* 0x0000000104040824 */ /* 0x000fe200078e0a0d */
[----:B------:R-:W-:-:S05]  /*03a0*/  @!P1 LOP3.LUT R4, RZ, R13, RZ, 0x33, !PT ;  /* 0x0000000dff049212 */ /* 0x000fca00078e33ff */
[----:B------:R-:W-:-:S07]  /*03b0*/  IMAD.MOV.U32 R2, RZ, RZ, R4 ;  /* 0x000000ffff027224 */ /* 0x000fce00078e0004 */
.L_x_27:
[----:B------:R-:W-:-:S04]  /*03c0*/  IADD3 R6, P0, -R2, UR4, RZ ;  /* 0x0000000402067c10 */ /* 0x000fc8000ff1e1ff */
[----:B------:R-:W-:-:S04]  /*03d0*/  IADD3.X R15, ~R3, UR5, RZ, P0, !PT ;  /* 0x00000005030f7c10 */ /* 0x000fc800087fe5ff */
[----:B------:R-:W-:-:S13]  /*03e0*/  ISETP.GE.AND P0, PT, R15, RZ, PT ;  /* 0x000000ff0f00720c */ /* 0x000fda0003f06270 */
[----:B------:R-:W-:Y:S05]  /*03f0*/  @!P0 EXIT ;  /* 0x000000000000894d */ /* 0x000fea0003800000 */
[C---:B-----5:R-:W-:Y:S01]  /*0400*/  IMAD.SHL.U32 R12, R26.reuse, 0x2, RZ ;  /* 0x000000021a0c7824 */ /* 0x060fe200078e00ff */
[----:B------:R-:W-:Y:S01]  /*0410*/  SHF.L.U64.HI R10, R26, 0x1, R27 ;  /* 0x000000011a0a7819 */ /* 0x000fe2000001021b */
[----:B------:R-:W-:Y:S01]  /*0420*/  ULDC.64 UR8, c[0x0][0x280] ;  /* 0x0000a00000087ab9 */ /* 0x000fe20000000a00 */
[----:B------:R-:W0:Y:S01]  /*0430*/  S2R R7, SR_TID.X ;  /* 0x0000000000077919 */ /* 0x000e220000002100 */
[----:B------:R-:W1:Y:S01]  /*0440*/  LDC.64 R16, c[0x0][0x258] ;  /* 0x00009600ff107b82 */ /* 0x000e620000000a00 */
[----:B------:R-:W-:Y:S01]  /*0450*/  IADD3 R0, P0, R12, -0x1, RZ ;  /* 0xffffffff0c007810 */ /* 0x000fe20007f1e0ff */
[----:B------:R-:W-:Y:S01]  /*0460*/  ULDC.64 UR10, c[0x0][0x248] ;  /* 0x00009200000a7ab9 */ /* 0x000fe20000000a00 */
[----:B------:R-:W-:Y:S01]  /*0470*/  ULDC.64 UR14, c[0x0][0x218] ;  /* 0x00008600000e7ab9 */ /* 0x000fe20000000a00 */
[----:B------:R-:W-:Y:S01]  /*0480*/  ULDC.64 UR12, c[0x0][0x258] ;  /* 0x00009600000c7ab9 */ /* 0x000fe20000000a00 */
[----:B------:R-:W-:Y:S01]  /*0490*/  IADD3.X R5, R10, -0x1, RZ, P0, !PT ;  /* 0xffffffff0a057810 */ /* 0x000fe200007fe4ff */
[----:B------:R-:W-:Y:S01]  /*04a0*/  ULDC.64 UR20, c[0x0][0x268] ;  /* 0x00009a0000147ab9 */ /* 0x000fe20000000a00 */
[----:B------:R-:W-:Y:S01]  /*04b0*/  ULDC.64 UR18, c[0x0][0x260] ;  /* 0x0000980000127ab9 */ /* 0x000fe20000000a00 */
[----:B------:R-:W-:Y:S01]  /*04c0*/  ULDC.64 UR22, c[0x0][0x270] ;  /* 0x00009c0000167ab9 */ /* 0x000fe20000000a00 */
[----:B------:R-:W-:Y:S01]  /*04d0*/  LEA.HI R3, P0, R5, R0, RZ, 0x1 ;  /* 0x0000000005037211 */ /* 0x000fe200078108ff */
[----:B------:R-:W-:Y:S01]  /*04e0*/  ULDC.64 UR24, c[0x0][0x210] ;  /* 0x0000840000187ab9 */ /* 0x000fe20000000a00 */
[----:B------:R-:W-:-:S03]  /*04f0*/  ULDC.64 UR16, c[0x0][0x290] ;  /* 0x0000a40000107ab9 */ /* 0x000fc60000000a00 */
[----:B------:R-:W-:-:S05]  /*0500*/  IMAD.X R4, RZ, RZ, R5, P0 ;  /* 0x000000ffff047224 */ /* 0x000fca00000e0605 */
[--C-:B------:R-:W-:Y:S02]  /*0510*/  SHF.R.U32.HI R2, RZ, 0x1, R4.reuse ;  /* 0x00000001ff027819 */ /* 0x100fe40000011604 */
[----:B------:R-:W-:-:S03]  /*0520*/  SHF.R.U64 R3, R3, 0x1, R4 ;  /* 0x0000000103037819 */ /* 0x000fc60000001204 */
[----:B------:R-:W-:Y:S02]  /*0530*/  IMAD R2, R2, UR8, RZ ;  /* 0x0000000802027c24 */ /* 0x000fe4000f8e02ff */
[----:B------:R-:W-:-:S04]  /*0540*/  IMAD.WIDE.U32 R8, R3, UR8, R24 ;  /* 0x0000000803087c25 */ /* 0x000fc8000f8e0018 */
[----:B------:R-:W-:Y:S01]  /*0550*/  IMAD R3, R3, UR9, R2 ;  /* 0x0000000903037c24 */ /* 0x000fe2000f8e0202 */
[----:B------:R-:W-:Y:S02]  /*0560*/  ULDC.64 UR8, c[0x0][0x230] ;  /* 0x00008c0000087ab9 */ /* 0x000fe40000000a00 */
[----:B------:R-:W-:Y:S01]  /*0570*/  LEA R2, P0, R8, UR8, 0x2 ;  /* 0x0000000808027c11 */ /* 0x000fe2000f8010ff */
[----:B------:R-:W-:-:S05]  /*0580*/  IMAD.IADD R3, R9, 0x1, R3 ;  /* 0x0000000109037824 */ /* 0x000fca00078e0203 */
[----:B------:R-:W-:Y:S01]  /*0590*/  LEA.HI.X R3, R8, UR9, R3, 0x2, P0 ;  /* 0x0000000908037c11 */ /* 0x000fe200080f1403 */
[----:B------:R-:W-:Y:S01]  /*05a0*/  IMAD.MOV.U32 R8, RZ, RZ, R6 ;  /* 0x000000ffff087224 */ /* 0x000fe200078e0006 */
[----:B------:R-:W-:Y:S01]  /*05b0*/  IADD3 R9, P0, R28, -0x1, RZ ;  /* 0xffffffff1c097810 */ /* 0x000fe20007f1e0ff */
[----:B------:R-:W-:Y:S02]  /*05c0*/  IMAD.MOV.U32 R6, RZ, RZ, R15 ;  /* 0x000000ffff067224 */ /* 0x000fe400078e000f */
[----:B------:R-:W-:Y:S01]  /*05d0*/  IMAD.MOV.U32 R18, RZ, RZ, R8 ;  /* 0x000000ffff127224 */ /* 0x000fe200078e0008 */
[----:B------:R-:W-:Y:S01]  /*05e0*/  IADD3.X R4, R29, -0x1, RZ, P0, !PT ;  /* 0xffffffff1d047810 */ /* 0x000fe200007fe4ff */
[----:B0-----:R-:W-:-:S08]  /*05f0*/  IMAD.MOV.U32 R15, RZ, RZ, R6 ;  /* 0x000000ffff0f7224 */ /* 0x001fd000078e0006 */
.L_x_33:
[-C--:B------:R-:W-:Y:S01]  /*0600*/  IADD3 R19, P0, R7, R18.reuse, RZ ;  /* 0x0000001207137210 */ /* 0x080fe20007f1e0ff */
[----:B------:R-:W-:Y:S01]  /*0610*/  BSSY B0, `(.L_x_28) ;  /* 0x000002a000007945 */ /* 0x000fe20003800000 */
[----:B------:R-:W-:Y:S02]  /*0620*/  IADD3 R18, P2, -R13, R18, RZ ;  /* 0x000000120d127210 */ /* 0x000fe40007f5e1ff */
[----:B------:R-:W-:Y:S01]  /*0630*/  ISETP.NE.U32.AND P1, PT, R19, R12, PT ;  /* 0x0000000c1300720c */ /* 0x000fe20003f25070 */
[----:B------:R-:W-:Y:S01]  /*0640*/  IMAD.X R20, RZ, RZ, R15, P0 ;  /* 0x000000ffff147224 */ /* 0x000fe200000e060f */
[----:B------:R-:W-:Y:S02]  /*0650*/  ISETP.GT.U32.AND P0, PT, R18, -0x1, PT ;  /* 0xffffffff1200780c */ /* 0x000fe40003f04070 */
[----:B------:R-:W-:Y:S02]  /*0660*/  IADD3.X R15, R15, -0x1, RZ, P2, !PT ;  /* 0xffffffff0f0f7810 */ /* 0x000fe400017fe4ff */
[----:B------:R-:W-:-:S02]  /*0670*/  ISETP.NE.AND.EX P1, PT, R20, R10, PT, P1 ;  /* 0x0000000a1400720c */ /* 0x000fc40003f25310 */
[----:B------:R-:W-:-:S11]  /*0680*/  ISETP.GT.AND.EX P0, PT, R15, -0x1, PT, P0 ;  /* 0xffffffff0f00780c */ /* 0x000fd60003f04300 */
[----:B0-23-5:R-:W-:Y:S05]  /*0690*/  @!P1 BRA `(.L_x_29) ;  /* 0x0000000000509947 */ /* 0x02dfea0003800000 */
[----:B------:R-:W-:Y:S01]  /*06a0*/  ISETP.NE.U32.AND P1, PT, R19, R0, PT ;  /* 0x000000001300720c */ /* 0x000fe20003f25070 */
[----:B------:R-:W-:-:S03]  /*06b0*/  IMAD.MOV.U32 R33, RZ, RZ, -0x800000 ;  /* 0xff800000ff217424 */ /* 0x000fc600078e00ff */
[----:B------:R-:W-:-:S13]  /*06c0*/  ISETP.NE.AND.EX P1, PT, R20, R5, PT, P1 ;  /* 0x000000051400720c */ /* 0x000fda0003f25310 */
[----:B------:R-:W-:Y:S05]  /*06d0*/  @P1 BRA `(.L_x_30) ;  /* 0x0000000000741947 */ /* 0x000fea0003800000 */
[----:B------:R-:W2:Y:S01]  /*06e0*/  LDG.E.CONSTANT R21, desc[UR6][R2.64] ;  /* 0x0000000602157981 */ /* 0x000ea2000c1e9900 */
[----:B------:R-:W-:Y:S02]  /*06f0*/  IMAD R32, R4, UR10, RZ ;  /* 0x0000000a04207c24 */ /* 0x000fe4000f8e02ff */
[----:B------:R-:W-:Y:S02]  /*0700*/  IMAD.MOV.U32 R30, RZ, RZ, R22 ;  /* 0x000000ffff1e7224 */ /* 0x000fe400078e0016 */
[----:B------:R-:W-:Y:S02]  /*0710*/  IMAD.MOV.U32 R31, RZ, RZ, R11 ;  /* 0x000000ffff1f7224 */ /* 0x000fe400078e000b */
[C---:B------:R-:W-:Y:S02]  /*0720*/  IMAD R33, R9.reuse, UR11, R32 ;  /* 0x0000000b09217c24 */ /* 0x040fe4000f8e0220 */
[----:B------:R-:W-:-:S04]  /*0730*/  IMAD.WIDE.U32 R30, R9, UR10, R30 ;  /* 0x0000000a091e7c25 */ /* 0x000fc8000f8e001e */
[----:B------:R-:W-:Y:S01]  /*0740*/  IMAD.IADD R31, R31, 0x1, R33 ;  /* 0x000000011f1f7824 */ /* 0x000fe200078e0221 */
[----:B--2---:R-:W-:Y:S01]  /*0750*/  SHF.R.S32.HI R32, RZ, 0x1f, R21 ;  /* 0x0000001fff207819 */ /* 0x004fe20000011415 */
[----:B------:R-:W-:-:S04]  /*0760*/  IMAD.WIDE.U32 R30, R21, UR12, R30 ;  /* 0x0000000c151e7c25 */ /* 0x000fc8000f8e001e */
[----:B------:R-:W-:-:S04]  /*0770*/  IMAD R32, R32, UR12, RZ ;  /* 0x0000000c20207c24 */ /* 0x000fc8000f8e02ff */
[----:B------:R-:W-:Y:S01]  /*0780*/  IMAD R21, R21, UR13, R32 ;  /* 0x0000000d15157c24 */ /* 0x000fe2000f8e0220 */
[----:B------:R-:W-:-:S03]  /*0790*/  LEA R32, P1, R30, UR14, 0x2 ;  /* 0x0000000e1e207c11 */ /* 0x000fc6000f8210ff */
[----:B------:R-:W-:-:S05]  /*07a0*/  IMAD.IADD R21, R31, 0x1, R21 ;  /* 0x000000011f157824 */ /* 0x000fca00078e0215 */
[----:B------:R-:W-:-:S06]  /*07b0*/  LEA.HI.X R33, R30, UR15, R21, 0x2, P1 ;  /* 0x0000000f1e217c11 */ /* 0x000fcc00088f1415 */
[----:B------:R0:W5:Y:S01]  /*07c0*/  LDG.E.CONSTANT R33, desc[UR6][R32.64] ;  /* 0x0000000620217981 */ /* 0x000162000c1e9900 */
[----:B------:R-:W-:Y:S05]  /*07d0*/  BRA `(.L_x_30) ;  /* 0x0000000000347947 */ /* 0x000fea0003800000 */
.L_x_29:
[C---:B-1----:R-:W-:Y:S02]  /*07e0*/  IMAD R32, R16.reuse, UR17, RZ ;  /* 0x0000001110207c24 */ /* 0x042fe4000f8e02ff */
[----:B------:R-:W-:Y:S02]  /*07f0*/  IMAD.MOV.U32 R30, RZ, RZ, R22 ;  /* 0x000000ffff1e7224 */ /* 0x000fe400078e0016 */
[----:B------:R-:W-:Y:S02]  /*0800*/  IMAD.MOV.U32 R31, RZ, RZ, R11 ;  /* 0x000000ffff1f7224 */ /* 0x000fe400078e000b */
[----:B------:R-:W-:Y:S02]  /*0810*/  IMAD R21, R17, UR16, R32 ;  /* 0x0000001011157c24 */ /* 0x000fe4000f8e0220 */
[----:B------:R-:W-:-:S04]  /*0820*/  IMAD.WIDE.U32 R30, R16, UR16, R30 ;  /* 0x00000010101e7c25 */ /* 0x000fc8000f8e001e */
[----:B------:R-:W-:Y:S02]  /*0830*/  IMAD R32, R4, UR10, RZ ;  /* 0x0000000a04207c24 */ /* 0x000fe4000f8e02ff */
[----:B------:R-:W-:Y:S02]  /*0840*/  IMAD.IADD R31, R31, 0x1, R21 ;  /* 0x000000011f1f7824 */ /* 0x000fe400078e0215 */
[C---:B------:R-:W-:Y:S02]  /*0850*/  IMAD R21, R9.reuse, UR11, R32 ;  /* 0x0000000b09157c24 */ /* 0x040fe4000f8e0220 */
[----:B------:R-:W-:-:S04]  /*0860*/  IMAD.WIDE.U32 R30, R9, UR10, R30 ;  /* 0x0000000a091e7c25 */ /* 0x000fc8000f8e001e */
[----:B------:R-:W-:Y:S01]  /*0870*/  IMAD.IADD R21, R21, 0x1, R31 ;  /* 0x0000000115157824 */ /* 0x000fe200078e021f */
[----:B------:R-:W-:-:S04]  /*0880*/  LEA R32, P1, R30, UR14, 0x2 ;  /* 0x0000000e1e207c11 */ /* 0x000fc8000f8210ff */
[----:B------:R-:W-:-:S06]  /*0890*/  LEA.HI.X R33, R30, UR15, R21, 0x2, P1 ;  /* 0x0000000f1e217c11 */ /* 0x000fcc00088f1415 */
[----:B------:R2:W5:Y:S03]  /*08a0*/  LDG.E.CONSTANT R33, desc[UR6][R32.64] ;  /* 0x0000000620217981 */ /* 0x000566000c1e9900 */
.L_x_30:
[----:B------:R-:W-:Y:S05]  /*08b0*/  BSYNC B0 ;  /* 0x0000000000007941 */ /* 0x000fea0003800000 */
.L_x_28:
[----:B------:R-:W-:Y:S01]  /*08c0*/  ISETP.GT.U32.AND P1, PT, R19, UR4, PT ;  /* 0x0000000413007c0c */ /* 0x000fe2000bf24070 */
[----:B------:R-:W-:Y:S03]  /*08d0*/  BSSY B0, `(.L_x_31) ;  /* 0x0000010000007945 */ /* 0x000fe60003800000 */
[----:B------:R-:W-:-:S13]  /*08e0*/  ISETP.GT.AND.EX P1, PT, R20, UR5, PT, P1 ;  /* 0x0000000514007c0c */ /* 0x000fda000bf24310 */
[----:B------:R-:W-:Y:S05]  /*08f0*/  @P1 BRA `(.L_x_32) ;  /* 0x0000000000341947 */ /* 0x000fea0003800000 */
[----:B------:R-:W-:-:S04]  /*0900*/  IMAD.WIDE.U32 R30, R14, UR18, RZ ;  /* 0x000000120e1e7c25 */ /* 0x000fc8000f8e00ff */
[----:B0-2---:R-:W-:Y:S02]  /*0910*/  IMAD R32, R4, UR20, RZ ;  /* 0x0000001404207c24 */ /* 0x005fe4000f8e02ff */
[----:B------:R-:W-:Y:S02]  /*0920*/  IMAD R31, R14, UR19, R31 ;  /* 0x000000130e1f7c24 */ /* 0x000fe4000f8e021f */
[C---:B------:R-:W-:Y:S02]  /*0930*/  IMAD R21, R9.reuse, UR21, R32 ;  /* 0x0000001509157c24 */ /* 0x040fe4000f8e0220 */
[----:B------:R-:W-:-:S04]  /*0940*/  IMAD.WIDE.U32 R30, R9, UR20, R30 ;  /* 0x00000014091e7c25 */ /* 0x000fc8000f8e001e */
[----:B------:R-:W-:Y:S02]  /*0950*/  IMAD R20, R20, UR22, RZ ;  /* 0x0000001614147c24 */ /* 0x000fe4000f8e02ff */
[----:B------:R-:W-:Y:S02]  /*0960*/  IMAD.IADD R31, R31, 0x1, R21 ;  /* 0x000000011f1f7824 */ /* 0x000fe400078e0215 */
[C---:B------:R-:W-:Y:S02]  /*0970*/  IMAD R35, R19.reuse, UR23, R20 ;  /* 0x0000001713237c24 */ /* 0x040fe4000f8e0214 */
[----:B------:R-:W-:-:S04]  /*0980*/  IMAD.WIDE.U32 R20, R19, UR22, R30 ;  /* 0x0000001613147c25 */ /* 0x000fc8000f8e001e */
[----:B------:R-:W-:Y:S01]  /*0990*/  IMAD.IADD R19, R21, 0x1, R35 ;  /* 0x0000000115137824 */ /* 0x000fe200078e0223 */
[----:B------:R-:W-:-:S04]  /*09a0*/  LEA R30, P1, R20, UR24, 0x2 ;  /* 0x00000018141e7c11 */ /* 0x000fc8000f8210ff */
[----:B------:R-:W-:-:S05]  /*09b0*/  LEA.HI.X R31, R20, UR25, R19, 0x2, P1 ;  /* 0x00000019141f7c11 */ /* 0x000fca00088f1413 */
[----:B-----5:R3:W-:Y:S04]  /*09c0*/  STG.E desc[UR6][R30.64], R33 ;  /* 0x000000211e007986 */ /* 0x0207e8000c101906 */
.L_x_32:
[----:B------:R-:W-:Y:S05]  /*09d0*/  BSYNC B0 ;  /* 0x0000000000007941 */ /* 0x000fea0003800000 */
.L_x_31:
[----:B------:R-:W-:Y:S05]  /*09e0*/  @P0 BRA `(.L_x_33) ;  /* 0xfffffffc00040947 */ /* 0x000fea000383ffff */
[----:B------:R-:W-:Y:S01]  /*09f0*/  BSSY B0, `(.L_x_34) ;  /* 0x000019b000007945 */ /* 0x000fe20003800000 */
.L_x_53:
[----:B------:R-:W4:Y:S01]  /*0a00*/  S2R R7, SR_TID.X ;  /* 0x0000000000077919 */ /* 0x000f220000002100 */
[----:B0-----:R-:W0:Y:S01]  /*0a10*/  LDC R18, c[0x0][0x290] ;  /* 0x0000a400ff127b82 */ /* 0x001e220000000800 */
[----:B------:R-:W-:Y:S01]  /*0a20*/  BSSY B1, `(.L_x_35) ;  /* 0x0000045000017945 */ /* 0x000fe20003800000 */
[----:B------:R-:W-:-:S06]  /*0a30*/  PRMT R2, RZ, 0x7610, R2 ;  /* 0x00007610ff027816 */ /* 0x000fcc0000000002 */
[----:B-1----:R-:W1:Y:S01]  /*0a40*/  LDC R21, c[0x0][0x294] ;  /* 0x0000a500ff157b82 */ /* 0x002e620000000800 */
[----:B0-----:R-:W-:Y:S01]  /*0a50*/  IMAD.MOV.U32 R0, RZ, RZ, R18 ;  /* 0x000000ffff007224 */ /* 0x001fe200078e0012 */
[-C--:B----4-:R-:W-:Y:S02]  /*0a60*/  IADD3 R7, P1, R7, R8.reuse, RZ ;  /* 0x0000000807077210 */ /* 0x090fe40007f3e0ff */
[----:B------:R-:W-:Y:S02]  /*0a70*/  IADD3 R8, P2, -R13, R8, RZ ;  /* 0x000000080d087210 */ /* 0x000fe40007f5e1ff */
[----:B------:R-:W-:Y:S01]  /*0a80*/  ISETP.GT.U32.AND P0, PT, R7, R12, PT ;  /* 0x0000000c0700720c */ /* 0x000fe20003f04070 */
[----:B------:R-:W-:Y:S01]  /*0a90*/  IMAD.X R5, RZ, RZ, R6, P1 ;  /* 0x000000ffff057224 */ /* 0x000fe200008e0606 */
[----:B------:R-:W-:Y:S02]  /*0aa0*/  ISETP.LT.U32.AND P1, PT, R26, 0x1, PT ;  /* 0x000000011a00780c */ /* 0x000fe40003f21070 */
[----:B------:R-:W-:-:S02]  /*0ab0*/  IADD3.X R6, R6, -0x1, RZ, P2, !PT ;  /* 0xffffffff06067810 */ /* 0x000fc400017fe4ff */
[----:B------:R-:W-:Y:S02]  /*0ac0*/  ISETP.GT.AND.EX P0, PT, R5, R10, PT, P0 ;  /* 0x0000000a0500720c */ /* 0x000fe40003f04300 */
[----:B------:R-:W-:Y:S02]  /*0ad0*/  ISETP.GT.U32.AND P2, PT, R8, -0x1, PT ;  /* 0xffffffff0800780c */ /* 0x000fe40003f44070 */
[----:B------:R-:W-:Y:S02]  /*0ae0*/  ISETP.LT.OR.EX P1, PT, R27, RZ, P0, P1 ;  /* 0x000000ff1b00720c */ /* 0x000fe40000721710 */
[----:B------:R-:W-:-:S11]  /*0af0*/  ISETP.GT.AND.EX P0, PT, R6, -0x1, PT, P2 ;  /* 0xffffffff0600780c */ /* 0x000fd60003f04320 */
[----:B-12---:R-:W-:Y:S05]  /*0b00*/  @P1 BRA `(.L_x_36) ;  /* 0x0000000000d81947 */ /* 0x006fea0003800000 */
[----:B------:R-:W-:-:S04]  /*0b10*/  LOP3.LUT R0, R7, 0x1, RZ, 0xc0, !PT ;  /* 0x0000000107007812 */ /* 0x000fc800078ec0ff */
[----:B------:R-:W-:-:S04]  /*0b20*/  ISETP.NE.U32.AND P1, PT, R0, 0x1, PT ;  /* 0x000000010000780c */ /* 0x000fc80003f25070 */
[----:B------:R-:W-:-:S13]  /*0b30*/  ISETP.NE.U32.AND.EX P1, PT, RZ, RZ, PT, P1 ;  /* 0x000000ffff00720c */ /* 0x000fda0003f25110 */
[----:B---3--:R-:W0:Y:S01]  /*0b40*/  @!P1 LDC.64 R30, c[0x0][0x280] ;  /* 0x0000a000ff1e9b82 */ /* 0x008e220000000a00 */
[----:B------:R-:W-:-:S05]  /*0b50*/  @!P1 LEA.HI R15, P2, R5, R7, RZ, 0x1 ;  /* 0x00000007050f9211 */ /* 0x000fca00078508ff */
[----:B------:R-:W-:Y:S02]  /*0b60*/  @!P1 IMAD.X R0, RZ, RZ, R5, P2 ;  /* 0x000000ffff009224 */ /* 0x000fe400010e0605 */
[----:B------:R-:W1:Y:S03]  /*0b70*/  @!P1 LDC.64 R2, c[0x0][0x230] ;  /* 0x00008c00ff029b82 */ /* 0x000e660000000a00 */
[--C-:B------:R-:W-:Y:S02]  /*0b80*/  @!P1 SHF.R.U32.HI R17, RZ, 0x1, R0.reuse ;  /* 0x00000001ff119819 */ /* 0x100fe40000011600 */
[----:B------:R-:W-:-:S03]  /*0b90*/  @!P1 SHF.R.U64 R15, R15, 0x1, R0 ;  /* 0x000000010f0f9819 */ /* 0x000fc60000001200 */
[-C--:B0-----:R-:W-:Y:S02]  /*0ba0*/  @!P1 IMAD R0, R17, R30.reuse, RZ ;  /* 0x0000001e11009224 */ /* 0x081fe400078e02ff */
[----:B------:R-:W-:-:S04]  /*0bb0*/  @!P1 IMAD.WIDE.U32 R16, R15, R30, R24 ;  /* 0x0000001e0f109225 */ /* 0x000fc800078e0018 */
[----:B------:R-:W-:Y:S01]  /*0bc0*/  @!P1 IMAD R15, R15, R31, R0 ;  /* 0x0000001f0f0f9224 */ /* 0x000fe200078e0200 */
[----:B-1----:R-:W-:-:S03]  /*0bd0*/  @!P1 LEA R2, P2, R16, R2, 0x2 ;  /* 0x0000000210029211 */ /* 0x002fc600078410ff */
[----:B------:R-:W-:-:S05]  /*0be0*/  @!P1 IMAD.IADD R0, R17, 0x1, R15 ;  /* 0x0000000111009824 */ /* 0x000fca00078e020f */
[----:B------:R-:W-:Y:S01]  /*0bf0*/  @!P1 LEA.HI.X R3, R16, R3, R0, 0x2, P2 ;  /* 0x0000000310039211 */ /* 0x000fe200010f1400 */
[----:B------:R-:W-:-:S06]  /*0c00*/  IMAD.MOV.U32 R0, RZ, RZ, R18 ;  /* 0x000000ffff007224 */ /* 0x000fcc00078e0012 */
[----:B------:R-:W3:Y:S01]  /*0c10*/  @!P1 LDG.E.CONSTANT R0, desc[UR6][R2.64] ;  /* 0x0000000602009981 */ /* 0x000ee2000c1e9900 */
[----:B------:R-:W-:Y:S01]  /*0c20*/  IADD3 R16, P2, R12, -0x1, RZ ;  /* 0xffffffff0c107810 */ /* 0x000fe20007f5e0ff */
[----:B------:R-:W-:Y:S03]  /*0c30*/  BSSY B2, `(.L_x_37) ;  /* 0x0000022000027945 */ /* 0x000fe60003800000 */
[----:B------:R-:W-:Y:S02]  /*0c40*/  ISETP.GE.U32.AND P3, PT, R7, R16, PT ;  /* 0x000000100700720c */ /* 0x000fe40003f66070 */
[----:B------:R-:W-:Y:S02]  /*0c50*/  IADD3.X R16, R10, -0x1, RZ, P2, !PT ;  /* 0xffffffff0a107810 */ /* 0x000fe400017fe4ff */
[----:B------:R-:W-:Y:S02]  /*0c60*/  PLOP3.LUT P2, PT, PT, PT, PT, 0x8, 0x0 ;  /* 0x000000000000781c */ /* 0x000fe40003f4e170 */
[----:B------:R-:W-:-:S02]  /*0c70*/  ISETP.GE.AND.EX P3, PT, R5, R16, PT, P3 ;  /* 0x000000100500720c */ /* 0x000fc40003f66330 */
[----:B---3--:R-:W-:-:S11]  /*0c80*/  @!P1 SHF.R.S32.HI R21, RZ, 0x1f, R0 ;  /* 0x0000001fff159819 */ /* 0x008fd60000011400 */
[----:B------:R-:W-:Y:S05]  /*0c90*/  @P3 BRA `(.L_x_38) ;  /* 0x00000000006c3947 */ /* 0x000fea0003800000 */
[----:B------:R-:W-:Y:S01]  /*0ca0*/  IADD3 R15, P2, R7, 0x2, RZ ;  /* 0x00000002070f7810 */ /* 0x000fe20007f5e0ff */
[----:B------:R-:W-:Y:S01]  /*0cb0*/  ULDC.64 UR8, c[0x0][0x290] ;  /* 0x0000a40000087ab9 */ /* 0x000fe20000000a00 */
[----:B------:R-:W-:Y:S01]  /*0cc0*/  BSSY B3, `(.L_x_39) ;  /* 0x0000016000037945 */ /* 0x000fe20003800000 */
[----:B------:R-:W-:Y:S01]  /*0cd0*/  IMAD.U32 R3, RZ, RZ, UR9 ;  /* 0x00000009ff037e24 */ /* 0x000fe2000f8e00ff */
[----:B------:R-:W-:Y:S01]  /*0ce0*/  LOP3.LUT R2, R15, 0x1, RZ, 0xc0, !PT ;  /* 0x000000010f027812 */ /* 0x000fe200078ec0ff */
[----:B------:R-:W-:-:S03]  /*0cf0*/  IMAD.X R16, RZ, RZ, R5, P2 ;  /* 0x000000ffff107224 */ /* 0x000fc600010e0605 */
[----:B------:R-:W-:Y:S01]  /*0d00*/  ISETP.NE.U32.AND P1, PT, R2, 0x1, PT ;  /* 0x000000010200780c */ /* 0x000fe20003f25070 */
[----:B------:R-:W-:-:S03]  /*0d10*/  IMAD.U32 R2, RZ, RZ, UR8 ;  /* 0x00000008ff027e24 */ /* 0x000fc6000f8e00ff */
[----:B------:R-:W-:-:S13]  /*0d20*/  ISETP.NE.U32.AND.EX P1, PT, RZ, RZ, PT, P1 ;  /* 0x000000ffff00720c */ /* 0x000fda0003f25110 */
[----:B------:R-:W-:Y:S05]  /*0d30*/  @P1 BRA `(.L_x_40) ;  /* 0x0000000000381947 */ /* 0x000fea0003800000 */
[----:B------:R-:W-:Y:S01]  /*0d40*/  LEA.HI R15, P1, R16, R15, RZ, 0x1 ;  /* 0x0000000f100f7211 */ /* 0x000fe200078308ff */
[----:B------:R-:W-:-:S04]  /*0d50*/  ULDC.64 UR8, c[0x0][0x280] ;  /* 0x0000a00000087ab9 */ /* 0x000fc80000000a00 */
        /* <DEDUP_REMOVED lines=9> */
[----:B------:R-:W-:-:S05]  /*0df0*/  LEA.HI.X R17, R2, UR9, R3, 0x2, P1 ;  /* 0x0000000902117c11 */ /* 0x000fca00088f1403 */
[----:B------:R-:W3:Y:S02]  /*0e00*/  LDG.E.CONSTANT R2, desc[UR6][R16.64] ;  /* 0x0000000610027981 */ /* 0x000ee4000c1e9900 */
[----:B---3--:R-:W-:-:S07]  /*0e10*/  SHF.R.S32.HI R3, RZ, 0x1f, R2 ;  /* 0x0000001fff037819 */ /* 0x008fce0000011402 */
.L_x_40:
[----:B------:R-:W-:Y:S05]  /*0e20*/  BSYNC B3 ;  /* 0x0000000000037941 */ /* 0x000fea0003800000 */
.L_x_39:
[----:B------:R-:W-:-:S04]  /*0e30*/  ISETP.NE.U32.AND P2, PT, R2, R0, PT ;  /* 0x000000000200720c */ /* 0x000fc80003f45070 */
[----:B------:R-:W-:-:S13]  /*0e40*/  ISETP.NE.AND.EX P2, PT, R3, R21, PT, P2 ;  /* 0x000000150300720c */ /* 0x000fda0003f45320 */
.L_x_38:
[----:B------:R-:W-:Y:S05]  /*0e50*/  BSYNC B2 ;  /* 0x0000000000027941 */ /* 0x000fea0003800000 */
.L_x_37:
[----:B------:R-:W-:-:S07]  /*0e60*/  SEL R2, RZ, 0x1, !P2 ;  /* 0x00000001ff027807 */ /* 0x000fce0005000000 */
.L_x_36:
[----:B------:R-:W-:Y:S05]  /*0e70*/  BSYNC B1 ;  /* 0x0000000000017941 */ /* 0x000fea0003800000 */
.L_x_35:
[----:B------:R-:W0:Y:S02]  /*0e80*/  LDC.64 R18, c[0x0][0x228] ;  /* 0x00008a00ff127b82 */ /* 0x000e240000000a00 */
[----:B0-----:R-:W-:-:S04]  /*0e90*/  ISETP.GE.U32.AND P1, PT, R18, 0x2, PT ;  /* 0x000000021200780c */ /* 0x001fc80003f26070 */
[----:B------:R-:W-:-:S13]  /*0ea0*/  ISETP.GE.AND.EX P1, PT, R19, RZ, PT, P1 ;  /* 0x000000ff1300720c */ /* 0x000fda0003f26310 */
[----:B------:R-:W-:Y:S05]  /*0eb0*/  @!P1 BRA `(.L_x_41) ;  /* 0x0000001400349947 */ /* 0x000fea0003800000 */
[----:B---3--:R-:W0:Y:S01]  /*0ec0*/  LDC.64 R30, c[0x0][0x270] ;  /* 0x00009c00ff1e7b82 */ /* 0x008e220000000a00 */
[----:B------:R-:W-:Y:S01]  /*0ed0*/  LOP3.LUT R3, R18, 0x1, RZ, 0xc0, !PT ;  /* 0x0000000112037812 */ /* 0x000fe200078ec0ff */
[----:B------:R-:W-:Y:S01]  /*0ee0*/  ULDC.64 UR8, c[0x0][0x258] ;  /* 0x0000960000087ab9 */ /* 0x000fe20000000a00 */
[----:B------:R-:W-:Y:S01]  /*0ef0*/  IMAD.MOV.U32 R16, RZ, RZ, R22 ;  /* 0x000000ffff107224 */ /* 0x000fe200078e0016 */
[----:B------:R-:W-:Y:S01]  /*0f00*/  ULDC.64 UR26, c[0x0][0x260] ;  /* 0x00009800001a7ab9 */ /* 0x000fe20000000a00 */
[----:B------:R-:W-:Y:S01]  /*0f10*/  ISETP.NE.U32.AND P1, PT, R3, 0x1, PT ;  /* 0x000000010300780c */ /* 0x000fe20003f25070 */
[----:B------:R-:W-:Y:S02]  /*0f20*/  IMAD R21, R21, UR8, RZ ;  /* 0x0000000815157c24 */ /* 0x000fe4000f8e02ff */
[----:B------:R-:W-:Y:S01]  /*0f30*/  IMAD.MOV.U32 R17, RZ, RZ, R11 ;  /* 0x000000ffff117224 */ /* 0x000fe200078e000b */
[----:B------:R-:W-:Y:S01]  /*0f40*/  ISETP.NE.U32.AND.EX P1, PT, RZ, RZ, PT, P1 ;  /* 0x000000ffff00720c */ /* 0x000fe20003f25110 */
[----:B------:R-:W-:-:S02]  /*0f50*/  IMAD R21, R0, UR9, R21 ;  /* 0x0000000900157c24 */ /* 0x000fc4000f8e0215 */
[----:B------:R-:W-:Y:S01]  /*0f60*/  IMAD.WIDE.U32 R42, R0, UR8, R16 ;  /* 0x00000008002a7c25 */ /* 0x000fe2000f8e0010 */
[----:B------:R-:W-:Y:S01]  /*0f70*/  ULDC.64 UR8, c[0x0][0x270] ;  /* 0x00009c0000087ab9 */ /* 0x000fe20000000a00 */
[----:B------:R-:W-:Y:S02]  /*0f80*/  IADD3 R0, P2, R18, -0x2, RZ ;  /* 0xfffffffe12007810 */ /* 0x000fe40007f5e0ff */
[C---:B------:R-:W-:Y:S02]  /*0f90*/  IMAD.WIDE.U32 R34, R14.reuse, UR26, RZ ;  /* 0x0000001a0e227c25 */ /* 0x040fe4000f8e00ff */
[----:B------:R-:W-:Y:S02]  /*0fa0*/  IADD3.X R3, R19, -0x1, RZ, P2, !PT ;  /* 0xffffffff13037810 */ /* 0x000fe400017fe4ff */
[----:B------:R-:W-:Y:S02]  /*0fb0*/  IMAD R17, R14, UR27, R35 ;  /* 0x0000001b0e117c24 */ /* 0x000fe4000f8e0223 */
[----:B------:R-:W-:-:S02]  /*0fc0*/  IMAD.IADD R53, R43, 0x1, R21 ;  /* 0x000000012b357824 */ /* 0x000fc400078e0215 */
[-C--:B0-----:R-:W-:Y:S02]  /*0fd0*/  IMAD R16, R5, R30.reuse, RZ ;  /* 0x0000001e05107224 */ /* 0x081fe400078e02ff */
[----:B--2--5:R-:W-:-:S04]  /*0fe0*/  IMAD.WIDE.U32 R32, R7, R30, UR8 ;  /* 0x0000000807207e25 */ /* 0x024fc8000f8e001e */
[----:B------:R-:W-:Y:S01]  /*0ff0*/  IMAD R37, R7, R31, R16 ;  /* 0x0000001f07257224 */ /* 0x000fe200078e0210 */
[-C--:B------:R-:W-:Y:S01]  /*1000*/  IADD3 R15, P2, R32, R30.reuse, RZ ;  /* 0x0000001e200f7210 */ /* 0x080fe20007f5e0ff */
[----:B------:R-:W-:Y:S02]  /*1010*/  IMAD.MOV.U32 R16, RZ, RZ, R34 ;  /* 0x000000ffff107224 */ /* 0x000fe400078e0022 */
[----:B------:R-:W-:Y:S02]  /*1020*/  IMAD.IADD R51, R33, 0x1, R37 ;  /* 0x0000000121337824 */ /* 0x000fe400078e0225 */
[----:B------:R-:W-:-:S04]  /*1030*/  IMAD.WIDE.U32 R38, R7, R30, R16 ;  /* 0x0000001e07267225 */ /* 0x000fc800078e0010 */
[----:B------:R-:W-:Y:S02]  /*1040*/  IMAD.X R49, R51, 0x1, R31, P2 ;  /* 0x0000000133317824 */ /* 0x000fe400010e061f */
[----:B------:R-:W-:Y:S01]  /*1050*/  IMAD.IADD R31, R37, 0x1, R39 ;  /* 0x00000001251f7824 */ /* 0x000fe200078e0227 */
[----:B------:R-:W-:Y:S06]  /*1060*/  @!P1 BRA `(.L_x_42) ;  /* 0x0000000400889947 */ /* 0x000fec0003800000 */
[----:B------:R-:W-:Y:S01]  /*1070*/  ISETP.GT.U32.AND P1, PT, R7, R12, PT ;  /* 0x0000000c0700720c */ /* 0x000fe20003f24070 */
[----:B------:R-:W-:Y:S05]  /*1080*/  WARPSYNC.ALL ;  /* 0x0000000000007948 */ /* 0x000fea0003800000 */
[----:B------:R-:W-:Y:S01]  /*1090*/  ISETP.GT.AND.EX P1, PT, R5, R10, PT, P1 ;  /* 0x0000000a0500720c */ /* 0x000fe20003f24310 */
[----:B------:R-:W-:Y:S01]  /*10a0*/  ULDC.64 UR28, c[0x0][0x268] ;  /* 0x00009a00001c7ab9 */ /* 0x000fe20000000a00 */
[----:B------:R-:W-:Y:S01]  /*10b0*/  BAR.SYNC.DEFER_BLOCKING 0x0 ;  /* 0x0000000000007b1d */ /* 0x000fe20000010000 */
[----:B------:R-:W-:Y:S01]  /*10c0*/  UIADD3 UR8, UP0, URZ, -UR28, URZ ;  /* 0x8000001c3f087290 */ /* 0x000fe2000ff1e03f */
[----:B------:R-:W-:-:S03]  /*10d0*/  IADD3 R45, P2, R18, -0x1, RZ ;  /* 0xffffffff122d7810 */ /* 0x000fc60007f5e0ff */
[----:B------:R-:W-:Y:S01]  /*10e0*/  UIADD3.X UR9, URZ, ~UR29, URZ, UP0, !UPT ;  /* 0x8000001d3f097290 */ /* 0x000fe200087fe43f */
[----:B------:R-:W-:Y:S01]  /*10f0*/  IADD3.X R36, R19, -0x1, RZ, P2, !PT ;  /* 0xffffffff13247810 */ /* 0x000fe200017fe4ff */
[----:B------:R-:W-:Y:S01]  /*1100*/  IMAD.U32 R20, RZ, RZ, UR8 ;  /* 0x00000008ff147e24 */ /* 0x000fe2000f8e00ff */
[----:B------:R-:W-:Y:S01]  /*1110*/  ISETP.LT.U32.AND P2, PT, R0, R9, PT ;  /* 0x000000090000720c */ /* 0x000fe20003f41070 */
[----:B------:R-:W-:Y:S01]  /*1120*/  ULDC.64 UR30, c[0x0][0x210] ;  /* 0x00008400001e7ab9 */ /* 0x000fe20000000a00 */
[----:B------:R-:W-:Y:S01]  /*1130*/  BSSY B1, `(.L_x_42) ;  /* 0x0000055000017945 */ /* 0x000fe20003800000 */
[----:B------:R-:W-:Y:S01]  /*1140*/  IMAD.U32 R21, RZ, RZ, UR9 ;  /* 0x00000009ff157e24 */ /* 0x000fe2000f8e00ff */
[----:B------:R-:W-:Y:S01]  /*1150*/  ISETP.LT.AND.EX P2, PT, R3, R4, PT, P2 ;  /* 0x000000040300720c */ /* 0x000fe20003f41320 */
[----:B------:R-:W-:Y:S02]  /*1160*/  IMAD R36, R36, UR28, RZ ;  /* 0x0000001c24247c24 */ /* 0x000fe4000f8e02ff */
[----:B------:R-:W-:-:S04]  /*1170*/  IMAD.WIDE.U32 R20, R45, UR28, R20 ;  /* 0x0000001c2d147c25 */ /* 0x000fc8000f8e0014 */
[----:B------:R-:W-:Y:S01]  /*1180*/  IMAD R47, R45, UR29, R36 ;  /* 0x0000001d2d2f7c24 */ /* 0x000fe2000f8e0224 */
[----:B------:R-:W-:-:S04]  /*1190*/  IADD3 R36, P3, R38, R20, RZ ;  /* 0x0000001426247210 */ /* 0x000fc80007f7e0ff */
[----:B------:R-:W-:Y:S02]  /*11a0*/  IADD3.X R21, R31, R21, R47, P3, !PT ;  /* 0x000000151f157210 */ /* 0x000fe40001ffe42f */
[----:B------:R-:W-:-:S04]  /*11b0*/  LEA R20, P3, R36, UR30, 0x2 ;  /* 0x0000001e24147c11 */ /* 0x000fc8000f8610ff */
[----:B------:R-:W-:Y:S01]  /*11c0*/  LEA.HI.X R21, R36, UR31, R21, 0x2, P3 ;  /* 0x0000001f24157c11 */ /* 0x000fe200098f1415 */
[----:B------:R-:W-:Y:S08]  /*11d0*/  @!P1 BRA P2, `(.L_x_43) ;  /* 0x0000000000409947 */ /* 0x000ff00001000000 */
[----:B------:R-:W-:Y:S02]  /*11e0*/  ISETP.GE.U32.AND P1, PT, R7, 0x1, PT ;  /* 0x000000010700780c */ /* 0x000fe40003f26070 */
[----:B------:R-:W-:Y:S02]  /*11f0*/  ISETP.NE.U32.AND P2, PT, R26, RZ, PT ;  /* 0x000000ff1a00720c */ /* 0x000fe40003f45070 */
[----:B------:R-:W-:Y:S02]  /*1200*/  ISETP.GE.AND.EX P1, PT, R5, RZ, PT, P1 ;  /* 0x000000ff0500720c */ /* 0x000fe40003f26310 */
[----:B------:R-:W-:Y:S02]  /*1210*/  ISETP.LE.U32.AND P3, PT, R7, R12, PT ;  /* 0x0000000c0700720c */ /* 0x000fe40003f63070 */
[----:B------:R-:W-:Y:S02]  /*1220*/  ISETP.NE.OR.EX P1, PT, R27, RZ, !P1, P2 ;  /* 0x000000ff1b00720c */ /* 0x000fe40004f25720 */
[----:B------:R-:W-:-:S02]  /*1230*/  ISETP.LT.U32.AND P2, PT, R0, R28, PT ;  /* 0x0000001c0000720c */ /* 0x000fc40003f41070 */
[----:B------:R-:W-:Y:S02]  /*1240*/  ISETP.LE.AND.EX P1, PT, R5, R10, P1, P3 ;  /* 0x0000000a0500720c */ /* 0x000fe40000f23330 */
[----:B------:R-:W-:Y:S02]  /*1250*/  ISETP.GT.U32.AND P3, PT, R7, UR4, PT ;  /* 0x0000000407007c0c */ /* 0x000fe4000bf64070 */
[----:B------:R-:W-:Y:S02]  /*1260*/  ISETP.LT.AND.EX P1, PT, R3, R29, P1, P2 ;  /* 0x0000001d0300720c */ /* 0x000fe40000f21320 */
[----:B------:R-:W-:Y:S02]  /*1270*/  IADD3 R0, P2, R18, -0x3, RZ ;  /* 0xfffffffd12007810 */ /* 0x000fe40007f5e0ff */
[----:B------:R-:W-:Y:S02]  /*1280*/  ISETP.GT.OR.EX P1, PT, R5, UR5, P1, P3 ;  /* 0x0000000505007c0c */ /* 0x000fe40008f24730 */
[----:B------:R-:W-:-:S11]  /*1290*/  IADD3.X R3, R19, -0x1, RZ, P2, !PT ;  /* 0xffffffff13037810 */ /* 0x000fd600017fe4ff */
[----:B------:R-:W-:Y:S05]  /*12a0*/  @P1 BRA `(.L_x_44) ;  /* 0x0000000000f41947 */ /* 0x000fea0003800000 */
[----:B------:R-:W-:-:S05]  /*12b0*/  IMAD.MOV.U32 R41, RZ, RZ, -0x800000 ;  /* 0xff800000ff297424 */ /* 0x000fca00078e00ff */
[----:B------:R1:W-:Y:S01]  /*12c0*/  STG.E desc[UR6][R20.64], R41 ;  /* 0x0000002914007986 */ /* 0x0003e2000c101906 */
[----:B------:R-:W-:Y:S05]  /*12d0*/  BRA `(.L_x_44) ;  /* 0x0000000000e87947 */ /* 0x000fea0003800000 */
.L_x_43:
[----:B------:R-:W-:Y:S01]  /*12e0*/  ISETP.GE.U32.AND P1, PT, R7, R12, PT ;  /* 0x0000000c0700720c */ /* 0x000fe20003f26070 */
[----:B------:R-:W-:Y:S01]  /*12f0*/  IMAD.WIDE.U32 R44, R45, UR28, R16 ;  /* 0x0000001c2d2c7c25 */ /* 0x000fe2000f8e0010 */
[----:B------:R-:W-:Y:S01]  /*1300*/  PRMT R36, R2, 0x9910, RZ ;  /* 0x0000991002247816 */ /* 0x000fe200000000ff */
[----:B------:R-:W-:Y:S01]  /*1310*/  ULDC.64 UR8, c[0x0][0x248] ;  /* 0x0000920000087ab9 */ /* 0x000fe20000000a00 */
[----:B------:R-:W-:Y:S01]  /*1320*/  ISETP.GE.AND.EX P1, PT, R5, R10, PT, P1 ;  /* 0x0000000a0500720c */ /* 0x000fe20003f26310 */
[----:B------:R-:W-:Y:S01]  /*1330*/  IMAD.IADD R47, R47, 0x1, R45 ;  /* 0x000000012f2f7824 */ /* 0x000fe200078e022d */
[----:B------:R-:W-:Y:S01]  /*1340*/  ISETP.NE.AND P2, PT, R36, RZ, PT ;  /* 0x000000ff2400720c */ /* 0x000fe20003f45270 */
[----:B------:R-:W-:-:S04]  /*1350*/  IMAD.MOV.U32 R46, RZ, RZ, R44 ;  /* 0x000000ffff2e7224 */ /* 0x000fc800078e002c */
[----:B------:R-:W-:-:S04]  /*1360*/  IMAD.WIDE.U32 R54, R7, R30, R46 ;  /* 0x0000001e07367225 */ /* 0x000fc800078e002e */
[----:B------:R-:W-:Y:S02]  /*1370*/  IMAD.IADD R45, R37, 0x1, R55 ;  /* 0x00000001252d7824 */ /* 0x000fe400078e0237 */
[-C--:B------:R-:W-:Y:S02]  /*1380*/  @!P1 IADD3 R41, P3, R32, R44.reuse, RZ ;  /* 0x0000002c20299210 */ /* 0x080fe40007f7e0ff */
[----:B------:R-:W-:Y:S02]  /*1390*/  @P2 IADD3 R36, P5, R15, R44, RZ ;  /* 0x0000002c0f242210 */ /* 0x000fe40007fbe0ff */
[----:B------:R-:W-:Y:S01]  /*13a0*/  @!P1 LEA R40, P4, R41, UR30, 0x2 ;  /* 0x0000001e29289c11 */ /* 0x000fe2000f8810ff */
[C---:B------:R-:W-:Y:S01]  /*13b0*/  @!P1 IMAD.X R46, R47.reuse, 0x1, R51, P3 ;  /* 0x000000012f2e9824 */ /* 0x040fe200018e0633 */
[----:B------:R-:W-:Y:S01]  /*13c0*/  LEA R44, P3, R54, UR30, 0x2 ;  /* 0x0000001e362c7c11 */ /* 0x000fe2000f8610ff */
[----:B------:R-:W-:-:S03]  /*13d0*/  @P2 IMAD.X R47, R47, 0x1, R49, P5 ;  /* 0x000000012f2f2824 */ /* 0x000fc600028e0631 */
[----:B------:R-:W-:Y:S01]  /*13e0*/  @!P1 LEA.HI.X R41, R41, UR31, R46, 0x2, P4 ;  /* 0x0000001f29299c11 */ /* 0x000fe2000a0f142e */
[----:B------:R-:W-:Y:S01]  /*13f0*/  IMAD.MOV.U32 R46, RZ, RZ, -0x800000 ;  /* 0xff800000ff2e7424 */ /* 0x000fe200078e00ff */
[----:B------:R-:W-:Y:S02]  /*1400*/  LEA.HI.X R45, R54, UR31, R45, 0x2, P3 ;  /* 0x0000001f362d7c11 */ /* 0x000fe400098f142d */
[----:B------:R-:W-:-:S03]  /*1410*/  @P2 LEA R54, P3, R36, UR30, 0x2 ;  /* 0x0000001e24362c11 */ /* 0x000fc6000f8610ff */
[----:B------:R0:W2:Y:S01]  /*1420*/  @!P1 LDG.E R46, desc[UR6][R40.64] ;  /* 0x00000006282e9981 */ /* 0x0000a2000c1e1900 */
[----:B------:R-:W-:Y:S01]  /*1430*/  @P2 LEA.HI.X R55, R36, UR31, R47, 0x2, P3 ;  /* 0x0000001f24372c11 */ /* 0x000fe200098f142f */
[----:B------:R-:W-:Y:S02]  /*1440*/  IMAD.MOV.U32 R36, RZ, RZ, -0x800000 ;  /* 0xff800000ff247424 */ /* 0x000fe400078e00ff */
[----:B------:R-:W2:Y:S04]  /*1450*/  LDG.E R45, desc[UR6][R44.64] ;  /* 0x000000062c2d7981 */ /* 0x000ea8000c1e1900 */
[----:B------:R-:W3:Y:S01]  /*1460*/  @P2 LDG.E R36, desc[UR6][R54.64] ;  /* 0x0000000636242981 */ /* 0x000ee2000c1e1900 */
[----:B------:R-:W-:Y:S02]  /*1470*/  IMAD R3, R3, UR8, RZ ;  /* 0x0000000803037c24 */ /* 0x000fe4000f8e02ff */
[----:B------:R-:W-:-:S02]  /*1480*/  IMAD.MOV.U32 R52, RZ, RZ, R42 ;  /* 0x000000ffff347224 */ /* 0x000fc400078e002a */
[C---:B------:R-:W-:Y:S02]  /*1490*/  IMAD R3, R0.reuse, UR9, R3 ;  /* 0x0000000900037c24 */ /* 0x040fe4000f8e0203 */
[----:B------:R-:W-:Y:S01]  /*14a0*/  IMAD.WIDE.U32 R56, R0, UR8, R52 ;  /* 0x0000000800387c25 */ /* 0x000fe2000f8e0034 */
[----:B------:R-:W-:-:S03]  /*14b0*/  ULDC.64 UR8, c[0x0][0x218] ;  /* 0x0000860000087ab9 */ /* 0x000fc60000000a00 */
[----:B------:R-:W-:Y:S01]  /*14c0*/  IMAD.IADD R3, R57, 0x1, R3 ;  /* 0x0000000139037824 */ /* 0x000fe200078e0203 */
[----:B0-----:R-:W-:-:S04]  /*14d0*/  LEA R40, P3, R56, UR8, 0x2 ;  /* 0x0000000838287c11 */ /* 0x001fc8000f8610ff */
[----:B------:R-:W-:-:S05]  /*14e0*/  LEA.HI.X R41, R56, UR9, R3, 0x2, P3 ;  /* 0x0000000938297c11 */ /* 0x000fca00098f1403 */
[----:B------:R0:W4:Y:S01]  /*14f0*/  LDG.E.CONSTANT R40, desc[UR6][R40.64] ;  /* 0x0000000628287981 */ /* 0x000122000c1e9900 */
[----:B--2---:R-:W-:Y:S01]  /*1500*/  @!P1 FSETP.GT.FTZ.AND P3, PT, R46, R45, PT ;  /* 0x0000002d2e00920b */ /* 0x004fe20003f74000 */
[----:B------:R-:W-:-:S03]  /*1510*/  IMAD.MOV.U32 R3, RZ, RZ, R45 ;  /* 0x000000ffff037224 */ /* 0x000fc600078e002d */
[----:B------:R-:W-:-:S04]  /*1520*/  @!P1 FSEL R3, R46, R45, P3 ;  /* 0x0000002d2e039208 */ /* 0x000fc80001800000 */
[----:B---3--:R-:W-:-:S04]  /*1530*/  @P2 FSETP.GT.FTZ.AND P1, PT, R36, R3, PT ;  /* 0x000000032400220b */ /* 0x008fc80003f34000 */
[----:B------:R-:W-:-:S04]  /*1540*/  @P2 FSEL R3, R36, R3, P1 ;  /* 0x0000000324032208 */ /* 0x000fc80000800000 */
[----:B------:R-:W-:-:S04]  /*1550*/  FSETP.NEU.FTZ.AND P1, PT, R3, -INF , PT ;  /* 0xff8000000300780b */ /* 0x000fc80003f3d000 */
[----:B------:R-:W-:-:S05]  /*1560*/  FSEL R3, R3, RZ, P1 ;  /* 0x000000ff03037208 */ /* 0x000fca0000800000 */
[----:B------:R-:W-:Y:S01]  /*1570*/  FADD.FTZ R45, R45, -R3 ;  /* 0x800000032d2d7221 */ /* 0x000fe20000010000 */
[C---:B------:R-:W-:Y:S01]  /*1580*/  FADD.FTZ R46, -R3.reuse, R46 ;  /* 0x0000002e032e7221 */ /* 0x040fe20000010100 */
[----:B------:R-:W-:Y:S02]  /*1590*/  FADD.FTZ R36, -R3, R36 ;  /* 0x0000002403247221 */ /* 0x000fe40000010100 */
[----:B------:R-:W-:Y:S01]  /*15a0*/  FMUL.FTZ R45, R45, 1.4426950216293334961 ;  /* 0x3fb8aa3b2d2d7820 */ /* 0x000fe20000410000 */
[----:B------:R-:W-:Y:S01]  /*15b0*/  FMUL.FTZ R46, R46, 1.4426950216293334961 ;  /* 0x3fb8aa3b2e2e7820 */ /* 0x000fe20000410000 */
[----:B------:R-:W-:-:S04]  /*15c0*/  FMUL.FTZ R36, R36, 1.4426950216293334961 ;  /* 0x3fb8aa3b24247820 */ /* 0x000fc80000410000 */
[----:B------:R-:W-:Y:S08]  /*15d0*/  MUFU.EX2 R45, R45 ;  /* 0x0000002d002d7308 */ /* 0x000ff00000000800 */
[----:B------:R-:W1:Y:S08]  /*15e0*/  MUFU.EX2 R46, R46 ;  /* 0x0000002e002e7308 */ /* 0x000e700000000800 */
[----:B0-----:R-:W0:Y:S01]  /*15f0*/  MUFU.EX2 R41, R36 ;  /* 0x0000002400297308 */ /* 0x001e220000000800 */
[----:B-1----:R-:W-:-:S04]  /*1600*/  FADD.FTZ R0, R45, R46 ;  /* 0x0000002e2d007221 */ /* 0x002fc80000010000 */
[----:B0-----:R-:W-:-:S04]  /*1610*/  FADD.FTZ R41, R0, R41 ;  /* 0x0000002900297221 */ /* 0x001fc80000010000 */
[----:B------:R-:W0:Y:S02]  /*1620*/  MUFU.LG2 R0, R41 ;  /* 0x0000002900007308 */ /* 0x000e240000000c00 */
[----:B0-----:R-:W-:Y:S01]  /*1630*/  FFMA.FTZ R3, R0, 0.69314718246459960938, R3 ;  /* 0x3f31721800037823 */ /* 0x001fe20000010003 */
[----:B------:R-:W-:-:S03]  /*1640*/  IADD3 R0, P1, R18, -0x3, RZ ;  /* 0xfffffffd12007810 */ /* 0x000fc60007f3e0ff */
[----:B----4-:R-:W-:Y:S01]  /*1650*/  FADD.FTZ R47, R3, R40 ;  /* 0x00000028032f7221 */ /* 0x010fe20000010000 */
[----:B------:R-:W-:-:S04]  /*1660*/  IADD3.X R3, R19, -0x1, RZ, P1, !PT ;  /* 0xffffffff13037810 */ /* 0x000fc80000ffe4ff */
[----:B------:R0:W-:Y:S05]  /*1670*/  STG.E desc[UR6][R20.64], R47 ;  /* 0x0000002f14007986 */ /* 0x0001ea000c101906 */
.L_x_44:
[----:B------:R-:W-:Y:S05]  /*1680*/  BSYNC B1 ;  /* 0x0000000000017941 */ /* 0x000fea0003800000 */
.L_x_42:
[----:B------:R-:W-:Y:S01]  /*1690*/  ISETP.NE.U32.AND P1, PT, R18, 0x2, PT ;  /* 0x000000021200780c */ /* 0x000fe20003f25070 */
[----:B------:R-:W-:Y:S03]  /*16a0*/  BSSY B1, `(.L_x_41) ;  /* 0x00000ce000017945 */ /* 0x000fe60003800000 */
[----:B------:R-:W-:-:S13]  /*16b0*/  ISETP.NE.AND.EX P1, PT, R19, RZ, PT, P1 ;  /* 0x000000ff1300720c */ /* 0x000fda0003f25310 */
[----:B------:R-:W-:Y:S05]  /*16c0*/  @!P1 BRA `(.L_x_45) ;  /* 0x0000000c002c9947 */ /* 0x000fea0003800000 */
[----:B01----:R-:W0:Y:S01]  /*16d0*/  LDC.64 R20, c[0x0][0x268] ;  /* 0x00009a00ff147b82 */ /* 0x003e220000000a00 */
[----:B------:R-:W-:Y:S01]  /*16e0*/  IMAD.MOV.U32 R43, RZ, RZ, R53 ;  /* 0x000000ffff2b7224 */ /* 0x000fe200078e0035 */
[C---:B------:R-:W-:Y:S01]  /*16f0*/  IADD3 R45, P1, R0.reuse, -0x1, RZ ;  /* 0xffffffff002d7810 */ /* 0x040fe20007f3e0ff */
[----:B------:R-:W-:Y:S01]  /*1700*/  IMAD.MOV.U32 R39, RZ, RZ, R31 ;  /* 0x000000ffff277224 */ /* 0x000fe200078e001f */
[----:B------:R-:W-:Y:S01]  /*1710*/  IADD3 R53, P4, R0, 0x1, RZ ;  /* 0x0000000100357810 */ /* 0x000fe20007f9e0ff */
[----:B------:R-:W-:Y:S01]  /*1720*/  ULDC.64 UR26, c[0x0][0x218] ;  /* 0x00008600001a7ab9 */ /* 0x000fe20000000a00 */
[----:B------:R-:W-:Y:S01]  /*1730*/  IADD3.X R31, R3, -0x1, RZ, P1, !PT ;  /* 0xffffffff031f7810 */ /* 0x000fe20000ffe4ff */
[----:B------:R-:W-:Y:S01]  /*1740*/  ULDC.64 UR8, c[0x0][0x210] ;  /* 0x0000840000087ab9 */ /* 0x000fe20000000a00 */
[----:B------:R-:W-:Y:S01]  /*1750*/  IADD3 R18, P3, R15, R34, RZ ;  /* 0x000000220f127210 */ /* 0x000fe20007f7e0ff */
[----:B------:R-:W-:-:S04]  /*1760*/  IMAD.X R47, RZ, RZ, R3, P4 ;  /* 0x000000ffff2f7224 */ /* 0x000fc800020e0603 */
[--C-:B------:R-:W-:Y:S02]  /*1770*/  IMAD.X R19, R49, 0x1, R17.reuse, P3 ;  /* 0x0000000131137824 */ /* 0x100fe400018e0611 */
[----:B0-----:R-:W-:Y:S01]  /*1780*/  IMAD.WIDE.U32 R40, R0, R20, R16 ;  /* 0x0000001400287225 */ /* 0x001fe200078e0010 */
[----:B------:R-:W-:-:S03]  /*1790*/  IADD3 R16, P5, R34, R32, RZ ;  /* 0x0000002022107210 */ /* 0x000fc60007fbe0ff */
[----:B------:R-:W-:Y:S01]  /*17a0*/  IMAD R36, R3, R20, RZ ;  /* 0x0000001403247224 */ /* 0x000fe200078e02ff */
[----:B------:R-:W-:Y:S01]  /*17b0*/  IADD3 R48, P2, R32, R40, RZ ;  /* 0x0000002820307210 */ /* 0x000fe20007f5e0ff */
[----:B------:R-:W-:Y:S01]  /*17c0*/  IMAD R44, R31, R20, RZ ;  /* 0x000000141f2c7224 */ /* 0x000fe200078e02ff */
[----:B------:R-:W0:Y:S01]  /*17d0*/  LDC.64 R32, c[0x0][0x248] ;  /* 0x00009200ff207b82 */ /* 0x000e220000000a00 */
[----:B------:R-:W-:Y:S01]  /*17e0*/  IMAD R55, R0, R21, R36 ;  /* 0x0000001500377224 */ /* 0x000fe200078e0224 */
[----:B------:R-:W-:Y:S01]  /*17f0*/  IADD3 R46, P1, R15, R40, RZ ;  /* 0x000000280f2e7210 */ /* 0x000fe20007f3e0ff */
[-C--:B------:R-:W-:Y:S02]  /*1800*/  IMAD R36, R47, R20.reuse, RZ ;  /* 0x000000142f247224 */ /* 0x080fe400078e02ff */
[----:B------:R-:W-:Y:S02]  /*1810*/  IMAD.X R17, R51, 0x1, R17, P5 ;  /* 0x0000000133117824 */ /* 0x000fe400028e0611 */
[----:B------:R-:W-:-:S04]  /*1820*/  IMAD.WIDE.U32 R34, R45, R20, R38 ;  /* 0x000000142d227225 */ /* 0x000fc800078e0026 */
[----:B------:R-:W-:Y:S02]  /*1830*/  IMAD R47, R45, R21, R44 ;  /* 0x000000152d2f7224 */ /* 0x000fe400078e022c */
[----:B------:R-:W-:-:S04]  /*1840*/  IMAD.WIDE.U32 R18, R53, R20, R18 ;  /* 0x0000001435127225 */ /* 0x000fc800078e0012 */
[C---:B------:R-:W-:Y:S01]  /*1850*/  IMAD R15, R53.reuse, R21, R36 ;  /* 0x00000015350f7224 */ /* 0x040fe200078e0224 */
[----:B------:R-:W-:Y:S01]  /*1860*/  SHF.L.U64.HI R21, R20, 0x3, R21 ;  /* 0x0000000314157819 */ /* 0x000fe20000010215 */
[----:B------:R-:W-:-:S04]  /*1870*/  IMAD.WIDE.U32 R16, R53, R20, R16 ;  /* 0x0000001435107225 */ /* 0x000fc800078e0010 */
[----:B------:R-:W-:Y:S01]  /*1880*/  IMAD.WIDE.U32 R38, R53, R20, R38 ;  /* 0x0000001435267225 */ /* 0x000fe200078e0026 */
[----:B0-----:R-:W-:-:S03]  /*1890*/  SHF.L.U64.HI R44, R32, 0x3, R33 ;  /* 0x00000003202c7819 */ /* 0x001fc60000010221 */
[----:B------:R-:W-:Y:S02]  /*18a0*/  IMAD.IADD R35, R35, 0x1, R47 ;  /* 0x0000000123237824 */ /* 0x000fe400078e022f */
[----:B------:R-:W-:Y:S02]  /*18b0*/  IMAD.IADD R19, R19, 0x1, R15 ;  /* 0x0000000113137824 */ /* 0x000fe400078e020f */
[C---:B------:R-:W-:Y:S01]  /*18c0*/  IMAD.IADD R17, R15.reuse, 0x1, R17 ;  /* 0x000000010f117824 */ /* 0x040fe200078e0211 */
[----:B------:R-:W-:Y:S01]  /*18d0*/  SHF.L.U64.HI R35, R34, 0x2, R35 ;  /* 0x0000000222237819 */ /* 0x000fe20000010223 */
[----:B------:R-:W-:Y:S01]  /*18e0*/  IMAD.IADD R15, R15, 0x1, R39 ;  /* 0x000000010f0f7824 */ /* 0x000fe200078e0227 */
[----:B------:R-:W-:Y:S01]  /*18f0*/  SHF.L.U64.HI R19, R18, 0x2, R19 ;  /* 0x0000000212137819 */ /* 0x000fe20000010213 */
[----:B------:R-:W-:Y:S01]  /*1900*/  IMAD.IADD R41, R41, 0x1, R55 ;  /* 0x0000000129297824 */ /* 0x000fe200078e0237 */
[----:B------:R-:W-:Y:S01]  /*1910*/  SHF.L.U64.HI R17, R16, 0x2, R17 ;  /* 0x0000000210117819 */ /* 0x000fe20000010211 */
[----:B------:R-:W-:Y:S01]  /*1920*/  IMAD.SHL.U32 R36, R34, 0x4, RZ ;  /* 0x0000000422247824 */ /* 0x000fe200078e00ff */
[----:B------:R-:W-:Y:S01]  /*1930*/  SHF.L.U64.HI R15, R38, 0x2, R15 ;  /* 0x00000002260f7819 */ /* 0x000fe2000001020f */
[----:B------:R-:W-:-:S02]  /*1940*/  IMAD.SHL.U32 R34, R18, 0x4, RZ ;  /* 0x0000000412227824 */ /* 0x000fc400078e00ff */
[----:B------:R-:W-:Y:S02]  /*1950*/  IMAD.SHL.U32 R18, R16, 0x4, RZ ;  /* 0x0000000410127824 */ /* 0x000fe400078e00ff */
[----:B------:R-:W-:Y:S02]  /*1960*/  IMAD R39, R3, R32, RZ ;  /* 0x0000002003277224 */ /* 0x000fe400078e02ff */
[C---:B------:R-:W-:Y:S02]  /*1970*/  IMAD.X R49, R41.reuse, 0x1, R49, P1 ;  /* 0x0000000129317824 */ /* 0x040fe400008e0631 */
[----:B------:R-:W-:Y:S02]  /*1980*/  IMAD.X R51, R41, 0x1, R51, P2 ;  /* 0x0000000129337824 */ /* 0x000fe400010e0633 */
[----:B------:R-:W-:Y:S01]  /*1990*/  IMAD.SHL.U32 R16, R38, 0x4, RZ ;  /* 0x0000000426107824 */ /* 0x000fe200078e00ff */
[----:B------:R-:W-:Y:S01]  /*19a0*/  SHF.L.U64.HI R49, R46, 0x2, R49 ;  /* 0x000000022e317819 */ /* 0x000fe20000010231 */
[----:B------:R-:W-:Y:S01]  /*19b0*/  IMAD.WIDE.U32 R40, R7, R30, R40 ;  /* 0x0000001e07287225 */ /* 0x000fe200078e0028 */
[----:B------:R-:W-:-:S03]  /*19c0*/  SHF.L.U64.HI R51, R48, 0x2, R51 ;  /* 0x0000000230337819 */ /* 0x000fc60000010233 */
[-C--:B------:R-:W-:Y:S02]  /*19d0*/  IMAD R38, R31, R32.reuse, RZ ;  /* 0x000000201f267224 */ /* 0x080fe400078e02ff */
[----:B------:R-:W-:-:S04]  /*19e0*/  IMAD.WIDE.U32 R30, R45, R32, R42 ;  /* 0x000000202d1e7225 */ /* 0x000fc800078e002a */
[----:B------:R-:W-:-:S04]  /*19f0*/  IMAD.WIDE.U32 R42, R0, R32, R42 ;  /* 0x00000020002a7225 */ /* 0x000fc800078e002a */
[-C--:B------:R-:W-:Y:S02]  /*1a00*/  IMAD R47, R0, R33.reuse, R39 ;  /* 0x00000021002f7224 */ /* 0x080fe400078e0227 */
[----:B------:R-:W-:Y:S02]  /*1a10*/  IMAD.IADD R39, R37, 0x1, R41 ;  /* 0x0000000125277824 */ /* 0x000fe400078e0229 */
[----:B------:R-:W-:Y:S01]  /*1a20*/  IMAD R45, R45, R33, R38 ;  /* 0x000000212d2d7224 */ /* 0x000fe200078e0226 */
[----:B------:R-:W-:Y:S01]  /*1a30*/  LEA R38, P1, R42, UR26, 0x2 ;  /* 0x0000001a2a267c11 */ /* 0x000fe2000f8210ff */
[----:B------:R-:W-:Y:S01]  /*1a40*/  IMAD.IADD R41, R43, 0x1, R47 ;  /* 0x000000012b297824 */ /* 0x000fe200078e022f */
[C---:B------:R-:W-:Y:S01]  /*1a50*/  SHF.L.U64.HI R39, R40.reuse, 0x2, R39 ;  /* 0x0000000228277819 */ /* 0x040fe20000010227 */
[----:B------:R-:W-:Y:S01]  /*1a60*/  IMAD.SHL.U32 R37, R40, 0x4, RZ ;  /* 0x0000000428257824 */ /* 0x000fe200078e00ff */
[----:B------:R-:W-:Y:S01]  /*1a70*/  LEA R40, P2, R30, UR26, 0x2 ;  /* 0x0000001a1e287c11 */ /* 0x000fe2000f8410ff */
[----:B------:R-:W-:Y:S01]  /*1a80*/  IMAD.IADD R43, R31, 0x1, R45 ;  /* 0x000000011f2b7824 */ /* 0x000fe200078e022d */
[----:B------:R-:W-:Y:S01]  /*1a90*/  LEA.HI.X R41, R42, UR27, R41, 0x2, P1 ;  /* 0x0000001b2a297c11 */ /* 0x000fe200088f1429 */
[----:B------:R-:W-:Y:S01]  /*1aa0*/  IMAD.U32 R45, RZ, RZ, UR8 ;  /* 0x00000008ff2d7e24 */ /* 0x000fe2000f8e00ff */
[----:B------:R-:W-:Y:S01]  /*1ab0*/  ISETP.GT.U32.AND P1, PT, R7, R12, PT ;  /* 0x0000000c0700720c */ /* 0x000fe20003f24070 */
[----:B------:R-:W-:Y:S01]  /*1ac0*/  IMAD.U32 R42, RZ, RZ, UR9 ;  /* 0x00000009ff2a7e24 */ /* 0x000fe2000f8e00ff */
[----:B------:R-:W-:Y:S01]  /*1ad0*/  LEA.HI.X R43, R30, UR27, R43, 0x2, P2 ;  /* 0x0000001b1e2b7c11 */ /* 0x000fe200090f142b */
[----:B------:R-:W-:Y:S01]  /*1ae0*/  IMAD.SHL.U32 R47, R32, 0x8, RZ ;  /* 0x00000008202f7824 */ /* 0x000fe200078e00ff */
[----:B------:R-:W-:Y:S01]  /*1af0*/  ISETP.GT.AND.EX P1, PT, R5, R10, PT, P1 ;  /* 0x0000000a0500720c */ /* 0x000fe20003f24310 */
[----:B------:R-:W-:-:S02]  /*1b00*/  IMAD.SHL.U32 R46, R46, 0x4, RZ ;  /* 0x000000042e2e7824 */ /* 0x000fc400078e00ff */
[----:B------:R-:W-:-:S10]  /*1b10*/  IMAD.SHL.U32 R48, R48, 0x4, RZ ;  /* 0x0000000430307824 */ /* 0x000fd400078e00ff */
.L_x_52:
[----:B------:R-:W-:Y:S01]  /*1b20*/  ISETP.LT.U32.AND P2, PT, R0, R9, PT ;  /* 0x000000090000720c */ /* 0x000fe20003f41070 */
[----:B------:R-:W-:Y:S05]  /*1b30*/  WARPSYNC.ALL ;  /* 0x0000000000007948 */ /* 0x000fea0003800000 */
[----:B------:R-:W-:Y:S01]  /*1b40*/  BAR.SYNC.DEFER_BLOCKING 0x0 ;  /* 0x0000000000007b1d */ /* 0x000fe20000010000 */
[----:B------:R-:W-:Y:S02]  /*1b50*/  ISETP.LT.AND.EX P2, PT, R3, R4, PT, P2 ;  /* 0x000000040300720c */ /* 0x000fe40003f41320 */
[----:B0-----:R-:W-:-:S03]  /*1b60*/  IADD3 R56, P3, R45, R37, RZ ;  /* 0x000000252d387210 */ /* 0x001fc60007f7e0ff */
[----:B------:R-:W-:Y:S02]  /*1b70*/  BSSY B2, `(.L_x_46) ;  /* 0x0000039000027945 */ /* 0x000fe40003800000 */
[----:B------:R-:W-:-:S06]  /*1b80*/  IMAD.X R57, R42, 0x1, R39, P3 ;  /* 0x000000012a397824 */ /* 0x000fcc00018e0627 */
[----:B-12---:R-:W-:Y:S05]  /*1b90*/  @!P1 BRA P2, `(.L_x_47) ;  /* 0x0000000000389947 */ /* 0x006fea0001000000 */
        /* <DEDUP_REMOVED lines=8> */
[----:B------:R-:W-:-:S04]  /*1c20*/  ISETP.LT.AND.EX P2, PT, R3, R29, P3, P2 ;  /* 0x0000001d0300720c */ /* 0x000fc80001f41320 */
[----:B------:R-:W-:-:S13]  /*1c30*/  ISETP.GT.OR.EX P2, PT, R5, UR5, P2, P4 ;  /* 0x0000000505007c0c */ /* 0x000fda0009744740 */
[----:B------:R-:W-:Y:S05]  /*1c40*/  @P2 BRA `(.L_x_48) ;  /* 0x0000000000ac2947 */ /* 0x000fea0003800000 */
[----:B------:R-:W-:-:S05]  /*1c50*/  IMAD.MOV.U32 R31, RZ, RZ, -0x800000 ;  /* 0xff800000ff1f7424 */ /* 0x000fca00078e00ff */
[----:B------:R1:W-:Y:S01]  /*1c60*/  STG.E desc[UR6][R56.64], R31 ;  /* 0x0000001f38007986 */ /* 0x0003e2000c101906 */
[----:B------:R-:W-:Y:S05]  /*1c70*/  BRA `(.L_x_48) ;  /* 0x0000000000a07947 */ /* 0x000fea0003800000 */
.L_x_47:
[----:B------:R-:W-:Y:S01]  /*1c80*/  ISETP.GE.U32.AND P2, PT, R7, R12, PT ;  /* 0x0000000c0700720c */ /* 0x000fe20003f46070 */
[----:B------:R-:W-:Y:S01]  /*1c90*/  IMAD.MOV.U32 R32, RZ, RZ, -0x800000 ;  /* 0xff800000ff207424 */ /* 0x000fe200078e00ff */
[----:B------:R-:W-:Y:S02]  /*1ca0*/  PRMT R30, R2, 0x9910, RZ ;  /* 0x00009910021e7816 */ /* 0x000fe400000000ff */
[----:B------:R-:W-:Y:S02]  /*1cb0*/  ISETP.GE.AND.EX P2, PT, R5, R10, PT, P2 ;  /* 0x0000000a0500720c */ /* 0x000fe40003f46320 */
[----:B------:R-:W-:Y:S02]  /*1cc0*/  ISETP.NE.AND P3, PT, R30, RZ, PT ;  /* 0x000000ff1e00720c */ /* 0x000fe40003f65270 */
[----:B------:R-:W-:-:S05]  /*1cd0*/  IADD3 R54, P4, R45, R16, RZ ;  /* 0x000000102d367210 */ /* 0x000fca0007f9e0ff */
[----:B------:R-:W-:-:S04]  /*1ce0*/  IMAD.X R55, R42, 0x1, R15, P4 ;  /* 0x000000012a377824 */ /* 0x000fc800020e060f */
[C---:B------:R-:W-:Y:S01]  /*1cf0*/  @!P2 IADD3 R52, P5, R45.reuse, R18, RZ ;  /* 0x000000122d34a210 */ /* 0x040fe20007fbe0ff */
[----:B------:R-:W2:Y:S01]  /*1d00*/  LDG.E R33, desc[UR6][R54.64] ;  /* 0x0000000636217981 */ /* 0x000ea2000c1e1900 */
[----:B------:R-:W-:-:S03]  /*1d10*/  @P3 IADD3 R30, P4, R45, R34, RZ ;  /* 0x000000222d1e3210 */ /* 0x000fc60007f9e0ff */
[----:B------:R-:W-:Y:S02]  /*1d20*/  @!P2 IMAD.X R53, R42, 0x1, R17, P5 ;  /* 0x000000012a35a824 */ /* 0x000fe400028e0611 */
[----:B------:R-:W-:-:S03]  /*1d30*/  IMAD.MOV.U32 R50, RZ, RZ, -0x800000 ;  /* 0xff800000ff327424 */ /* 0x000fc600078e00ff */
[----:B------:R-:W3:Y:S01]  /*1d40*/  @!P2 LDG.E R32, desc[UR6][R52.64] ;  /* 0x000000063420a981 */ /* 0x000ee2000c1e1900 */
[----:B------:R-:W-:-:S05]  /*1d50*/  @P3 IMAD.X R31, R42, 0x1, R19, P4 ;  /* 0x000000012a1f3824 */ /* 0x000fca00020e0613 */
[----:B------:R0:W4:Y:S02]  /*1d60*/  @P3 LDG.E R50, desc[UR6][R30.64] ;  /* 0x000000061e323981 */ /* 0x000124000c1e1900 */
[----:B0-----:R-:W-:Y:S02]  /*1d70*/  IMAD.MOV.U32 R30, RZ, RZ, R38 ;  /* 0x000000ffff1e7224 */ /* 0x001fe400078e0026 */
[----:B------:R-:W-:-:S05]  /*1d80*/  IMAD.MOV.U32 R31, RZ, RZ, R41 ;  /* 0x000000ffff1f7224 */ /* 0x000fca00078e0029 */
[----:B------:R0:W5:Y:S01]  /*1d90*/  LDG.E.CONSTANT R58, desc[UR6][R30.64] ;  /* 0x000000061e3a7981 */ /* 0x000162000c1e9900 */
[----:B--2---:R-:W-:Y:S01]  /*1da0*/  IMAD.MOV.U32 R59, RZ, RZ, R33 ;  /* 0x000000ffff3b7224 */ /* 0x004fe200078e0021 */
[----:B---3--:R-:W-:-:S04]  /*1db0*/  @!P2 FSETP.GT.FTZ.AND P4, PT, R32, R33, PT ;  /* 0x000000212000a20b */ /* 0x008fc80003f94000 */
[----:B------:R-:W-:-:S04]  /*1dc0*/  @!P2 FSEL R59, R32, R33, P4 ;  /* 0x00000021203ba208 */ /* 0x000fc80002000000 */
[----:B----4-:R-:W-:-:S04]  /*1dd0*/  @P3 FSETP.GT.FTZ.AND P2, PT, R50, R59, PT ;  /* 0x0000003b3200320b */ /* 0x010fc80003f54000 */
        /* <DEDUP_REMOVED lines=8> */
[----:B0-----:R-:W-:-:S04]  /*1e60*/  FMUL.FTZ R30, R50, 1.4426950216293334961 ;  /* 0x3fb8aa3b321e7820 */ /* 0x001fc80000410000 */
[----:B------:R-:W-:Y:S08]  /*1e70*/  MUFU.EX2 R33, R33 ;  /* 0x0000002100217308 */ /* 0x000ff00000000800 */
[----:B------:R-:W0:Y:S08]  /*1e80*/  MUFU.EX2 R32, R32 ;  /* 0x0000002000207308 */ /* 0x000e300000000800 */
[----:B------:R-:W1:Y:S01]  /*1e90*/  MUFU.EX2 R30, R30 ;  /* 0x0000001e001e7308 */ /* 0x000e620000000800 */
[----:B0-----:R-:W-:-:S04]  /*1ea0*/  FADD.FTZ R31, R33, R32 ;  /* 0x00000020211f7221 */ /* 0x001fc80000010000 */
[----:B-1----:R-:W-:-:S04]  /*1eb0*/  FADD.FTZ R31, R31, R30 ;  /* 0x0000001e1f1f7221 */ /* 0x002fc80000010000 */
[----:B------:R-:W0:Y:S02]  /*1ec0*/  MUFU.LG2 R50, R31 ;  /* 0x0000001f00327308 */ /* 0x000e240000000c00 */
[----:B0-----:R-:W-:-:S04]  /*1ed0*/  FFMA.FTZ R53, R50, 0.69314718246459960938, R53 ;  /* 0x3f31721832357823 */ /* 0x001fc80000010035 */
[----:B-----5:R-:W-:-:S05]  /*1ee0*/  FADD.FTZ R53, R53, R58 ;  /* 0x0000003a35357221 */ /* 0x020fca0000010000 */
[----:B------:R0:W-:Y:S02]  /*1ef0*/  STG.E desc[UR6][R56.64], R53 ;  /* 0x0000003538007986 */ /* 0x0001e4000c101906 */
.L_x_48:
[----:B------:R-:W-:Y:S05]  /*1f00*/  BSYNC B2 ;  /* 0x0000000000027941 */ /* 0x000fea0003800000 */
.L_x_46:
[----:B------:R-:W-:Y:S01]  /*1f10*/  BAR.SYNC.DEFER_BLOCKING 0x0 ;  /* 0x0000000000007b1d */ /* 0x000fe20000010000 */
[----:B------:R-:W-:Y:S02]  /*1f20*/  ISETP.LT.U32.AND P2, PT, R0, R28, PT ;  /* 0x0000001c0000720c */ /* 0x000fe40003f41070 */
[----:B------:R-:W-:Y:S02]  /*1f30*/  IADD3 R30, P3, R45, R36, RZ ;  /* 0x000000242d1e7210 */ /* 0x000fe40007f7e0ff */
[----:B------:R-:W-:Y:S01]  /*1f40*/  ISETP.LT.AND.EX P2, PT, R3, R29, PT, P2 ;  /* 0x0000001d0300720c */ /* 0x000fe20003f41320 */
[----:B------:R-:W-:Y:S02]  /*1f50*/  BSSY B2, `(.L_x_49) ;  /* 0x0000037000027945 */ /* 0x000fe40003800000 */
[----:B-1----:R-:W-:-:S10]  /*1f60*/  IMAD.X R31, R42, 0x1, R35, P3 ;  /* 0x000000012a1f7824 */ /* 0x002fd400018e0623 */
[----:B------:R-:W-:Y:S05]  /*1f70*/  @!P1 BRA P2, `(.L_x_50) ;  /* 0x0000000000389947 */ /* 0x000fea0001000000 */
[----:B------:R-:W-:Y:S02]  /*1f80*/  ISETP.GE.U32.AND P2, PT, R7, 0x1, PT ;  /* 0x000000010700780c */ /* 0x000fe40003f46070 */
[----:B------:R-:W-:Y:S02]  /*1f90*/  ISETP.NE.U32.AND P3, PT, R26, RZ, PT ;  /* 0x000000ff1a00720c */ /* 0x000fe40003f65070 */
[----:B------:R-:W-:Y:S02]  /*1fa0*/  ISETP.GE.AND.EX P2, PT, R5, RZ, PT, P2 ;  /* 0x000000ff0500720c */ /* 0x000fe40003f46320 */
[----:B------:R-:W-:Y:S02]  /*1fb0*/  ISETP.LE.U32.AND P4, PT, R7, R12, PT ;  /* 0x0000000c0700720c */ /* 0x000fe40003f83070 */
[----:B------:R-:W-:Y:S02]  /*1fc0*/  ISETP.NE.OR.EX P3, PT, R27, RZ, !P2, P3 ;  /* 0x000000ff1b00720c */ /* 0x000fe40005765730 */
[----:B------:R-:W-:-:S02]  /*1fd0*/  ISETP.LE.U32.AND P2, PT, R0, R28, PT ;  /* 0x0000001c0000720c */ /* 0x000fc40003f43070 */
[----:B------:R-:W-:Y:S02]  /*1fe0*/  ISETP.LE.AND.EX P3, PT, R5, R10, P3, P4 ;  /* 0x0000000a0500720c */ /* 0x000fe40001f63340 */
[----:B------:R-:W-:Y:S02]  /*1ff0*/  ISETP.GT.U32.AND P4, PT, R7, UR4, PT ;  /* 0x0000000407007c0c */ /* 0x000fe4000bf84070 */
[----:B------:R-:W-:-:S04]  /*2000*/  ISETP.LE.AND.EX P2, PT, R3, R29, P3, P2 ;  /* 0x0000001d0300720c */ /* 0x000fc80001f43320 */
[----:B------:R-:W-:-:S13]  /*2010*/  ISETP.GT.OR.EX P2, PT, R5, UR5, P2, P4 ;  /* 0x0000000505007c0c */ /* 0x000fda0009744740 */
[----:B------:R-:W-:Y:S05]  /*2020*/  @P2 BRA `(.L_x_51) ;  /* 0x0000000000a42947 */ /* 0x000fea0003800000 */
[----:B------:R-:W-:-:S05]  /*2030*/  IMAD.MOV.U32 R33, RZ, RZ, -0x800000 ;  /* 0xff800000ff217424 */ /* 0x000fca00078e00ff */
[----:B------:R1:W-:Y:S01]  /*2040*/  STG.E desc[UR6][R30.64], R33 ;  /* 0x000000211e007986 */ /* 0x0003e2000c101906 */
[----:B------:R-:W-:Y:S05]  /*2050*/  BRA `(.L_x_51) ;  /* 0x0000000000987947 */ /* 0x000fea0003800000 */
.L_x_50:
[----:B------:R-:W-:Y:S01]  /*2060*/  ISETP.GE.U32.AND P2, PT, R7, R12, PT ;  /* 0x0000000c0700720c */ /* 0x000fe20003f46070 */
[----:B------:R-:W-:Y:S01]  /*2070*/  IMAD.MOV.U32 R50, RZ, RZ, -0x800000 ;  /* 0xff800000ff327424 */ /* 0x000fe200078e00ff */
[----:B------:R-:W-:Y:S01]  /*2080*/  PRMT R32, R2, 0x9910, RZ ;  /* 0x0000991002207816 */ /* 0x000fe200000000ff */
[----:B0-----:R-:W2:Y:S01]  /*2090*/  LDG.E R53, desc[UR6][R56.64] ;  /* 0x0000000638357981 */ /* 0x001ea2000c1e1900 */
[----:B------:R-:W-:Y:S02]  /*20a0*/  ISETP.GE.AND.EX P2, PT, R5, R10, PT, P2 ;  /* 0x0000000a0500720c */ /* 0x000fe40003f46320 */
[----:B------:R-:W-:-:S11]  /*20b0*/  ISETP.NE.AND P3, PT, R32, RZ, PT ;  /* 0x000000ff2000720c */ /* 0x000fd60003f65270 */
[----:B------:R-:W-:-:S05]  /*20c0*/  @!P2 IADD3 R54, P4, R45, R48, RZ ;  /* 0x000000302d36a210 */ /* 0x000fca0007f9e0ff */
[----:B------:R-:W-:Y:S01]  /*20d0*/  @!P2 IMAD.X R55, R42, 0x1, R51, P4 ;  /* 0x000000012a37a824 */ /* 0x000fe200020e0633 */
[----:B------:R-:W-:Y:S01]  /*20e0*/  @P3 IADD3 R32, P4, R45, R46, RZ ;  /* 0x0000002e2d203210 */ /* 0x000fe20007f9e0ff */
        /* <DEDUP_REMOVED lines=29> */
.L_x_51:
[----:B------:R-:W-:Y:S05]  /*22c0*/  BSYNC B2 ;  /* 0x0000000000027941 */ /* 0x000fea0003800000 */
.L_x_49:
[----:B------:R-:W-:Y:S02]  /*22d0*/  ISETP.GT.U32.AND P2, PT, R0, 0x1, PT ;  /* 0x000000010000780c */ /* 0x000fe40003f44070 */
[----:B------:R-:W-:Y:S02]  /*22e0*/  LEA R45, P3, -R20, R45, 0x3 ;  /* 0x0000002d142d7211 */ /* 0x000fe400078619ff */
[----:B------:R-:W-:Y:S02]  /*22f0*/  ISETP.GT.AND.EX P2, PT, R3, RZ, PT, P2 ;  /* 0x000000ff0300720c */ /* 0x000fe40003f44320 */
[-C--:B------:R-:W-:Y:S01]  /*2300*/  IADD3 R40, P4, R40, -R47.reuse, RZ ;  /* 0x8000002f28287210 */ /* 0x080fe20007f9e0ff */
[----:B------:R-:W-:Y:S01]  /*2310*/  IMAD.X R42, R42, 0x1, ~R21, P3 ;  /* 0x000000012a2a7824 */ /* 0x000fe200018e0e15 */
[----:B------:R-:W-:Y:S02]  /*2320*/  IADD3 R38, P6, R38, -R47, RZ ;  /* 0x8000002f26267210 */ /* 0x000fe40007fde0ff */
[----:B------:R-:W-:Y:S01]  /*2330*/  IADD3 R0, P5, R0, -0x2, RZ ;  /* 0xfffffffe00007810 */ /* 0x000fe20007fbe0ff */
[----:B------:R-:W-:-:S02]  /*2340*/  IMAD.X R43, R43, 0x1, ~R44, P4 ;  /* 0x000000012b2b7824 */ /* 0x000fc400020e0e2c */
[----:B------:R-:W-:Y:S01]  /*2350*/  IMAD.X R41, R41, 0x1, ~R44, P6 ;  /* 0x0000000129297824 */ /* 0x000fe200030e0e2c */
[----:B------:R-:W-:-:S03]  /*2360*/  IADD3.X R3, R3, -0x1, RZ, P5, !PT ;  /* 0xffffffff03037810 */ /* 0x000fc60002ffe4ff */
[----:B------:R-:W-:Y:S06]  /*2370*/  @P2 BRA `(.L_x_52) ;  /* 0xfffffff400e82947 */ /* 0x000fec000383ffff */
.L_x_45:
[----:B------:R-:W-:Y:S05]  /*2380*/  BSYNC B1 ;  /* 0x0000000000017941 */ /* 0x000fea0003800000 */
.L_x_41:
[----:B------:R-:W-:Y:S05]  /*2390*/  @P0 BRA `(.L_x_53) ;  /* 0xffffffe400980947 */ /* 0x000fea000383ffff */
[----:B------:R-:W-:Y:S05]  /*23a0*/  BSYNC B0 ;  /* 0x0000000000007941 */ /* 0x000fea0003800000 */
.L_x_34:
[----:B------:R-:W-:Y:S05]  /*23b0*/  EXIT ;  /* 0x000000000000794d */ /* 0x000fea0003800000 */
        .weak           $__internal_0_$__cuda_sm20_rem_s64
        .type           $__internal_0_$__cuda_sm20_rem_s64,@function
        .size           $__internal_0_$__cuda_sm20_rem_s64,(.L_x_470 - $__internal_0_$__cuda_sm20_rem_s64)
$__internal_0_$__cuda_sm20_rem_s64:
[----:B------:R-:W-:Y:S02]  /*23c0*/  IMAD.MOV.U32 R6, RZ, RZ, R13 ;  /* 0x000000ffff067224 */ /* 0x000fe400078e000d */
[----:B------:R-:W-:-:S04]  /*23d0*/  IMAD.MOV.U32 R7, RZ, RZ, RZ ;  /* 0x000000ffff077224 */ /* 0x000fc800078e00ff */
[----:B------:R-:W0:Y:S08]  /*23e0*/  I2F.U64.RP R6, R6 ;  /* 0x0000000600067312 */ /* 0x000e300000309000 */
[----:B0-----:R0:W1:Y:S02]  /*23f0*/  MUFU.RCP R2, R6 ;  /* 0x0000000600027308 */ /* 0x0010640000001000 */
[----:B0-----:R-:W-:-:S05]  /*2400*/  IADD3 R6, P4, RZ, -UR4, RZ ;  /* 0x80000004ff067c10 */ /* 0x001fca000ff9e0ff */
[----:B------:R-:W-:Y:S02]  /*2410*/  IMAD.X R8, RZ, RZ, ~UR5, P4 ;  /* 0x80000005ff087e24 */ /* 0x000fe4000a0e06ff */
[----:B-1----:R-:W-:-:S06]  /*2420*/  VIADD R2, R2, 0x1ffffffe ;  /* 0x1ffffffe02027836 */ /* 0x002fcc0000000000 */
[----:B------:R-:W0:Y:S02]  /*2430*/  F2I.U64.TRUNC R2, R2 ;  /* 0x0000000200027311 */ /* 0x000e24000020d800 */
[----:B0-----:R-:W-:-:S04]  /*2440*/  IMAD.WIDE.U32 R4, R2, R13, RZ ;  /* 0x0000000d02047225 */ /* 0x001fc800078e00ff */
[----:B------:R-:W-:Y:S01]  /*2450*/  IMAD R5, R3, R13, R5 ;  /* 0x0000000d03057224 */ /* 0x000fe200078e0205 */
[----:B------:R-:W-:-:S05]  /*2460*/  IADD3 R9, P0, RZ, -R4, RZ ;  /* 0x80000004ff097210 */ /* 0x000fca0007f1e0ff */
[----:B------:R-:W-:-:S04]  /*2470*/  IMAD.HI.U32 R4, R2, R9, RZ ;  /* 0x0000000902047227 */ /* 0x000fc800078e00ff */
[----:B------:R-:W-:Y:S02]  /*2480*/  IMAD.X R15, RZ, RZ, ~R5, P0 ;  /* 0x000000ffff0f7224 */ /* 0x000fe400000e0e05 */
[----:B------:R-:W-:Y:S02]  /*2490*/  IMAD.MOV.U32 R5, RZ, RZ, R2 ;  /* 0x000000ffff057224 */ /* 0x000fe400078e0002 */
[-C--:B------:R-:W-:Y:S02]  /*24a0*/  IMAD R7, R3, R15.reuse, RZ ;  /* 0x0000000f03077224 */ /* 0x080fe400078e02ff */
[----:B------:R-:W-:-:S04]  /*24b0*/  IMAD.WIDE.U32 R4, P0, R2, R15, R4 ;  /* 0x0000000f02047225 */ /* 0x000fc80007800004 */
[----:B------:R-:W-:-:S04]  /*24c0*/  IMAD.HI.U32 R15, R3, R15, RZ ;  /* 0x0000000f030f7227 */ /* 0x000fc800078e00ff */
[----:B------:R-:W-:-:S05]  /*24d0*/  IMAD.HI.U32 R4, P1, R3, R9, R4 ;  /* 0x0000000903047227 */ /* 0x000fca0007820004 */
[----:B------:R-:W-:Y:S01]  /*24e0*/  IADD3 R5, P2, R7, R4, RZ ;  /* 0x0000000407057210 */ /* 0x000fe20007f5e0ff */
[----:B------:R-:W-:-:S04]  /*24f0*/  IMAD.X R4, R15, 0x1, R3, P0 ;  /* 0x000000010f047824 */ /* 0x000fc800000e0603 */
[-C--:B------:R-:W-:Y:S01]  /*2500*/  IMAD.WIDE.U32 R2, R5, R13.reuse, RZ ;  /* 0x0000000d05027225 */ /* 0x080fe200078e00ff */
[----:B------:R-:W-:Y:S02]  /*2510*/  IADD3.X R7, RZ, RZ, R4, P2, P1 ;  /* 0x000000ffff077210 */ /* 0x000fe400017e2404 */
[----:B------:R-:W-:Y:S02]  /*2520*/  ISETP.LE.AND P1, PT, RZ, UR5, PT ;  /* 0x00000005ff007c0c */ /* 0x000fe4000bf23270 */
[----:B------:R-:W-:Y:S01]  /*2530*/  IADD3 R9, P0, RZ, -R2, RZ ;  /* 0x80000002ff097210 */ /* 0x000fe20007f1e0ff */
[----:B------:R-:W-:Y:S01]  /*2540*/  IMAD R2, R7, R13, R3 ;  /* 0x0000000d07027224 */ /* 0x000fe200078e0203 */
[----:B------:R-:W-:Y:S01]  /*2550*/  SEL R6, R6, UR4, !P1 ;  /* 0x0000000406067c07 */ /* 0x000fe2000c800000 */
[----:B------:R-:W-:Y:S01]  /*2560*/  IMAD.MOV.U32 R3, RZ, RZ, RZ ;  /* 0x000000ffff037224 */ /* 0x000fe200078e00ff */
[----:B------:R-:W-:Y:S01]  /*2570*/  SEL R8, R8, UR5, !P1 ;  /* 0x0000000508087c07 */ /* 0x000fe2000c800000 */
[----:B------:R-:W-:-:S04]  /*2580*/  IMAD.HI.U32 R4, R5, R9, RZ ;  /* 0x0000000905047227 */ /* 0x000fc800078e00ff */
[----:B------:R-:W-:-:S04]  /*2590*/  IMAD.X R2, RZ, RZ, ~R2, P0 ;  /* 0x000000ffff027224 */ /* 0x000fc800000e0e02 */
[----:B------:R-:W-:-:S04]  /*25a0*/  IMAD.WIDE.U32 R4, P0, R5, R2, R4 ;  /* 0x0000000205047225 */ /* 0x000fc80007800004 */
[----:B------:R-:W-:-:S04]  /*25b0*/  IMAD.HI.U32 R5, P2, R7, R9, R4 ;  /* 0x0000000907057227 */ /* 0x000fc80007840004 */
[CC--:B------:R-:W-:Y:S02]  /*25c0*/  IMAD R4, R7.reuse, R2.reuse, RZ ;  /* 0x0000000207047224 */ /* 0x0c0fe400078e02ff */
[----:B------:R-:W-:-:S03]  /*25d0*/  IMAD.HI.U32 R2, R7, R2, RZ ;  /* 0x0000000207027227 */ /* 0x000fc600078e00ff */
[----:B------:R-:W-:Y:S01]  /*25e0*/  IADD3 R5, P3, R4, R5, RZ ;  /* 0x0000000504057210 */ /* 0x000fe20007f7e0ff */
[----:B------:R-:W-:-:S04]  /*25f0*/  IMAD.X R7, R2, 0x1, R7, P0 ;  /* 0x0000000102077824 */ /* 0x000fc800000e0607 */
[----:B------:R-:W-:Y:S01]  /*2600*/  IMAD.HI.U32 R2, R5, R6, RZ ;  /* 0x0000000605027227 */ /* 0x000fe200078e00ff */
[----:B------:R-:W-:-:S03]  /*2610*/  IADD3.X R7, RZ, RZ, R7, P3, P2 ;  /* 0x000000ffff077210 */ /* 0x000fc60001fe4407 */
[----:B------:R-:W-:-:S04]  /*2620*/  IMAD.WIDE.U32 R2, R5, R8, R2 ;  /* 0x0000000805027225 */ /* 0x000fc800078e0002 */
[C---:B------:R-:W-:Y:S02]  /*2630*/  IMAD R5, R7.reuse, R8, RZ ;  /* 0x0000000807057224 */ /* 0x040fe400078e02ff */
[----:B------:R-:W-:-:S04]  /*2640*/  IMAD.HI.U32 R2, P0, R7, R6, R2 ;  /* 0x0000000607027227 */ /* 0x000fc80007800002 */
[----:B------:R-:W-:Y:S01]  /*2650*/  IMAD.HI.U32 R7, R7, R8, RZ ;  /* 0x0000000807077227 */ /* 0x000fe200078e00ff */
[----:B------:R-:W-:-:S03]  /*2660*/  IADD3 R4, P2, R5, R2, RZ ;  /* 0x0000000205047210 */ /* 0x000fc60007f5e0ff */
[----:B------:R-:W-:-:S04]  /*2670*/  IMAD.X R2, RZ, RZ, R7, P0 ;  /* 0x000000ffff027224 */ /* 0x000fc800000e0607 */
[----:B------:R-:W-:Y:S02]  /*2680*/  IMAD.X R5, RZ, RZ, R2, P2 ;  /* 0x000000ffff057224 */ /* 0x000fe400010e0602 */
[----:B------:R-:W-:-:S04]  /*2690*/  IMAD.WIDE.U32 R2, R4, R13, RZ ;  /* 0x0000000d04027225 */ /* 0x000fc800078e00ff */
[----:B------:R-:W-:Y:S01]  /*26a0*/  IMAD R5, R5, R13, R3 ;  /* 0x0000000d05057224 */ /* 0x000fe200078e0203 */
[----:B------:R-:W-:-:S04]  /*26b0*/  IADD3 R4, P0, -R2, R6, RZ ;  /* 0x0000000602047210 */ /* 0x000fc80007f1e1ff */
[----:B------:R-:W-:Y:S01]  /*26c0*/  IADD3 R2, P2, -R13, R4, RZ ;  /* 0x000000040d027210 */ /* 0x000fe20007f5e1ff */
[----:B------:R-:W-:Y:S01]  /*26d0*/  IMAD.X R5, R8, 0x1, ~R5, P0 ;  /* 0x0000000108057824 */ /* 0x000fe200000e0e05 */
[----:B------:R-:W-:-:S04]  /*26e0*/  ISETP.GE.U32.AND P0, PT, R4, R13, PT ;  /* 0x0000000d0400720c */ /* 0x000fc80003f06070 */
[C---:B------:R-:W-:Y:S02]  /*26f0*/  ISETP.GE.U32.AND.EX P0, PT, R5.reuse, RZ, PT, P0 ;  /* 0x000000ff0500720c */ /* 0x040fe40003f06100 */
[----:B------:R-:W-:Y:S02]  /*2700*/  IADD3.X R6, R5, -0x1, RZ, P2, !PT ;  /* 0xffffffff05067810 */ /* 0x000fe400017fe4ff */
[----:B------:R-:W-:Y:S02]  /*2710*/  SEL R2, R2, R4, P0 ;  /* 0x0000000402027207 */ /* 0x000fe40000000000 */
[----:B------:R-:W-:Y:S02]  /*2720*/  SEL R6, R6, R5, P0 ;  /* 0x0000000506067207 */ /* 0x000fe40000000000 */
[----:B------:R-:W-:Y:S02]  /*2730*/  ISETP.GE.U32.AND P0, PT, R2, R13, PT ;  /* 0x0000000d0200720c */ /* 0x000fe40003f06070 */
[----:B------:R-:W-:-:S02]  /*2740*/  IADD3 R4, P2, -R13, R2, RZ ;  /* 0x000000020d047210 */ /* 0x000fc40007f5e1ff */
[C---:B------:R-:W-:Y:S02]  /*2750*/  ISETP.GE.U32.AND.EX P0, PT, R6.reuse, RZ, PT, P0 ;  /* 0x000000ff0600720c */ /* 0x040fe40003f06100 */
[----:B------:R-:W-:Y:S02]  /*2760*/  IADD3.X R5, R6, -0x1, RZ, P2, !PT ;  /* 0xffffffff06057810 */ /* 0x000fe400017fe4ff */
[----:B------:R-:W-:Y:S02]  /*2770*/  SEL R4, R4, R2, P0 ;  /* 0x0000000204047207 */ /* 0x000fe40000000000 */
[----:B------:R-:W-:Y:S02]  /*2780*/  SEL R5, R5, R6, P0 ;  /* 0x0000000605057207 */ /* 0x000fe40000000000 */
[----:B------:R-:W-:Y:S02]  /*2790*/  IADD3 R3, P2, RZ, -R4, RZ ;  /* 0x80000004ff037210 */ /* 0x000fe40007f5e0ff */
[----:B------:R-:W-:-:S02]  /*27a0*/  ISETP.NE.U32.AND P0, PT, R13, RZ, PT ;  /* 0x000000ff0d00720c */ /* 0x000fc40003f05070 */
[----:B------:R-:W-:Y:S01]  /*27b0*/  SEL R4, R3, R4, !P1 ;  /* 0x0000000403047207 */ /* 0x000fe20004800000 */
[----:B------:R-:W-:Y:S01]  /*27c0*/  IMAD.X R2, RZ, RZ, ~R5, P2 ;  /* 0x000000ffff027224 */ /* 0x000fe200010e0e05 */
[----:B------:R-:W-:Y:S01]  /*27d0*/  ISETP.NE.AND.EX P0, PT, RZ, RZ, PT, P0 ;  /* 0x000000ffff00720c */ /* 0x000fe20003f05300 */
[----:B------:R-:W-:-:S03]  /*27e0*/  IMAD.MOV.U32 R3, RZ, RZ, 0x0 ;  /* 0x00000000ff037424 */ /* 0x000fc600078e00ff */
[----:B------:R-:W-:Y:S01]  /*27f0*/  SEL R5, R2, R5, !P1 ;  /* 0x0000000502057207 */ /* 0x000fe20004800000 */
[----:B------:R-:W-:Y:S01]  /*2800*/  IMAD.MOV.U32 R2, RZ, RZ, R0 ;  /* 0x000000ffff027224 */ /* 0x000fe200078e0000 */
[----:B------:R-:W-:Y:S02]  /*2810*/  SEL R4, R4, 0xffffffff, P0 ;  /* 0xffffffff04047807 */ /* 0x000fe40000000000 */
[----:B------:R-:W-:Y:S01]  /*2820*/  SEL R5, R5, 0xffffffff, P0 ;  /* 0xffffffff05057807 */ /* 0x000fe20000000000 */
[----:B------:R-:W-:Y:S06]  /*2830*/  RET.REL.NODEC R2 `(_ZN2at6native43_GLOBAL__N__c95f0927_10_LossCTC_cu_88d8892b37ctc_loss_backward_log_beta_gpu_kernelIfiEEvPT_PKS3_PKllPKT0_S8_lllllllS8_lll) ;  /* 0xffffffd402f07950 */ /* 0x000fec0003c3ffff */
.L_x_54:
        /* <DEDUP_REMOVED lines=12> */
.L_x_470:


//--------------------- .text._ZN2at6native43_GLOBAL__N__c95f0927_10_LossCTC_cu_88d8892b30ctc_loss_zero_padded_gradientsIfEEvPT_PKlllllll --------------------------
	.section	.text._ZN2at6native43_GLOBAL__N__c95f0927_10_LossCTC_cu_88d8892b30ctc_loss_zero_padded_gradientsIfEEvPT_PKlllllll,"ax",@progbits
	.align	128
.text._ZN2at6native43_GLOBAL__N__c95f0927_10_LossCTC_cu_88d8892b30ctc_loss_zero_padded_gradientsIfEEvPT_PKlllllll:
        .type           _ZN2at6native43_GLOBAL__N__c95f0927_10_LossCTC_cu_88d8892b30ctc_loss_zero_padded_gradientsIfEEvPT_PKlllllll,@function
        .size           _ZN2at6native43_GLOBAL__N__c95f0927_10_LossCTC_cu_88d8892b30ctc_loss_zero_padded_gradientsIfEEvPT_PKlllllll,(.L_x_472 - _ZN2at6native43_GLOBAL__N__c95f0927_10_LossCTC_cu_88d8892b30ctc_loss_zero_padded_gradientsIfEEvPT_PKlllllll)
        .other          _ZN2at6native43_GLOBAL__N__c95f0927_10_LossCTC_cu_88d8892b30ctc_loss_zero_padded_gradientsIfEEvPT_PKlllllll,@"STO_CUDA_ENTRY STV_DEFAULT"
_ZN2at6native43_GLOBAL__N__c95f0927_10_LossCTC_cu_88d8892b30ctc_loss_zero_padded_gradientsIfEEvPT_PKlllllll:
        /* <DEDUP_REMOVED lines=17> */
[----:B------:R-:W-:Y:S01]  /*0110*/  ULDC.64 UR4, c[0x0][0x218] ;  /* 0x0000860000047ab9 */ /* 0x000fe20000000a00 */
[----:B------:R-:W-:Y:S01]  /*0120*/  ULDC.64 UR8, c[0x0][0x208] ;  /* 0x0000820000087ab9 */ /* 0x000fe20000000a00 */
[C---:B------:R-:W-:Y:S01]  /*0130*/  LEA R6, P0, R21.reuse, UR4, 0x3 ;  /* 0x0000000415067c11 */ /* 0x040fe2000f8018ff */
[----:B------:R-:W0:Y:S03]  /*0140*/  LDC.64 R4, c[0x0][0x248] ;  /* 0x00009200ff047b82 */ /* 0x000e260000000a00 */
[----:B------:R-:W-:-:S06]  /*0150*/  LEA.HI.X R7, R21, UR5, RZ, 0x3, P0 ;  /* 0x0000000515077c11 */ /* 0x000fcc00080f1cff */
[----:B------:R-:W2:Y:S01]  /*0160*/  LDG.E.64.CONSTANT R6, desc[UR8][R6.64] ;  /* 0x0000000806067981 */ /* 0x000ea2000c1e9b00 */
[----:B------:R-:W-:Y:S01]  /*0170*/  I2F.S64 R9, R2 ;  /* 0x0000000200097312 */ /* 0x000fe20000301400 */
[----:B0-----:R-:W-:-:S07]  /*0180*/  ISETP.LT.U32.AND P1, PT, R4, 0x1, PT ;  /* 0x000000010400780c */ /* 0x001fce0003f21070 */
[----:B--2---:R-:W0:Y:S02]  /*0190*/  I2F.S64 R0, R6 ;  /* 0x0000000600007312 */ /* 0x004e240000301400 */
[----:B0-----:R-:W-:-:S04]  /*01a0*/  FSETP.GE.FTZ.AND P0, PT, R9, R0, PT ;  /* 0x000000000900720b */ /* 0x001fc80003f16000 */
[----:B------:R-:W-:-:S13]  /*01b0*/  ISETP.LT.OR.EX P0, PT, R5, RZ, !P0, P1 ;  /* 0x000000ff0500720c */ /* 0x000fda0004701710 */
[----:B------:R-:W-:Y:S05]  /*01c0*/  @P0 EXIT ;  /* 0x000000000000094d */ /* 0x000fea0003800000 */
[C---:B------:R-:W-:Y:S01]  /*01d0*/  IADD3 R0, P1, R4.reuse, -0x1, RZ ;  /* 0xffffffff04007810 */ /* 0x040fe20007f3e0ff */
[----:B------:R-:W-:Y:S01]  /*01e0*/  ULDC.64 UR4, c[0x0][0x220] ;  /* 0x0000880000047ab9 */ /* 0x000fe20000000a00 */
[----:B------:R-:W-:Y:S01]  /*01f0*/  LOP3.LUT R23, R4, 0x3, RZ, 0xc0, !PT ;  /* 0x0000000304177812 */ /* 0x000fe200078ec0ff */
[----:B------:R-:W-:Y:S01]  /*0200*/  IMAD R3, R3, UR4, RZ ;  /* 0x0000000403037c24 */ /* 0x000fe2000f8e02ff */
[----:B------:R-:W-:Y:S01]  /*0210*/  ISETP.GE.U32.AND P0, PT, R0, 0x3, PT ;  /* 0x000000030000780c */ /* 0x000fe20003f06070 */
[----:B------:R-:W-:Y:S01]  /*0220*/  IMAD.WIDE.U32 R6, R2, UR4, RZ ;  /* 0x0000000402067c25 */ /* 0x000fe2000f8e00ff */
[----:B------:R-:W-:-:S03]  /*0230*/  IADD3.X R0, R5, -0x1, RZ, P1, !PT ;  /* 0xffffffff05007810 */ /* 0x000fc60000ffe4ff */
[----:B------:R-:W-:Y:S01]  /*0240*/  IMAD R3, R2, UR5, R3 ;  /* 0x0000000502037c24 */ /* 0x000fe2000f8e0203 */
[----:B------:R-:W-:Y:S01]  /*0250*/  ISETP.GE.U32.AND.EX P0, PT, R0, RZ, PT, P0 ;  /* 0x000000ff0000720c */ /* 0x000fe20003f06100 */
[----:B------:R-:W-:Y:S02]  /*0260*/  ULDC.64 UR4, c[0x0][0x228] ;  /* 0x00008a0000047ab9 */ /* 0x000fe40000000a00 */
[----:B------:R-:W-:Y:S02]  /*0270*/  IMAD.IADD R7, R7, 0x1, R3 ;  /* 0x0000000107077824 */ /* 0x000fe400078e0203 */
[----:B------:R-:W-:Y:S01]  /*0280*/  IMAD.WIDE.U32 R2, R21, UR4, R6 ;  /* 0x0000000415027c25 */ /* 0x000fe2000f8e0006 */
[----:B------:R-:W-:-:S03]  /*0290*/  UMOV UR4, URZ ;  /* 0x0000003f00047c82 */ /* 0x000fc60008000000 */
[----:B------:R-:W-:-:S04]  /*02a0*/  IMAD R21, R21, UR5, R3 ;  /* 0x0000000515157c24 */ /* 0x000fc8000f8e0203 */
[----:B------:R-:W-:Y:S05]  /*02b0*/  @!P0 BRA `(.L_x_55) ;  /* 0x0000000400f88947 */ /* 0x000fea0003800000 */
[----:B------:R-:W-:Y:S01]  /*02c0*/  IADD3 R20, P0, R23, -R4, RZ ;  /* 0x8000000417147210 */ /* 0x000fe20007f1e0ff */
[----:B------:R-:W-:Y:S01]  /*02d0*/  ULDC.64 UR10, c[0x0][0x210] ;  /* 0x00008400000a7ab9 */ /* 0x000fe20000000a00 */
[----:B------:R-:W-:Y:S01]  /*02e0*/  ULDC.64 UR4, c[0x0][0x230] ;  /* 0x00008c0000047ab9 */ /* 0x000fe20000000a00 */
[C---:B------:R-:W-:Y:S01]  /*02f0*/  LEA R6, P1, R2.reuse, UR10, 0x2 ;  /* 0x0000000a02067c11 */ /* 0x040fe2000f8210ff */
[----:B------:R-:W-:Y:S01]  /*0300*/  USHF.L.U64.HI UR6, UR4, 0x2, UR5 ;  /* 0x0000000204067899 */ /* 0x000fe20008010205 */
[----:B------:R-:W-:Y:S01]  /*0310*/  IMAD.X R0, RZ, RZ, ~R5, P0 ;  /* 0x000000ffff007224 */ /* 0x000fe200000e0e05 */
[----:B------:R-:W-:Y:S01]  /*0320*/  USHF.L.U32 UR5, UR4, 0x2, URZ ;  /* 0x0000000204057899 */ /* 0x000fe2000800063f */
[----:B------:R-:W-:Y:S02]  /*0330*/  LEA.HI.X R7, R2, UR11, R21, 0x2, P1 ;  /* 0x0000000b02077c11 */ /* 0x000fe400088f1415 */
[----:B------:R-:W-:Y:S01]  /*0340*/  UMOV UR4, URZ ;  /* 0x0000003f00047c82 */ /* 0x000fe20008000000 */
[----:B------:R-:W-:-:S13]  /*0350*/  ISETP.GE.AND P0, PT, R0, RZ, PT ;  /* 0x000000ff0000720c */ /* 0x000fda0003f06270 */
[----:B------:R-:W-:Y:S05]  /*0360*/  @P0 BRA `(.L_x_56) ;  /* 0x0000000400840947 */ /* 0x000fea0003800000 */
[----:B------:R-:W-:-:S04]  /*0370*/  IADD3 R4, P0, RZ, -R20, RZ ;  /* 0x80000014ff047210 */ /* 0x000fc80007f1e0ff */
[----:B------:R-:W-:Y:S01]  /*0380*/  ISETP.GT.U32.AND P1, PT, R4, 0xc, PT ;  /* 0x0000000c0400780c */ /* 0x000fe20003f24070 */
[----:B------:R-:W-:Y:S01]  /*0390*/  IMAD.X R4, RZ, RZ, ~R0, P0 ;  /* 0x000000ffff047224 */ /* 0x000fe200000e0e00 */
[----:B------:R-:W-:-:S04]  /*03a0*/  PLOP3.LUT P0, PT, PT, PT, PT, 0x80, 0x0 ;  /* 0x000000000000781c */ /* 0x000fc80003f0f070 */
[----:B------:R-:W-:-:S13]  /*03b0*/  ISETP.GT.AND.EX P1, PT, R4, RZ, PT, P1 ;  /* 0x000000ff0400720c */ /* 0x000fda0003f24310 */
[----:B------:R-:W-:Y:S05]  /*03c0*/  @!P1 BRA `(.L_x_57) ;  /* 0x0000000000dc9947 */ /* 0x000fea0003800000 */
[----:B------:R-:W-:-:S13]  /*03d0*/  PLOP3.LUT P0, PT, PT, PT, PT, 0x8, 0x0 ;  /* 0x000000000000781c */ /* 0x000fda0003f0e170 */
.L_x_58:
[----:B------:R-:W-:Y:S01]  /*03e0*/  IADD3 R24, P1, R6, UR5, RZ ;  /* 0x0000000506187c10 */ /* 0x000fe2000ff3e0ff */
[----:B------:R0:W-:Y:S01]  /*03f0*/  STG.E desc[UR8][R6.64], RZ ;  /* 0x000000ff06007986 */ /* 0x0001e2000c101908 */
[----:B------:R-:W-:Y:S02]  /*0400*/  UIADD3 UR4, UR4, 0x10, URZ ;  /* 0x0000001004047890 */ /* 0x000fe4000fffe03f */
[----:B------:R-:W-:Y:S02]  /*0410*/  IADD3.X R25, R7, UR6, RZ, P1, !PT ;  /* 0x0000000607197c10 */ /* 0x000fe40008ffe4ff */
[----:B------:R-:W-:-:S03]  /*0420*/  IADD3 R16, P1, R24, UR5, RZ ;  /* 0x0000000518107c10 */ /* 0x000fc6000ff3e0ff */
[----:B------:R1:W-:Y:S01]  /*0430*/  STG.E desc[UR8][R24.64], RZ ;  /* 0x000000ff18007986 */ /* 0x0003e2000c101908 */
[----:B------:R-:W-:Y:S02]  /*0440*/  IADD3.X R17, R25, UR6, RZ, P1, !PT ;  /* 0x0000000619117c10 */ /* 0x000fe40008ffe4ff */
[----:B------:R-:W-:-:S03]  /*0450*/  IADD3 R18, P1, R16, UR5, RZ ;  /* 0x0000000510127c10 */ /* 0x000fc6000ff3e0ff */
[----:B------:R2:W-:Y:S01]  /*0460*/  STG.E desc[UR8][R16.64], RZ ;  /* 0x000000ff10007986 */ /* 0x0005e2000c101908 */
[----:B------:R-:W-:Y:S02]  /*0470*/  IADD3.X R19, R17, UR6, RZ, P1, !PT ;  /* 0x0000000611137c10 */ /* 0x000fe40008ffe4ff */
[----:B------:R-:W-:-:S03]  /*0480*/  IADD3 R12, P1, R18, UR5, RZ ;  /* 0x00000005120c7c10 */ /* 0x000fc6000ff3e0ff */
[----:B------:R-:W-:Y:S01]  /*0490*/  STG.E desc[UR8][R18.64], RZ ;  /* 0x000000ff12007986 */ /* 0x000fe2000c101908 */
        /* <DEDUP_REMOVED lines=10> */
[----:B0-----:R-:W-:-:S03]  /*0540*/  IADD3 R6, P1, R8, UR5, RZ ;  /* 0x0000000508067c10 */ /* 0x001fc6000ff3e0ff */
        /* <DEDUP_REMOVED lines=9> */
[----:B------:R0:W-:Y:S01]  /*05e0*/  STG.E desc[UR8][R26.64], RZ ;  /* 0x000000ff1a007986 */ /* 0x0001e2000c101908 */
[----:B------:R-:W-:Y:S02]  /*05f0*/  IADD3.X R29, R27, UR6, RZ, P1, !PT ;  /* 0x000000061b1d7c10 */ /* 0x000fe40008ffe4ff */
[----:B-1----:R-:W-:-:S03]  /*0600*/  IADD3 R24, P1, R28, UR5, RZ ;  /* 0x000000051c187c10 */ /* 0x002fc6000ff3e0ff */
[----:B------:R1:W-:Y:S01]  /*0610*/  STG.E desc[UR8][R28.64], RZ ;  /* 0x000000ff1c007986 */ /* 0x0003e2000c101908 */
[----:B------:R-:W-:Y:S02]  /*0620*/  IADD3.X R25, R29, UR6, RZ, P1, !PT ;  /* 0x000000061d197c10 */ /* 0x000fe40008ffe4ff */
[----:B--2---:R-:W-:-:S03]  /*0630*/  IADD3 R16, P1, R24, UR5, RZ ;  /* 0x0000000518107c10 */ /* 0x004fc6000ff3e0ff */
[----:B------:R1:W-:Y:S01]  /*0640*/  STG.E desc[UR8][R24.64], RZ ;  /* 0x000000ff18007986 */ /* 0x0003e2000c101908 */
[----:B------:R-:W-:Y:S02]  /*0650*/  IADD3.X R17, R25, UR6, RZ, P1, !PT ;  /* 0x0000000619117c10 */ /* 0x000fe40008ffe4ff */
[----:B---3--:R-:W-:-:S03]  /*0660*/  IADD3 R12, P1, R16, UR5, RZ ;  /* 0x00000005100c7c10 */ /* 0x008fc6000ff3e0ff */
[----:B------:R1:W-:Y:S01]  /*0670*/  STG.E desc[UR8][R16.64], RZ ;  /* 0x000000ff10007986 */ /* 0x0003e2000c101908 */
[----:B------:R-:W-:Y:S02]  /*0680*/  IADD3.X R13, R17, UR6, RZ, P1, !PT ;  /* 0x00000006110d7c10 */ /* 0x000fe40008ffe4ff */
[----:B----4-:R-:W-:-:S03]  /*0690*/  IADD3 R4, P1, R12, UR5, RZ ;  /* 0x000000050c047c10 */ /* 0x010fc6000ff3e0ff */
[----:B------:R1:W-:Y:S01]  /*06a0*/  STG.E desc[UR8][R12.64], RZ ;  /* 0x000000ff0c007986 */ /* 0x0003e2000c101908 */
[----:B------:R-:W-:Y:S02]  /*06b0*/  IADD3.X R5, R13, UR6, RZ, P1, !PT ;  /* 0x000000060d057c10 */ /* 0x000fe40008ffe4ff */
[----:B------:R-:W-:Y:S02]  /*06c0*/  IADD3 R20, P1, R20, 0x10, RZ ;  /* 0x0000001014147810 */ /* 0x000fe40007f3e0ff */
[----:B0-----:R-:W-:Y:S01]  /*06d0*/  IADD3 R6, P2, R4, UR5, RZ ;  /* 0x0000000504067c10 */ /* 0x001fe2000ff5e0ff */
[----:B------:R1:W-:Y:S02]  /*06e0*/  STG.E desc[UR8][R4.64], RZ ;  /* 0x000000ff04007986 */ /* 0x0003e4000c101908 */
[----:B------:R-:W-:Y:S01]  /*06f0*/  IMAD.X R0, RZ, RZ, R0, P1 ;  /* 0x000000ffff007224 */ /* 0x000fe200008e0600 */
[----:B------:R-:W-:Y:S02]  /*0700*/  ISETP.GE.U32.AND P1, PT, R20, -0xc, PT ;  /* 0xfffffff41400780c */ /* 0x000fe40003f26070 */
[----:B------:R-:W-:-:S02]  /*0710*/  IADD3.X R7, R5, UR6, RZ, P2, !PT ;  /* 0x0000000605077c10 */ /* 0x000fc400097fe4ff */
[----:B------:R-:W-:-:S13]  /*0720*/  ISETP.GE.AND.EX P1, PT, R0, -0x1, PT, P1 ;  /* 0xffffffff0000780c */ /* 0x000fda0003f26310 */
[----:B-1----:R-:W-:Y:S05]  /*0730*/  @!P1 BRA `(.L_x_58) ;  /* 0xfffffffc00289947 */ /* 0x002fea000383ffff */
.L_x_57:
[----:B------:R-:W-:-:S04]  /*0740*/  IADD3 R4, P2, RZ, -R20, RZ ;  /* 0x80000014ff047210 */ /* 0x000fc80007f5e0ff */
[----:B------:R-:W-:Y:S01]  /*0750*/  ISETP.GT.U32.AND P1, PT, R4, 0x4, PT ;  /* 0x000000040400780c */ /* 0x000fe20003f24070 */
[----:B------:R-:W-:-:S05]  /*0760*/  IMAD.X R4, RZ, RZ, ~R0, P2 ;  /* 0x000000ffff047224 */ /* 0x000fca00010e0e00 */
[----:B------:R-:W-:-:S13]  /*0770*/  ISETP.GT.AND.EX P1, PT, R4, RZ, PT, P1 ;  /* 0x000000ff0400720c */ /* 0x000fda0003f24310 */
[----:B------:R-:W-:Y:S05]  /*0780*/  @!P1 BRA `(.L_x_59) ;  /* 0x0000000000709947 */ /* 0x000fea0003800000 */
[----:B------:R-:W-:Y:S01]  /*0790*/  IADD3 R10, P0, R6, UR5, RZ ;  /* 0x00000005060a7c10 */ /* 0x000fe2000ff1e0ff */
[----:B------:R0:W-:Y:S01]  /*07a0*/  STG.E desc[UR8][R6.64], RZ ;  /* 0x000000ff06007986 */ /* 0x0001e2000c101908 */
[----:B------:R-:W-:Y:S01]  /*07b0*/  IADD3 R20, P2, R20, 0x8, RZ ;  /* 0x0000000814147810 */ /* 0x000fe20007f5e0ff */
[----:B------:R-:W-:Y:S01]  /*07c0*/  UIADD3 UR4, UR4, 0x8, URZ ;  /* 0x0000000804047890 */ /* 0x000fe2000fffe03f */
[----:B------:R-:W-:Y:S02]  /*07d0*/  IADD3.X R11, R7, UR6, RZ, P0, !PT ;  /* 0x00000006070b7c10 */ /* 0x000fe400087fe4ff */
[----:B------:R-:W-:Y:S01]  /*07e0*/  IADD3 R12, P0, R10, UR5, RZ ;  /* 0x000000050a0c7c10 */ /* 0x000fe2000ff1e0ff */
[----:B------:R-:W-:Y:S02]  /*07f0*/  IMAD.X R0, RZ, RZ, R0, P2 ;  /* 0x000000ffff007224 */ /* 0x000fe400010e0600 */
[----:B------:R1:W-:Y:S01]  /*0800*/  STG.E desc[UR8][R10.64], RZ ;  /* 0x000000ff0a007986 */ /* 0x0003e2000c101908 */
[----:B------:R-:W-:-:S02]  /*0810*/  IADD3.X R13, R11, UR6, RZ, P0, !PT ;  /* 0x000000060b0d7c10 */ /* 0x000fc400087fe4ff */
        /* <DEDUP_REMOVED lines=15> */
[----:B0-----:R-:W-:Y:S02]  /*0910*/  IADD3 R6, P1, R18, UR5, RZ ;  /* 0x0000000512067c10 */ /* 0x001fe4000ff3e0ff */
[----:B------:R-:W-:Y:S01]  /*0920*/  PLOP3.LUT P0, PT, PT, PT, PT, 0x8, 0x0 ;  /* 0x000000000000781c */ /* 0x000fe20003f0e170 */
[----:B------:R1:W-:Y:S01]  /*0930*/  STG.E desc[UR8][R18.64], RZ ;  /* 0x000000ff12007986 */ /* 0x0003e2000c101908 */
[----:B------:R-:W-:-:S11]  /*0940*/  IADD3.X R7, R19, UR6, RZ, P1, !PT ;  /* 0x0000000613077c10 */ /* 0x000fd60008ffe4ff */
.L_x_59:
[----:B------:R-:W-:-:S04]  /*0950*/  ISETP.NE.U32.AND P1, PT, R20, RZ, PT ;  /* 0x000000ff1400720c */ /* 0x000fc80003f25070 */
[----:B------:R-:W-:-:S13]  /*0960*/  ISETP.NE.OR.EX P0, PT, R0, RZ, P0, P1 ;  /* 0x000000ff0000720c */ /* 0x000fda0000705710 */
[----:B------:R-:W-:Y:S05]  /*0970*/  @!P0 BRA `(.L_x_55) ;  /* 0x0000000000488947 */ /* 0x000fea0003800000 */
.L_x_56:
[----:B-1----:R-:W-:Y:S01]  /*0980*/  IADD3 R4, P0, R6, UR5, RZ ;  /* 0x0000000506047c10 */ /* 0x002fe2000ff1e0ff */
        /* <DEDUP_REMOVED lines=9> */
[----:B------:R-:W-:Y:S02]  /*0a20*/  IADD3 R20, P0, R20, 0x4, RZ ;  /* 0x0000000414147810 */ /* 0x000fe40007f1e0ff */
[----:B0-----:R-:W-:Y:S01]  /*0a30*/  IADD3 R6, P1, R10, UR5, RZ ;  /* 0x000000050a067c10 */ /* 0x001fe2000ff3e0ff */
[----:B------:R2:W-:Y:S02]  /*0a40*/  STG.E desc[UR8][R10.64], RZ ;  /* 0x000000ff0a007986 */ /* 0x0005e4000c101908 */
[----:B------:R-:W-:Y:S01]  /*0a50*/  IMAD.X R0, RZ, RZ, R0, P0 ;  /* 0x000000ffff007224 */ /* 0x000fe200000e0600 */
[----:B------:R-:W-:Y:S02]  /*0a60*/  ISETP.NE.U32.AND P0, PT, R20, RZ, PT ;  /* 0x000000ff1400720c */ /* 0x000fe40003f05070 */
[----:B------:R-:W-:-:S02]  /*0a70*/  IADD3.X R7, R11, UR6, RZ, P1, !PT ;  /* 0x000000060b077c10 */ /* 0x000fc40008ffe4ff */
[----:B------:R-:W-:-:S13]  /*0a80*/  ISETP.NE.AND.EX P0, PT, R0, RZ, PT, P0 ;  /* 0x000000ff0000720c */ /* 0x000fda0003f05300 */
[----:B--2---:R-:W-:Y:S05]  /*0a90*/  @P0 BRA `(.L_x_56) ;  /* 0xfffffffc00b80947 */ /* 0x004fea000383ffff */
.L_x_55:
[----:B------:R-:W-:-:S04]  /*0aa0*/  ISETP.NE.U32.AND P0, PT, R23, RZ, PT ;  /* 0x000000ff1700720c */ /* 0x000fc80003f05070 */
[----:B------:R-:W-:-:S13]  /*0ab0*/  ISETP.NE.AND.EX P0, PT, RZ, RZ, PT, P0 ;  /* 0x000000ffff00720c */ /* 0x000fda0003f05300 */
[----:B------:R-:W-:Y:S05]  /*0ac0*/  @!P0 EXIT ;  /* 0x000000000000894d */ /* 0x000fea0003800000 */
[----:B-1----:R-:W0:Y:S01]  /*0ad0*/  LDC.64 R8, c[0x0][0x230] ;  /* 0x00008c00ff087b82 */ /* 0x002e220000000a00 */
[----:B------:R-:W-:Y:S01]  /*0ae0*/  IADD3 R23, P0, RZ, -R23, RZ ;  /* 0x80000017ff177210 */ /* 0x000fe20007f1e0ff */
[----:B------:R-:W-:Y:S01]  /*0af0*/  USHF.R.S32.HI UR5, URZ, 0x1f, UR4 ;  /* 0x0000001f3f057899 */ /* 0x000fe20008011404 */
[----:B------:R-:W-:-:S03]  /*0b00*/  ULDC.64 UR6, c[0x0][0x210] ;  /* 0x0000840000067ab9 */ /* 0x000fc60000000a00 */
[----:B------:R-:W-:-:S08]  /*0b10*/  IMAD.X R0, RZ, RZ, -0x1, P0 ;  /* 0xffffffffff007424 */ /* 0x000fd000000e06ff */
.L_x_60:
[C---:B0-----:R-:W-:Y:S02]  /*0b20*/  IMAD R6, R8.reuse, UR5, RZ ;  /* 0x0000000508067c24 */ /* 0x041fe4000f8e02ff */
[----:B------:R-:W-:Y:S02]  /*0b30*/  IMAD.MOV.U32 R20, RZ, RZ, R2 ;  /* 0x000000ffff147224 */ /* 0x000fe400078e0002 */
[----:B------:R-:W-:Y:S02]  /*0b40*/  IMAD R7, R9, UR4, R6 ;  /* 0x0000000409077c24 */ /* 0x000fe4000f8e0206 */
[----:B------:R-:W-:Y:S01]  /*0b50*/  IMAD.WIDE.U32 R4, R8, UR4, R20 ;  /* 0x0000000408047c25 */ /* 0x000fe2000f8e0014 */
[----:B------:R-:W-:-:S03]  /*0b60*/  UIADD3 UR4, UP0, UR4, 0x1, URZ ;  /* 0x0000000104047890 */ /* 0x000fc6000ff1e03f */
[----:B------:R-:W-:Y:S01]  /*0b70*/  IMAD.IADD R5, R5, 0x1, R7 ;  /* 0x0000000105057824 */ /* 0x000fe200078e0207 */
[----:B------:R-:W-:Y:S01]  /*0b80*/  LEA R6, P0, R4, UR6, 0x2 ;  /* 0x0000000604067c11 */ /* 0x000fe2000f8010ff */
[----:B------:R-:W-:-:S03]  /*0b90*/  UIADD3.X UR5, URZ, UR5, URZ, UP0, !UPT ;  /* 0x000000053f057290 */ /* 0x000fc600087fe43f */
[----:B------:R-:W-:Y:S02]  /*0ba0*/  LEA.HI.X R7, R4, UR7, R5, 0x2, P0 ;  /* 0x0000000704077c11 */ /* 0x000fe400080f1405 */
[----:B------:R-:W-:-:S03]  /*0bb0*/  IADD3 R23, P0, R23, 0x1, RZ ;  /* 0x0000000117177810 */ /* 0x000fc60007f1e0ff */
[----:B------:R1:W-:Y:S02]  /*0bc0*/  STG.E desc[UR8][R6.64], RZ ;  /* 0x000000ff06007986 */ /* 0x0003e4000c101908 */
[----:B------:R-:W-:Y:S01]  /*0bd0*/  IMAD.X R0, RZ, RZ, R0, P0 ;  /* 0x000000ffff007224 */ /* 0x000fe200000e0600 */
[----:B------:R-:W-:-:S04]  /*0be0*/  ISETP.NE.U32.AND P0, PT, R23, RZ, PT ;  /* 0x000000ff1700720c */ /* 0x000fc80003f05070 */
[----:B------:R-:W-:-:S13]  /*0bf0*/  ISETP.NE.AND.EX P0, PT, R0, RZ, PT, P0 ;  /* 0x000000ff0000720c */ /* 0x000fda0003f05300 */
[----:B-1----:R-:W-:Y:S05]  /*0c00*/  @P0 BRA `(.L_x_60) ;  /* 0xfffffffc00c40947 */ /* 0x002fea000383ffff */
[----:B------:R-:W-:Y:S05]  /*0c10*/  EXIT ;  /* 0x000000000000794d */ /* 0x000fea0003800000 */
.L_x_61:
        /* <DEDUP_REMOVED lines=14> */
.L_x_472:


//--------------------- .text._ZN2at6native43_GLOBAL__N__c95f0927_10_LossCTC_cu_88d8892b36ctc_loss_backward_collect_gpu_kernelIflEEvPT_PKS3_lS6_S6_S6_PKllPKT0_S8_lS6_llllllllllllS8_llllb --------------------------
	.section	.text._ZN2at6native43_GLOBAL__N__c95f0927_10_LossCTC_cu_88d8892b36ctc_loss_backward_collect_gpu_kernelIflEEvPT_PKS3_lS6_S6_S6_PKllPKT0_S8_lS6_llllllllllllS8_llllb,"ax",@progbits
	.align	128
.text._ZN2at6native43_GLOBAL__N__c95f0927_10_LossCTC_cu_88d8892b36ctc_loss_backward_collect_gpu_kernelIflEEvPT_PKS3_lS6_S6_S6_PKllPKT0_S8_lS6_llllllllllllS8_llllb:
        .type           _ZN2at6native43_GLOBAL__N__c95f0927_10_LossCTC_cu_88d8892b36ctc_loss_backward_collect_gpu_kernelIflEEvPT_PKS3_lS6_S6_S6_PKllPKT0_S8_lS6_llllllllllllS8_llllb,@function
        .size           _ZN2at6native43_GLOBAL__N__c95f0927_10_LossCTC_cu_88d8892b36ctc_loss_backward_collect_gpu_kernelIflEEvPT_PKS3_lS6_S6_S6_PKllPKT0_S8_lS6_llllllllllllS8_llllb,(.L_x_473 - _ZN2at6native43_GLOBAL__N__c95f0927_10_LossCTC_cu_88d8892b36ctc_loss_backward_collect_gpu_kernelIflEEvPT_PKS3_lS6_S6_S6_PKllPKT0_S8_lS6_llllllllllllS8_llllb)
        .other          _ZN2at6native43_GLOBAL__N__c95f0927_10_LossCTC_cu_88d8892b36ctc_loss_backward_collect_gpu_kernelIflEEvPT_PKS3_lS6_S6_S6_PKllPKT0_S8_lS6_llllllllllllS8_llllb,@"STO_CUDA_ENTRY STV_DEFAULT"
_ZN2at6native43_GLOBAL__N__c95f0927_10_LossCTC_cu_88d8892b36ctc_loss_backward_collect_gpu_kernelIflEEvPT_PKS3_lS6_S6_S6_PKllPKT0_S8_lS6_llllllllllllS8_llllb:
        /* <DEDUP_REMOVED lines=152> */
.L_x_75:
        /* <DEDUP_REMOVED lines=27> */
.L_x_66:
[----:B------:R1:W-:Y:S02]  /*0b30*/  STG.E desc[UR16][R32.64], R39 ;  /* 0x0000002720007986 */ /* 0x0003e4000c101910 */
.L_x_65:
[----:B------:R-:W-:Y:S05]  /*0b40*/  BSYNC B0 ;  /* 0x0000000000007941 */ /* 0x000fea0003800000 */
.L_x_64:
[----:B------:R-:W-:Y:S01]  /*0b50*/  UIADD3 UR12, UP0, UR5, 0x1, URZ ;  /* 0x00000001050c7890 */ /* 0x000fe2000ff1e03f */
[----:B------:R-:W-:Y:S03]  /*0b60*/  BSSY B0, `(.L_x_67) ;  /* 0x0000026000007945 */ /* 0x000fe60003800000 */
[----:B------:R-:W-:Y:S02]  /*0b70*/  UIADD3.X UR13, URZ, UR4, URZ, UP0, !UPT ;  /* 0x000000043f0d7290 */ /* 0x000fe400087fe43f */
[----:B------:R-:W-:-:S04]  /*0b80*/  ISETP.GE.U32.AND P0, PT, R3, UR12, PT ;  /* 0x0000000c03007c0c */ /* 0x000fc8000bf06070 */
[----:B------:R-:W-:-:S13]  /*0b90*/  ISETP.GE.AND.EX P0, PT, R2, UR13, PT, P0 ;  /* 0x0000000d02007c0c */ /* 0x000fda000bf06300 */
[----:B------:R-:W-:Y:S05]  /*0ba0*/  @!P0 BRA `(.L_x_68) ;  /* 0x0000000000848947 */ /* 0x000fea0003800000 */
[----:B0-----:R-:W2:Y:S01]  /*0bb0*/  LDG.E.64.CONSTANT R34, desc[UR16][R46.64] ;  /* 0x000000102e227981 */ /* 0x001ea2000c1e9b00 */
        /* <DEDUP_REMOVED lines=8> */
[----:B--2---:R-:W-:Y:S02]  /*0c40*/  IMAD R35, R35, UR24, RZ ;  /* 0x0000001823237c24 */ /* 0x004fe4000f8e02ff */
[----:B------:R-:W-:-:S04]  /*0c50*/  IMAD.WIDE.U32 R36, R34, UR24, R36 ;  /* 0x0000001822247c25 */ /* 0x000fc8000f8e0024 */
        /* <DEDUP_REMOVED lines=21> */
.L_x_69:
[----:B------:R3:W-:Y:S02]  /*0db0*/  STG.E desc[UR16][R34.64], R51 ;  /* 0x0000003322007986 */ /* 0x0007e4000c101910 */
.L_x_68:
[----:B------:R-:W-:Y:S05]  /*0dc0*/  BSYNC B0 ;  /* 0x0000000000007941 */ /* 0x000fea0003800000 */
.L_x_67:
[----:B------:R-:W-:Y:S01]  /*0dd0*/  UIADD3 UR12, UP0, UR5, 0x2, URZ ;  /* 0x00000002050c7890 */ /* 0x000fe2000ff1e03f */
[----:B------:R-:W-:Y:S03]  /*0de0*/  BSSY B0, `(.L_x_70) ;  /* 0x0000021000007945 */ /* 0x000fe60003800000 */
[----:B------:R-:W-:Y:S02]  /*0df0*/  UIADD3.X UR13, URZ, UR4, URZ, UP0, !UPT ;  /* 0x000000043f0d7290 */ /* 0x000fe400087fe43f */
[----:B------:R-:W-:-:S04]  /*0e00*/  ISETP.GE.U32.AND P0, PT, R3, UR12, PT ;  /* 0x0000000c03007c0c */ /* 0x000fc8000bf06070 */
[----:B------:R-:W-:-:S13]  /*0e10*/  ISETP.GE.AND.EX P0, PT, R2, UR13, PT, P0 ;  /* 0x0000000d02007c0c */ /* 0x000fda000bf06300 */
[----:B------:R-:W-:Y:S05]  /*0e20*/  @!P0 BRA `(.L_x_71) ;  /* 0x0000000000708947 */ /* 0x000fea0003800000 */
[----:B0-23--:R-:W-:Y:S01]  /*0e30*/  IMAD.U32 R35, RZ, RZ, UR18 ;  /* 0x00000012ff237e24 */ /* 0x00dfe2000f8e00ff */
[----:B------:R-:W-:Y:S01]  /*0e40*/  MOV R37, UR14 ;  /* 0x0000000e00257c02 */ /* 0x000fe20008000f00 */
[----:B------:R-:W2:Y:S02]  /*0e50*/  LDG.E R38, desc[UR16][R32.64] ;  /* 0x0000001020267981 */ /* 0x000ea4000c1e1900 */
        /* <DEDUP_REMOVED lines=24> */
.L_x_72:
[----:B------:R0:W-:Y:S02]  /*0fe0*/  STG.E desc[UR16][R32.64], R39 ;  /* 0x0000002720007986 */ /* 0x0001e4000c101910 */
.L_x_71:
[----:B------:R-:W-:Y:S05]  /*0ff0*/  BSYNC B0 ;  /* 0x0000000000007941 */ /* 0x000fea0003800000 */
.L_x_70:
[----:B------:R-:W-:Y:S01]  /*1000*/  UIADD3 UR12, UP0, UR5, 0x3, URZ ;  /* 0x00000003050c7890 */ /* 0x000fe2000ff1e03f */
[----:B------:R-:W-:Y:S03]  /*1010*/  BSSY B0, `(.L_x_73) ;  /* 0x0000027000007945 */ /* 0x000fe60003800000 */
[----:B------:R-:W-:Y:S02]  /*1020*/  UIADD3.X UR13, URZ, UR4, URZ, UP0, !UPT ;  /* 0x000000043f0d7290 */ /* 0x000fe400087fe43f */
[----:B------:R-:W-:-:S04]  /*1030*/  ISETP.GE.U32.AND P0, PT, R3, UR12, PT ;  /* 0x0000000c03007c0c */ /* 0x000fc8000bf06070 */
[----:B------:R-:W-:-:S13]  /*1040*/  ISETP.GE.AND.EX P0, PT, R2, UR13, PT, P0 ;  /* 0x0000000d02007c0c */ /* 0x000fda000bf06300 */
[----:B------:R-:W-:Y:S05]  /*1050*/  @!P0 BRA `(.L_x_74) ;  /* 0x0000000000888947 */ /* 0x000fea0003800000 */
[----:B------:R-:W5:Y:S01]  /*1060*/  LDG.E.64.CONSTANT R36, desc[UR16][R10.64] ;  /* 0x000000100a247981 */ /* 0x000f62000c1e9b00 */
        /* <DEDUP_REMOVED lines=8> */
[----:B-----5:R-:W-:Y:S02]  /*10f0*/  IMAD R37, R37, UR24, RZ ;  /* 0x0000001825257c24 */ /* 0x020fe4000f8e02ff */
[----:B------:R-:W-:-:S04]  /*1100*/  IMAD.WIDE.U32 R34, R36, UR24, R34 ;  /* 0x0000001824227c25 */ /* 0x000fc8000f8e0022 */
        /* <DEDUP_REMOVED lines=23> */
.L_x_74:
[----:B------:R-:W-:Y:S05]  /*1280*/  BSYNC B0 ;  /* 0x0000000000007941 */ /* 0x000fea0003800000 */
.L_x_73:
        /* <DEDUP_REMOVED lines=16> */
.L_x_63:
        /* <DEDUP_REMOVED lines=20> */
.L_x_78:
        /* <DEDUP_REMOVED lines=8> */
[----:B------:R-:W-:Y:S01]  /*1550*/  LOP3.LUT R4, R6, 0x1, RZ, 0xc0, !PT ;  /* 0x0000000106047812 */ /* 0x000fe200078ec0ff */
[----:B------:R-:W-:-:S03]  /*1560*/  ULDC.64 UR4, c[0x0][0x2f0] ;  /* 0x0000bc0000047ab9 */ /* 0x000fc60000000a00 */
        /* <DEDUP_REMOVED lines=11> */
[----:B------:R-:W-:Y:S01]  /*1620*/  @!P1 LEA.HI.X R13, R4, R13, R5, 0x3, P2 ;  /* 0x0000000d040d9211 */ /* 0x000fe200010f1c05 */
[----:B------:R-:W-:Y:S01]  /*1630*/  IMAD.U32 R4, RZ, RZ, UR4 ;  /* 0x00000004ff047e24 */ /* 0x000fe2000f8e00ff */
[----:B------:R-:W-:-:S06]  /*1640*/  MOV R5, UR5 ;  /* 0x0000000500057c02 */ /* 0x000fcc0008000f00 */
[----:B------:R0:W2:Y:S01]  /*1650*/  @!P1 LDG.E.64.CONSTANT R4, desc[UR16][R12.64] ;  /* 0x000000100c049981 */ /* 0x0000a2000c1e9b00 */
[----:B------:R-:W-:Y:S02]  /*1660*/  IMAD.MOV.U32 R10, RZ, RZ, R20 ;  /* 0x000000ffff0a7224 */ /* 0x000fe400078e0014 */
[----:B------:R-:W-:Y:S02]  /*1670*/  IMAD.MOV.U32 R11, RZ, RZ, R15 ;  /* 0x000000ffff0b7224 */ /* 0x000fe400078e000f */
[----:B------:R-:W-:Y:S02]  /*1680*/  IMAD.MOV.U32 R8, RZ, RZ, R18 ;  /* 0x000000ffff087224 */ /* 0x000fe400078e0012 */
[----:B--234-:R-:W-:Y:S01]  /*1690*/  IMAD R35, R7, UR22, RZ ;  /* 0x0000001607237c24 */ /* 0x01cfe2000f8e02ff */
[----:B0-----:R-:W-:Y:S01]  /*16a0*/  MOV R13, R17 ;  /* 0x00000011000d7202 */ /* 0x001fe20000000f00 */
[----:B------:R-:W-:Y:S02]  /*16b0*/  IMAD.MOV.U32 R12, RZ, RZ, R16 ;  /* 0x000000ffff0c7224 */ /* 0x000fe400078e0010 */
[----:B------:R-:W-:-:S02]  /*16c0*/  IMAD R35, R6, UR23, R35 ;  /* 0x0000001706237c24 */ /* 0x000fc4000f8e0223 */
[----:B------:R-:W-:-:S04]  /*16d0*/  IMAD.WIDE.U32 R12, R6, UR22, R12 ;  /* 0x00000016060c7c25 */ /* 0x000fc8000f8e000c */
[----:B------:R-:W-:Y:S02]  /*16e0*/  IMAD R9, R5, UR24, RZ ;  /* 0x0000001805097c24 */ /* 0x000fe4000f8e02ff */
[----:B------:R-:W-:Y:S02]  /*16f0*/  IMAD R5, R7, UR20, RZ ;  /* 0x0000001407057c24 */ /* 0x000fe4000f8e02ff */
[----:B------:R-:W-:-:S04]  /*1700*/  IMAD.WIDE.U32 R10, R4, UR24, R10 ;  /* 0x00000018040a7c25 */ /* 0x000fc8000f8e000a */
[----:B------:R-:W-:Y:S01]  /*1710*/  IMAD R37, R4, UR25, R9 ;  /* 0x0000001904257c24 */ /* 0x000fe2000f8e0209 */
[----:B------:R-:W-:Y:S01]  /*1720*/  MOV R9, R19 ;  /* 0x0000001300097202 */ /* 0x000fe20000000f00 */
[----:B------:R-:W-:Y:S01]  /*1730*/  IMAD R33, R6, UR21, R5 ;  /* 0x0000001506217c24 */ /* 0x000fe2000f8e0205 */
[----:B------:R-:W-:Y:S01]  /*1740*/  LEA R4, P1, R10, UR26, 0x2 ;  /* 0x0000001a0a047c11 */ /* 0x000fe2000f8210ff */
[----:B------:R-:W-:Y:S02]  /*1750*/  IMAD.IADD R5, R11, 0x1, R37 ;  /* 0x000000010b057824 */ /* 0x000fe400078e0225 */
[----:B------:R-:W-:-:S03]  /*1760*/  IMAD.WIDE.U32 R8, R6, UR20, R8 ;  /* 0x0000001406087c25 */ /* 0x000fc6000f8e0008 */
[----:B------:R-:W-:Y:S01]  /*1770*/  LEA.HI.X R5, R10, UR27, R5, 0x2, P1 ;  /* 0x0000001b0a057c11 */ /* 0x000fe200088f1405 */
[----:B------:R-:W-:Y:S01]  /*1780*/  IMAD.IADD R11, R9, 0x1, R33 ;  /* 0x00000001090b7824 */ /* 0x000fe200078e0221 */
[----:B------:R-:W-:Y:S01]  /*1790*/  LEA R32, P1, R8, UR12, 0x2 ;  /* 0x0000000c08207c11 */ /* 0x000fe2000f8210ff */
[----:B------:R-:W-:Y:S01]  /*17a0*/  IMAD.IADD R9, R13, 0x1, R35 ;  /* 0x000000010d097824 */ /* 0x000fe200078e0223 */
[----:B------:R-:W-:Y:S01]  /*17b0*/  LEA R10, P2, R12, UR14, 0x2 ;  /* 0x0000000e0c0a7c11 */ /* 0x000fe2000f8410ff */
[----:B------:R-:W2:Y:S01]  /*17c0*/  LDG.E R34, desc[UR16][R4.64] ;  /* 0x0000001004227981 */ /* 0x000ea2000c1e1900 */
        /* <DEDUP_REMOVED lines=19> */
.L_x_77:
[----:B------:R-:W-:Y:S05]  /*1900*/  BSYNC B0 ;  /* 0x0000000000007941 */ /* 0x000fea0003800000 */
.L_x_76:
[----:B------:R-:W-:Y:S01]  /*1910*/  UIADD3 UR6, UR8, 0x1, URZ ;  /* 0x0000000108067890 */ /* 0x000fe2000fffe03f */
[----:B------:R-:W-:Y:S01]  /*1920*/  IADD3 R6, P1, R6, 0x1, RZ ;  /* 0x0000000106067810 */ /* 0x000fe20007f3e0ff */
[----:B------:R-:W-:Y:S01]  /*1930*/  UMOV UR5, UR8 ;  /* 0x0000000800057c82 */ /* 0x000fe20008000000 */
[----:B------:R-:W-:Y:S02]  /*1940*/  UMOV UR4, URZ ;  /* 0x0000003f00047c82 */ /* 0x000fe40008000000 */
[----:B------:R-:W-:Y:S02]  /*1950*/  IADD3.X R7, RZ, R7, RZ, P1, !PT ;  /* 0x00000007ff077210 */ /* 0x000fe40000ffe4ff */
[----:B------:R-:W-:Y:S01]  /*1960*/  UMOV UR8, UR6 ;  /* 0x0000000600087c82 */ /* 0x000fe20008000000 */
[----:B------:R-:W-:Y:S06]  /*1970*/  @P0 BRA `(.L_x_78) ;  /* 0xfffffff800d40947 */ /* 0x000fec000383ffff */
.L_x_62:
[----:B------:R-:W-:Y:S01]  /*1980*/  ULDC.64 UR6, c[0x0][0x2e8] ;  /* 0x0000ba0000067ab9 */ /* 0x000fe20000000a00 */
[----:B------:R-:W-:Y:S01]  /*1990*/  ULDC.64 UR18, c[0x0][0x268] ;  /* 0x00009a0000127ab9 */ /* 0x000fe20000000a00 */
[----:B------:R-:W-:Y:S01]  /*19a0*/  UISETP.GE.U32.AND UP0, UPT, UR6, 0x1, UPT ;  /* 0x000000010600788c */ /* 0x000fe2000bf06070 */
[----:B0-----:R-:W-:-:S03]  /*19b0*/  LEA R4, P0, R0, UR18, 0x2 ;  /* 0x0000001200047c11 */ /* 0x001fc6000f8010ff */
[----:B------:R-:W-:Y:S01]  /*19c0*/  UISETP.GE.AND.EX UP0, UPT, UR7, URZ, UPT, UP0 ;  /* 0x0000003f0700728c */ /* 0x000fe2000bf06300 */
[----:B------:R-:W-:-:S05]  /*19d0*/  LEA.HI.X R5, R0, UR19, RZ, 0x2, P0 ;  /* 0x0000001300057c11 */ /* 0x000fca00080f14ff */
[----:B------:R-:W-:-:S13]  /*19e0*/  PLOP3.LUT P0, PT, PT, PT, UP0, 0x80, 0x0 ;  /* 0x000000000000781c */ /* 0x000fda0003f0f008 */
[----:B------:R-:W-:Y:S05]  /*19f0*/  @!P0 EXIT ;  /* 0x000000000000894d */ /* 0x000fea0003800000 */
[----:B------:R-:W-:Y:S01]  /*1a00*/  ULDC.64 UR4, c[0x0][0x220] ;  /* 0x0000880000047ab9 */ /* 0x000fe20000000a00 */
[----:B------:R-:W2:Y:S01]  /*1a10*/  LDG.E.CONSTANT R2, desc[UR16][R4.64] ;  /* 0x0000001004027981 */ /* 0x000ea2000c1e9900 */
[C---:B------:R-:W-:Y:S01]  /*1a20*/  IMAD.WIDE.U32 R6, R0.reuse, UR4, RZ ;  /* 0x0000000400067c25 */ /* 0x040fe2000f8e00ff */
        /* <DEDUP_REMOVED lines=25> */
[----:B------:R-:W-:Y:S01]  /*1bc0*/  IMAD.MOV.U32 R4, RZ, RZ, R26 ;  /* 0x000000ffff047224 */ /* 0x000fe200078e001a */
[----:B------:R-:W-:Y:S01]  /*1bd0*/  ULDC.64 UR14, c[0x0][0x288] ;  /* 0x0000a200000e7ab9 */ /* 0x000fe20000000a00 */
[----:B------:R-:W-:Y:S01]  /*1be0*/  IMAD.MOV.U32 R5, RZ, RZ, R25 ;  /* 0x000000ffff057224 */ /* 0x000fe200078e0019 */
[----:B------:R-:W-:Y:S01]  /*1bf0*/  ULDC.64 UR24, c[0x0][0x210] ;  /* 0x0000840000187ab9 */ /* 0x000fe20000000a00 */
[----:B------:R-:W-:Y:S01]  /*1c00*/  IMAD R7, R31, UR4, RZ ;  /* 0x000000041f077c24 */ /* 0x000fe2000f8e02ff */
[----:B------:R-:W-:Y:S01]  /*1c10*/  UIMAD.WIDE.U32 UR22, UR8, 0x4, URZ ;  /* 0x00000004081678a5 */ /* 0x000fe2000f8e003f */
[C---:B------:R-:W-:Y:S01]  /*1c20*/  IMAD.WIDE.U32 R10, R30.reuse, UR4, R4 ;  /* 0x000000041e0a7c25 */ /* 0x040fe2000f8e0004 */
[----:B------:R-:W-:Y:S02]  /*1c30*/  USHF.L.U64.HI UR20, UR8, 0x4, UR9 ;  /* 0x0000000408147899 */ /* 0x000fe40008010209 */
[----:B------:R-:W-:Y:S01]  /*1c40*/  USHF.L.U32 UR19, UR8, 0x4, URZ ;  /* 0x0000000408137899 */ /* 0x000fe2000800063f */
[----:B------:R-:W-:Y:S01]  /*1c50*/  IMAD R5, R30, UR5, R7 ;  /* 0x000000051e057c24 */ /* 0x000fe2000f8e0207 */
[----:B------:R-:W-:Y:S01]  /*1c60*/  ULDC.64 UR4, c[0x0][0x290] ;  /* 0x0000a40000047ab9 */ /* 0x000fe20000000a00 */
[----:B------:R-:W-:Y:S01]  /*1c70*/  LEA R4, P2, R10, UR24, 0x2 ;  /* 0x000000180a047c11 */ /* 0x000fe2000f8410ff */
[C---:B------:R-:W-:Y:S01]  /*1c80*/  IMAD.WIDE.U32 R6, R0.reuse, UR4, RZ ;  /* 0x0000000400067c25 */ /* 0x040fe2000f8e00ff */
[----:B------:R-:W-:Y:S01]  /*1c90*/  USHF.L.U64.HI UR11, UR8, 0x3, UR9 ;  /* 0x00000003080b7899 */ /* 0x000fe20008010209 */
[----:B------:R-:W-:Y:S01]  /*1ca0*/  IADD3 R5, R11, R5, RZ ;  /* 0x000000050b057210 */ /* 0x000fe20007ffe0ff */
[----:B------:R-:W-:Y:S01]  /*1cb0*/  USHF.L.U32 UR10, UR8, 0x3, URZ ;  /* 0x00000003080a7899 */ /* 0x000fe2000800063f */
[----:B------:R-:W-:Y:S01]  /*1cc0*/  IMAD R7, R0, UR5, R7 ;  /* 0x0000000500077c24 */ /* 0x000fe2000f8e0207 */
[----:B------:R-:W-:Y:S01]  /*1cd0*/  ULDC.64 UR4, c[0x0][0x298] ;  /* 0x0000a60000047ab9 */ /* 0x000fe20000000a00 */
[----:B------:R-:W-:Y:S01]  /*1ce0*/  IMAD R11, R31, UR14, RZ ;  /* 0x0000000e1f0b7c24 */ /* 0x000fe2000f8e02ff */
[----:B------:R-:W-:Y:S01]  /*1cf0*/  LEA.HI.X R5, R10, UR25, R5, 0x2, P2 ;  /* 0x000000190a057c11 */ /* 0x000fe200090f1405 */
[----:B------:R-:W-:Y:S01]  /*1d00*/  IMAD.WIDE.U32 R14, R30, UR14, R6 ;  /* 0x0000000e1e0e7c25 */ /* 0x000fe2000f8e0006 */
[----:B------:R-:W-:-:S02]  /*1d10*/  UIMAD UR8, UR5, 0x3, URZ ;  /* 0x00000003050878a4 */ /* 0x000fc4000f8e023f */
[----:B------:R-:W-:Y:S01]  /*1d20*/  USHF.L.U32 UR13, UR4, 0x4, URZ ;  /* 0x00000004040d7899 */ /* 0x000fe2000800063f */
[C---:B------:R-:W-:Y:S01]  /*1d30*/  IMAD R11, R30.reuse, UR15, R11 ;  /* 0x0000000f1e0b7c24 */ /* 0x040fe2000f8e020b */
[----:B------:R-:W-:Y:S01]  /*1d40*/  USHF.L.U32 UR12, UR9, 0x2, URZ ;  /* 0x00000002090c7899 */ /* 0x000fe2000800063f */
[----:B------:R-:W-:Y:S01]  /*1d50*/  IMAD.U32 R17, RZ, RZ, UR4 ;  /* 0x00000004ff117e24 */ /* 0x000fe2000f8e00ff */
[----:B------:R-:W-:Y:S01]  /*1d60*/  UIADD3 UR6, UP0, UR21, -UR6, URZ ;  /* 0x8000000615067290 */ /* 0x000fe2000ff1e03f */
[----:B0-----:R-:W-:Y:S01]  /*1d70*/  IMAD.WIDE.U32 R8, R30, UR14, R8 ;  /* 0x0000000e1e087c25 */ /* 0x001fe2000f8e0008 */
[----:B------:R-:W-:Y:S01]  /*1d80*/  IADD3 R15, R15, R11, RZ ;  /* 0x0000000b0f0f7210 */ /* 0x000fe20007ffe0ff */
[----:B------:R-:W-:Y:S01]  /*1d90*/  USHF.L.U64.HI UR14, UR4, 0x4, UR5 ;  /* 0x00000004040e7899 */ /* 0x000fe20008010205 */
[C---:B------:R-:W-:Y:S01]  /*1da0*/  LEA R13, P2, R17.reuse, R14, 0x1 ;  /* 0x0000000e110d7211 */ /* 0x040fe200078408ff */
[----:B------:R-:W-:Y:S01]  /*1db0*/  IMAD.U32 R20, RZ, RZ, UR5 ;  /* 0x00000005ff147e24 */ /* 0x000fe2000f8e00ff */
[----:B------:R-:W-:Y:S01]  /*1dc0*/  IADD3 R18, P3, R6, R8, RZ ;  /* 0x0000000806127210 */ /* 0x000fe20007f7e0ff */
[----:B------:R-:W-:Y:S01]  /*1dd0*/  ULDC.64 UR4, c[0x0][0x238] ;  /* 0x00008e0000047ab9 */ /* 0x000fe20000000a00 */
[----:B------:R-:W-:Y:S01]  /*1de0*/  UIADD3.X UR7, URZ, ~UR7, URZ, UP0, !UPT ;  /* 0x800000073f077290 */ /* 0x000fe200087fe43f */
[----:B------:R-:W-:Y:S01]  /*1df0*/  LEA R10, P5, R14, UR4, 0x2 ;  /* 0x000000040e0a7c11 */ /* 0x000fe2000f8a10ff */
[----:B------:R-:W-:Y:S01]  /*1e00*/  UIADD3 UR12, UR23, UR12, URZ ;  /* 0x0000000c170c7290 */ /* 0x000fe2000fffe03f */
[C---:B------:R-:W-:Y:S01]  /*1e10*/  LEA.HI.X R20, R17.reuse, R15, R20, 0x1, P2 ;  /* 0x0000000f11147211 */ /* 0x040fe200010f0c14 */
[----:B------:R-:W-:Y:S01]  /*1e20*/  IMAD.WIDE.U32 R16, R17, 0x3, R14 ;  /* 0x0000000311107825 */ /* 0x000fe200078e000e */
[----:B------:R-:W-:-:S02]  /*1e30*/  IADD3.X R7, R7, R11, R9, P3, !PT ;  /* 0x0000000b07077210 */ /* 0x000fc40001ffe409 */
[----:B------:R-:W-:Y:S01]  /*1e40*/  LEA R8, P3, R13, UR4, 0x2 ;  /* 0x000000040d087c11 */ /* 0x000fe2000f8610ff */
[----:B------:R-:W-:Y:S01]  /*1e50*/  VIADD R17, R17, UR8 ;  /* 0x0000000811117c36 */ /* 0x000fe20008000000 */
[----:B------:R-:W-:Y:S01]  /*1e60*/  LEA R6, P4, R18, UR4, 0x2 ;  /* 0x0000000412067c11 */ /* 0x000fe2000f8810ff */
[----:B------:R-:W-:Y:S01]  /*1e70*/  ULDC.64 UR8, c[0x0][0x280] ;  /* 0x0000a00000087ab9 */ /* 0x000fe20000000a00 */
[----:B------:R-:W-:Y:S01]  /*1e80*/  LEA R12, P2, R16, UR4, 0x2 ;  /* 0x00000004100c7c11 */ /* 0x000fe2000f8410ff */
[----:B------:R-:W-:Y:S01]  /*1e90*/  UMOV UR4, URZ ;  /* 0x0000003f00047c82 */ /* 0x000fe20008000000 */
[----:B------:R-:W-:Y:S02]  /*1ea0*/  LEA.HI.X R9, R13, UR5, R20, 0x2, P3 ;  /* 0x000000050d097c11 */ /* 0x000fe400098f1414 */
[----:B------:R-:W-:Y:S02]  /*1eb0*/  LEA.HI.X R11, R14, UR5, R15, 0x2, P5 ;  /* 0x000000050e0b7c11 */ /* 0x000fe4000a8f140f */
[----:B------:R-:W-:-:S02]  /*1ec0*/  LEA.HI.X R13, R16, UR5, R17, 0x2, P2 ;  /* 0x00000005100d7c11 */ /* 0x000fc400090f1411 */
[----:B------:R-:W-:Y:S01]  /*1ed0*/  LEA.HI.X R7, R18, UR5, R7, 0x2, P4 ;  /* 0x0000000512077c11 */ /* 0x000fe2000a0f1407 */
[----:B------:R-:W-:-:S06]  /*1ee0*/  UMOV UR5, URZ ;  /* 0x0000003f00057c82 */ /* 0x000fcc0008000000 */
.L_x_80:
        /* <DEDUP_REMOVED lines=73> */
.L_x_79:
        /* <DEDUP_REMOVED lines=36> */
.L_x_81:
        /* <DEDUP_REMOVED lines=26> */
.L_x_82:
        /* <DEDUP_REMOVED lines=10> */
.L_x_473:


//--------------------- .text._ZN2at6native43_GLOBAL__N__c95f0927_10_LossCTC_cu_88d8892b45ctc_loss_backward_collect_nonblank_gpu_kernelIflEEvPT_PKS3_lS6_S6_S6_PKlPKT0_S8_S6_llllllllllllS8_llb --------------------------
	.section	.text._ZN2at6native43_GLOBAL__N__c95f0927_10_LossCTC_cu_88d8892b45ctc_loss_backward_collect_nonblank_gpu_kernelIflEEvPT_PKS3_lS6_S6_S6_PKlPKT0_S8_S6_llllllllllllS8_llb,"ax",@progbits
	.align	128
.text._ZN2at6native43_GLOBAL__N__c95f0927_10_LossCTC_cu_88d8892b45ctc_loss_backward_collect_nonblank_gpu_kernelIflEEvPT_PKS3_lS6_S6_S6_PKlPKT0_S8_S6_llllllllllllS8_llb:
        .type           _ZN2at6native43_GLOBAL__N__c95f0927_10_LossCTC_cu_88d8892b45ctc_loss_backward_collect_nonblank_gpu_kernelIflEEvPT_PKS3_lS6_S6_S6_PKlPKT0_S8_S6_llllllllllllS8_llb,@function
        .size           _ZN2at6native43_GLOBAL__N__c95f0927_10_LossCTC_cu_88d8892b45ctc_loss_backward_collect_nonblank_gpu_kernelIflEEvPT_PKS3_lS6_S6_S6_PKlPKT0_S8_S6_llllllllllllS8_llb,(.L_x_474 - _ZN2at6native43_GLOBAL__N__c95f0927_10_LossCTC_cu_88d8892b45ctc_loss_backward_collect_nonblank_gpu_kernelIflEEvPT_PKS3_lS6_S6_S6_PKlPKT0_S8_S6_llllllllllllS8_llb)
        .other          _ZN2at6native43_GLOBAL__N__c95f0927_10_LossCTC_cu_88d8892b45ctc_loss_backward_collect_nonblank_gpu_kernelIflEEvPT_PKS3_lS6_S6_S6_PKlPKT0_S8_S6_llllllllllllS8_llb,@"STO_CUDA_ENTRY STV_DEFAULT"
_ZN2at6native43_GLOBAL__N__c95f0927_10_LossCTC_cu_88d8892b45ctc_loss_backward_collect_nonblank_gpu_kernelIflEEvPT_PKS3_lS6_S6_S6_PKlPKT0_S8_S6_llllllllllllS8_llb:
        /* <DEDUP_REMOVED lines=37> */
[----:B------:R-:W3:Y:S01]  /*0250*/  LDG.E.CONSTANT R27, desc[UR6][R12.64] ;  /* 0x000000060c1b7981 */ /* 0x000ee2000c1e9900 */
[----:B------:R-:W-:-:S03]  /*0260*/  ULDC.64 UR8, c[0x0][0x2c8] ;  /* 0x0000b20000087ab9 */ /* 0x000fc60000000a00 */
[----:B------:R-:W4:Y:S01]  /*0270*/  LDG.E.64.CONSTANT R8, desc[UR6][R8.64] ;  /* 0x0000000608087981 */ /* 0x000f22000c1e9b00 */
[----:B------:R-:W-:-:S04]  /*0280*/  IMAD R11, R7, UR8, RZ ;  /* 0x00000008070b7c24 */ /* 0x000fc8000f8e02ff */
[----:B------:R-:W-:Y:S01]  /*0290*/  IMAD R15, R6, UR9, R11 ;  /* 0x00000009060f7c24 */ /* 0x000fe2000f8e020b */
[----:B--2---:R-:W-:Y:S02]  /*02a0*/  ISETP.LT.U32.AND P1, PT, R2, 0x1, PT ;  /* 0x000000010200780c */ /* 0x004fe40003f21070 */
[----:B---3--:R-:W-:-:S04]  /*02b0*/  FSETP.NEU.FTZ.AND P0, PT, R27, +INF , PT ;  /* 0x7f8000001b00780b */ /* 0x008fc80003f1d000 */
[----:B------:R-:W-:Y:S01]  /*02c0*/  ISETP.NE.AND P0, PT, RZ, UR4, !P0 ;  /* 0x00000004ff007c0c */ /* 0x000fe2000c705270 */
[----:B----4-:R-:W-:Y:S01]  /*02d0*/  IMAD.WIDE.U32 R10, R6, UR8, R8 ;  /* 0x00000008060a7c25 */ /* 0x010fe2000f8e0008 */
[----:B------:R-:W-:Y:S01]  /*02e0*/  ULDC.64 UR8, c[0x0][0x248] ;  /* 0x0000920000087ab9 */ /* 0x000fe20000000a00 */
[----:B------:R-:W-:Y:S01]  /*02f0*/  ULDC.64 UR4, c[0x0][0x218] ;  /* 0x0000860000047ab9 */ /* 0x000fe20000000a00 */
[----:B------:R-:W-:Y:S01]  /*0300*/  ISETP.LT.OR.EX P0, PT, R3, RZ, P0, P1 ;  /* 0x000000ff0300720c */ /* 0x000fe20000701710 */
[----:B------:R-:W-:Y:S01]  /*0310*/  IMAD.WIDE.U32 R8, R5, UR10, RZ ;  /* 0x0000000a05087c25 */ /* 0x000fe2000f8e00ff */
[----:B------:R-:W-:Y:S02]  /*0320*/  IADD3 R11, R11, R15, RZ ;  /* 0x0000000f0b0b7210 */ /* 0x000fe40007ffe0ff */
[----:B------:R-:W-:Y:S01]  /*0330*/  LEA R14, P2, R10, UR8, 0x3 ;  /* 0x000000080a0e7c11 */ /* 0x000fe2000f8418ff */
[----:B------:R-:W-:-:S03]  /*0340*/  IMAD R9, R5, UR11, R9 ;  /* 0x0000000b05097c24 */ /* 0x000fc6000f8e0209 */
[----:B------:R-:W-:Y:S02]  /*0350*/  LEA.HI.X R15, R10, UR9, R11, 0x3, P2 ;  /* 0x000000090a0f7c11 */ /* 0x000fe400090f1c0b */
[----:B------:R-:W-:-:S04]  /*0360*/  LEA R10, P1, R8, UR4, 0x2 ;  /* 0x00000004080a7c11 */ /* 0x000fc8000f8210ff */
[----:B------:R-:W-:Y:S01]  /*0370*/  LEA.HI.X R11, R8, UR5, R9, 0x2, P1 ;  /* 0x00000005080b7c11 */ /* 0x000fe200088f1409 */
[----:B------:R-:W-:Y:S08]  /*0380*/  @P0 EXIT ;  /* 0x000000000000094d */ /* 0x000ff00003800000 */
[----:B------:R-:W5:Y:S01]  /*0390*/  LDG.E.64.CONSTANT R14, desc[UR6][R14.64] ;  /* 0x000000060e0e7981 */ /* 0x000f62000c1e9b00 */
[----:B------:R-:W-:Y:S01]  /*03a0*/  IADD3 R4, P0, R2, -0x1, RZ ;  /* 0xffffffff02047810 */ /* 0x000fe20007f1e0ff */
[----:B------:R-:W0:Y:S02]  /*03b0*/  LDC.64 R16, c[0x0][0x2b0] ;  /* 0x0000ac00ff107b82 */ /* 0x000e240000000a00 */
[----:B------:R1:W5:Y:S01]  /*03c0*/  LDG.E.CONSTANT R0, desc[UR6][R10.64] ;  /* 0x000000060a007981 */ /* 0x000362000c1e9900 */
[----:B------:R-:W-:Y:S01]  /*03d0*/  ISETP.GE.U32.AND P1, PT, R4, 0x3, PT ;  /* 0x000000030400780c */ /* 0x000fe20003f26070 */
[----:B------:R-:W-:Y:S01]  /*03e0*/  BSSY B0, `(.L_x_83) ;  /* 0x00000a2000007945 */ /* 0x000fe20003800000 */
[----:B------:R-:W-:Y:S02]  /*03f0*/  IADD3.X R4, R3, -0x1, RZ, P0, !PT ;  /* 0xffffffff03047810 */ /* 0x000fe400007fe4ff */
[----:B------:R-:W-:Y:S01]  /*0400*/  LOP3.LUT R26, R2, 0x3, RZ, 0xc0, !PT ;  /* 0x00000003021a7812 */ /* 0x000fe200078ec0ff */
[----:B------:R-:W2:Y:S01]  /*0410*/  LDC.64 R18, c[0x0][0x298] ;  /* 0x0000a600ff127b82 */ /* 0x000ea20000000a00 */
[----:B------:R-:W-:-:S02]  /*0420*/  ISETP.GE.U32.AND.EX P1, PT, R4, RZ, PT, P1 ;  /* 0x000000ff0400720c */ /* 0x000fc40003f26110 */
[C---:B------:R-:W-:Y:S01]  /*0430*/  SHF.L.U64.HI R13, R6.reuse, 0x1, R7 ;  /* 0x00000001060d7819 */ /* 0x040fe20000010207 */
[----:B------:R-:W-:Y:S01]  /*0440*/  IMAD.SHL.U32 R6, R6, 0x2, RZ ;  /* 0x0000000206067824 */ /* 0x000fe200078e00ff */
[----:B------:R-:W-:Y:S01]  /*0450*/  ISETP.NE.U32.AND P0, PT, R26, RZ, PT ;  /* 0x000000ff1a00720c */ /* 0x000fe20003f05070 */
[----:B-1----:R-:W-:Y:S01]  /*0460*/  IMAD.MOV.U32 R11, RZ, RZ, RZ ;  /* 0x000000ffff0b7224 */ /* 0x002fe200078e00ff */
[----:B------:R-:W-:Y:S01]  /*0470*/  MOV R12, RZ ;  /* 0x000000ff000c7202 */ /* 0x000fe20000000f00 */
[----:B------:R-:W1:Y:S01]  /*0480*/  LDC.64 R20, c[0x0][0x260] ;  /* 0x00009800ff147b82 */ /* 0x000e620000000a00 */
[----:B------:R-:W-:Y:S02]  /*0490*/  ISETP.NE.AND.EX P0, PT, RZ, RZ, PT, P0 ;  /* 0x000000ffff00720c */ /* 0x000fe40003f05300 */
[----:B------:R-:W-:-:S05]  /*04a0*/  LOP3.LUT R10, R6, 0x1, RZ, 0xfc, !PT ;  /* 0x00000001060a7812 */ /* 0x000fca00078efcff */
[----:B------:R-:W3:Y:S01]  /*04b0*/  LDC.64 R22, c[0x0][0x278] ;  /* 0x00009e00ff167b82 */ /* 0x000ee20000000a00 */
[----:B------:R-:W-:Y:S05]  /*04c0*/  @!P1 BRA `(.L_x_84) ;  /* 0x00000008004c9947 */ /* 0x000fea0003800000 */
[C---:B------:R-:W-:Y:S01]  /*04d0*/  LOP3.LUT R9, R2.reuse, 0x3, RZ, 0xc0, !PT ;  /* 0x0000000302097812 */ /* 0x040fe200078ec0ff */
[----:B------:R-:W-:Y:S01]  /*04e0*/  ULDC.64 UR4, c[0x0][0x280] ;  /* 0x0000a00000047ab9 */ /* 0x000fe20000000a00 */
[----:B------:R-:W-:Y:S01]  /*04f0*/  ULDC.64 UR8, c[0x0][0x268] ;  /* 0x00009a0000087ab9 */ /* 0x000fe20000000a00 */
[----:B------:R-:W-:Y:S01]  /*0500*/  ULDC.64 UR10, c[0x0][0x290] ;  /* 0x0000a400000a7ab9 */ /* 0x000fe20000000a00 */
[----:B------:R-:W-:Y:S01]  /*0510*/  IADD3 R9, P1, -R2, R9, RZ ;  /* 0x0000000902097210 */ /* 0x000fe20007f3e1ff */
[----:B------:R-:W-:Y:S01]  /*0520*/  ULDC.64 UR12, c[0x0][0x2a8] ;  /* 0x0000aa00000c7ab9 */ /* 0x000fe20000000a00 */
[----:B------:R-:W-:Y:S01]  /*0530*/  IMAD.WIDE.U32 R24, R5, UR4, RZ ;  /* 0x0000000405187c25 */ /* 0x000fe2000f8e00ff */
[----:B---3--:R-:W-:Y:S02]  /*0540*/  SHF.L.U32 R23, R23, 0x2, RZ ;  /* 0x0000000217177819 */ /* 0x008fe400000006ff */
[----:B------:R-:W-:Y:S01]  /*0550*/  IADD3.X R8, RZ, ~R3, RZ, P1, !PT ;  /* 0x80000003ff087210 */ /* 0x000fe20000ffe4ff */
[----:B------:R-:W-:-:S04]  /*0560*/  IMAD.WIDE.U32 R32, R5, UR8, RZ ;  /* 0x0000000805207c25 */ /* 0x000fc8000f8e00ff */
[----:B------:R-:W-:-:S04]  /*0570*/  IMAD.WIDE.U32 R30, R5, UR10, RZ ;  /* 0x0000000a051e7c25 */ /* 0x000fc8000f8e00ff */
[----:B------:R-:W-:-:S04]  /*0580*/  IMAD.WIDE.U32 R2, R5, UR12, RZ ;  /* 0x0000000c05027c25 */ /* 0x000fc8000f8e00ff */
[C---:B------:R-:W-:Y:S01]  /*0590*/  IMAD R25, R5.reuse, UR5, R25 ;  /* 0x0000000505197c24 */ /* 0x040fe2000f8e0219 */
[----:B------:R-:W-:Y:S01]  /*05a0*/  ULDC.64 UR4, c[0x0][0x288] ;  /* 0x0000a20000047ab9 */ /* 0x000fe20000000a00 */
[C---:B------:R-:W-:Y:S01]  /*05b0*/  IMAD R33, R5.reuse, UR9, R33 ;  /* 0x0000000905217c24 */ /* 0x040fe2000f8e0221 */
[----:B------:R-:W-:Y:S01]  /*05c0*/  ULDC.64 UR8, c[0x0][0x2a0] ;  /* 0x0000a80000087ab9 */ /* 0x000fe20000000a00 */
[C---:B------:R-:W-:Y:S01]  /*05d0*/  IMAD R31, R5.reuse, UR11, R31 ;  /* 0x0000000b051f7c24 */ /* 0x040fe2000f8e021f */
[----:B------:R-:W-:Y:S01]  /*05e0*/  ULDC.64 UR10, c[0x0][0x2b8] ;  /* 0x0000ae00000a7ab9 */ /* 0x000fe20000000a00 */
[----:B------:R-:W-:Y:S01]  /*05f0*/  IMAD R3, R5, UR13, R3 ;  /* 0x0000000d05037c24 */ /* 0x000fe2000f8e0203 */
[----:B------:R-:W-:Y:S01]  /*0600*/  ULDC.64 UR12, c[0x0][0x230] ;  /* 0x00008c00000c7ab9 */ /* 0x000fe20000000a00 */
[----:B-----5:R-:W-:Y:S02]  /*0610*/  IMAD R5, R15, UR4, RZ ;  /* 0x000000040f057c24 */ /* 0x020fe4000f8e02ff */
[----:B------:R-:W-:-:S04]  /*0620*/  IMAD.WIDE.U32 R24, R14, UR4, R24 ;  /* 0x000000040e187c25 */ /* 0x000fc8000f8e0018 */
[C---:B------:R-:W-:Y:S01]  /*0630*/  IMAD R5, R14.reuse, UR5, R5 ;  /* 0x000000050e057c24 */ /* 0x040fe2000f8e0205 */
[----:B------:R-:W-:Y:S01]  /*0640*/  ULDC.64 UR4, c[0x0][0x270] ;  /* 0x00009c0000047ab9 */ /* 0x000fe20000000a00 */
[----:B------:R-:W-:Y:S02]  /*0650*/  IMAD R11, R13, UR8, RZ ;  /* 0x000000080d0b7c24 */ /* 0x000fe4000f8e02ff */
[----:B------:R-:W-:Y:S02]  /*0660*/  IMAD R7, R15, UR4, RZ ;  /* 0x000000040f077c24 */ /* 0x000fe4000f8e02ff */
        /* <DEDUP_REMOVED lines=17> */
[----:B------:R-:W-:Y:S02]  /*0780*/  IADD3 R11, R3, R37, RZ ;  /* 0x00000025030b7210 */ /* 0x000fe40007ffe0ff */
[----:B------:R-:W-:Y:S02]  /*0790*/  LEA R4, P4, R2, UR12, 0x2 ;  /* 0x0000000c02047c11 */ /* 0x000fe4000f8810ff */
[----:B------:R-:W-:Y:S01]  /*07a0*/  LEA.HI.X R3, R30, UR11, R29, 0x2, P3 ;  /* 0x0000000b1e037c11 */ /* 0x000fe200098f141d */
[----:B0-----:R-:W-:Y:S01]  /*07b0*/  IMAD.SHL.U32 R29, R17, 0x4, RZ ;  /* 0x00000004111d7824 */ /* 0x001fe200078e00ff */
[----:B------:R-:W-:Y:S01]  /*07c0*/  LEA.HI.X R24, R24, UR5, R35, 0x2, P1 ;  /* 0x0000000518187c11 */ /* 0x000fe200088f1423 */
[----:B------:R-:W-:Y:S01]  /*07d0*/  IMAD.WIDE.U32 R16, R16, 0x4, RZ ;  /* 0x0000000410107825 */ /* 0x000fe200078e00ff */
[----:B--2---:R-:W-:-:S02]  /*07e0*/  SHF.L.U32 R33, R19, 0x2, RZ ;  /* 0x0000000213217819 */ /* 0x004fc400000006ff */
[----:B------:R-:W-:Y:S01]  /*07f0*/  LEA.HI.X R2, R2, UR13, R11, 0x2, P4 ;  /* 0x0000000d02027c11 */ /* 0x000fe2000a0f140b */
[----:B------:R-:W-:Y:S01]  /*0800*/  IMAD.WIDE.U32 R18, R18, 0x4, RZ ;  /* 0x0000000412127825 */ /* 0x000fe200078e00ff */
[----:B------:R-:W-:Y:S01]  /*0810*/  LEA.HI.X R25, R32, UR9, R25, 0x2, P2 ;  /* 0x0000000920197c11 */ /* 0x000fe200090f1419 */
[----:B------:R-:W-:Y:S02]  /*0820*/  HFMA2.MMA R11, -RZ, RZ, 0, 0 ;  /* 0x00000000ff0b7435 */ /* 0x000fe400000001ff */
[----:B-1----:R-:W-:Y:S01]  /*0830*/  IMAD.SHL.U32 R35, R21, 0x4, RZ ;  /* 0x0000000415237824 */ /* 0x002fe200078e00ff */
[----:B------:R-:W-:Y:S01]  /*0840*/  IADD3 R33, R19, R33, RZ ;  /* 0x0000002113217210 */ /* 0x000fe20007ffe0ff */
[----:B------:R-:W-:-:S04]  /*0850*/  IMAD.WIDE.U32 R30, R22, 0x4, RZ ;  /* 0x00000004161e7825 */ /* 0x000fc800078e00ff */
[----:B------:R-:W-:Y:S01]  /*0860*/  IMAD.WIDE.U32 R20, R20, 0x4, RZ ;  /* 0x0000000414147825 */ /* 0x000fe200078e00ff */
[----:B------:R-:W-:-:S03]  /*0870*/  IADD3 R34, R31, R23, RZ ;  /* 0x000000171f227210 */ /* 0x000fc60007ffe0ff */
[----:B------:R-:W-:Y:S02]  /*0880*/  IMAD.IADD R32, R17, 0x1, R29 ;  /* 0x0000000111207824 */ /* 0x000fe400078e021d */
[----:B------:R-:W-:-:S07]  /*0890*/  IMAD.IADD R29, R21, 0x1, R35 ;  /* 0x00000001151d7824 */ /* 0x000fce00078e0223 */
.L_x_85:
        /* <DEDUP_REMOVED lines=20> */
[----:B------:R-:W2:Y:S03]  /*09e0*/  LDG.E.CONSTANT R7, desc[UR6][R22.64] ;  /* 0x0000000616077981 */ /* 0x000ea6000c1e9900 */
[----:B------:R-:W-:Y:S01]  /*09f0*/  IMAD.X R3, R24, 0x1, R34, P1 ;  /* 0x0000000118037824 */ /* 0x000fe200008e0622 */
[----:B------:R-:W-:Y:S01]  /*0a00*/  MOV R24, R6 ;  /* 0x0000000600187202 */ /* 0x000fe20000000f00 */
[----:B-1----:R-:W-:-:S05]  /*0a10*/  FFMA.FTZ R35, -R0, R35, -RZ ;  /* 0x0000002300237223 */ /* 0x002fca00000109ff */
[----:B------:R1:W-:Y:S04]  /*0a20*/  REDG.E.ADD.F32.FTZ.RN.STRONG.GPU desc[UR6][R24.64], R35 ;  /* 0x00000023180079a6 */ /* 0x0003e8000c10f386 */
[----:B------:R-:W3:Y:S01]  /*0a30*/  LDG.E R37, desc[UR6][R2.64] ;  /* 0x0000000602257981 */ /* 0x000ee2000c1e1900 */
[----:B0-----:R-:W-:-:S05]  /*0a40*/  IADD3 R4, P2, R4, R16, RZ ;  /* 0x0000001004047210 */ /* 0x001fca0007f5e0ff */
[----:B------:R-:W-:-:S05]  /*0a50*/  IMAD.X R5, R5, 0x1, R32, P2 ;  /* 0x0000000105057824 */ /* 0x000fca00010e0620 */
[----:B-1----:R-:W4:Y:S01]  /*0a60*/  LDG.E.CONSTANT R35, desc[UR6][R4.64] ;  /* 0x0000000604237981 */ /* 0x002f22000c1e9900 */
[----:B--2---:R-:W-:-:S04]  /*0a70*/  FADD.FTZ R36, R36, R7 ;  /* 0x0000000724247221 */ /* 0x004fc80000010000 */
[----:B------:R-:W-:-:S04]  /*0a80*/  FADD.FTZ R36, R27, R36 ;  /* 0x000000241b247221 */ /* 0x000fc80000010000 */
[----:B---3--:R-:W-:-:S04]  /*0a90*/  FADD.FTZ R36, R36, -R37 ;  /* 0x8000002524247221 */ /* 0x008fc80000010000 */
[----:B------:R-:W-:-:S06]  /*0aa0*/  FMUL.FTZ R24, R36, 1.4426950216293334961 ;  /* 0x3fb8aa3b24187820 */ /* 0x000fcc0000410000 */
[----:B------:R-:W0:Y:S01]  /*0ab0*/  MUFU.EX2 R24, R24 ;  /* 0x0000001800187308 */ /* 0x000e220000000800 */
[----:B------:R-:W-:-:S04]  /*0ac0*/  IADD3 R36, P1, R22, R18, RZ ;  /* 0x0000001216247210 */ /* 0x000fc80007f3e0ff */
[----:B------:R-:W-:Y:S02]  /*0ad0*/  IADD3.X R37, R23, R33, RZ, P1, !PT ;  /* 0x0000002117257210 */ /* 0x000fe40000ffe4ff */
[----:B------:R-:W-:Y:S02]  /*0ae0*/  IADD3 R6, P1, R6, R20, RZ ;  /* 0x0000001406067210 */ /* 0x000fe40007f3e0ff */
[----:B------:R-:W-:Y:S02]  /*0af0*/  IADD3 R22, P2, R2, R30, RZ ;  /* 0x0000001e02167210 */ /* 0x000fe40007f5e0ff */
[----:B------:R-:W4:Y:S01]  /*0b00*/  LDG.E.CONSTANT R2, desc[UR6][R36.64] ;  /* 0x0000000624027981 */ /* 0x000f22000c1e9900 */
[----:B------:R-:W-:Y:S01]  /*0b10*/  IMAD.X R7, R25, 0x1, R29, P1 ;  /* 0x0000000119077824 */ /* 0x000fe200008e061d */
[----:B------:R-:W-:Y:S01]  /*0b20*/  IADD3.X R23, R3, R34, RZ, P2, !PT ;  /* 0x0000002203177210 */ /* 0x000fe200017fe4ff */
[----:B0-----:R-:W-:-:S05]  /*0b30*/  FFMA.FTZ R25, -R0, R24, -RZ ;  /* 0x0000001800197223 */ /* 0x001fca00000109ff */
[----:B------:R0:W-:Y:S04]  /*0b40*/  REDG.E.ADD.F32.FTZ.RN.STRONG.GPU desc[UR6][R6.64], R25 ;  /* 0x00000019060079a6 */ /* 0x0001e8000c10f386 */
[----:B------:R-:W2:Y:S01]  /*0b50*/  LDG.E R3, desc[UR6][R22.64] ;  /* 0x0000000616037981 */ /* 0x000ea2000c1e1900 */
[----:B----4-:R-:W-:-:S04]  /*0b60*/  FADD.FTZ R2, R35, R2 ;  /* 0x0000000223027221 */ /* 0x010fc80000010000 */
[----:B------:R-:W-:-:S04]  /*0b70*/  FADD.FTZ R2, R27, R2 ;  /* 0x000000021b027221 */ /* 0x000fc80000010000 */
[----:B--2---:R-:W-:-:S04]  /*0b80*/  FADD.FTZ R2, R2, -R3 ;  /* 0x8000000302027221 */ /* 0x004fc80000010000 */
[----:B------:R-:W-:Y:S01]  /*0b90*/  FMUL.FTZ R24, R2, 1.4426950216293334961 ;  /* 0x3fb8aa3b02187820 */ /* 0x000fe20000410000 */
[----:B------:R-:W-:-:S05]  /*0ba0*/  IADD3 R2, P1, R36, R18, RZ ;  /* 0x0000001224027210 */ /* 0x000fca0007f3e0ff */
[----:B------:R-:W1:Y:S01]  /*0bb0*/  MUFU.EX2 R24, R24 ;  /* 0x0000001800187308 */ /* 0x000e620000000800 */
[----:B------:R-:W-:Y:S01]  /*0bc0*/  IADD3 R36, P2, R4, R16, RZ ;  /* 0x0000001004247210 */ /* 0x000fe20007f5e0ff */
[----:B------:R-:W-:Y:S01]  /*0bd0*/  IMAD.X R3, R37, 0x1, R33, P1 ;  /* 0x0000000125037824 */ /* 0x000fe200008e0621 */
[----:B0-----:R-:W-:Y:S02]  /*0be0*/  IADD3 R6, P1, R6, R20, RZ ;  /* 0x0000001406067210 */ /* 0x001fe40007f3e0ff */
[----:B------:R-:W-:Y:S02]  /*0bf0*/  IADD3.X R37, R5, R32, RZ, P2, !PT ;  /* 0x0000002005257210 */ /* 0x000fe400017fe4ff */
[----:B------:R-:W-:Y:S01]  /*0c00*/  IADD3 R22, P2, R22, R30, RZ ;  /* 0x0000001e16167210 */ /* 0x000fe20007f5e0ff */
[----:B------:R-:W2:Y:S01]  /*0c10*/  LDG.E.CONSTANT R4, desc[UR6][R2.64] ;  /* 0x0000000602047981 */ /* 0x000ea2000c1e9900 */
[----:B------:R-:W-:-:S03]  /*0c20*/  IMAD.X R7, R7, 0x1, R29, P1 ;  /* 0x0000000107077824 */ /* 0x000fc600008e061d */
[----:B------:R-:W2:Y:S01]  /*0c30*/  LDG.E.CONSTANT R5, desc[UR6][R36.64] ;  /* 0x0000000624057981 */ /* 0x000ea2000c1e9900 */
[----:B------:R-:W-:Y:S01]  /*0c40*/  IADD3.X R23, R23, R34, RZ, P2, !PT ;  /* 0x0000002217177210 */ /* 0x000fe200017fe4ff */
[----:B-1----:R-:W-:-:S05]  /*0c50*/  FFMA.FTZ R35, -R0, R24, -RZ ;  /* 0x0000001800237223 */ /* 0x002fca00000109ff */
[----:B------:R0:W-:Y:S04]  /*0c60*/  REDG.E.ADD.F32.FTZ.RN.STRONG.GPU desc[UR6][R6.64], R35 ;  /* 0x00000023060079a6 */ /* 0x0001e8000c10f386 */
[----:B------:R-:W3:Y:S01]  /*0c70*/  LDG.E R25, desc[UR6][R22.64] ;  /* 0x0000000616197981 */ /* 0x000ee2000c1e1900 */
[----:B------:R-:W-:Y:S01]  /*0c80*/  IADD3 R24, P1, R6, R20, RZ ;  /* 0x0000001406187210 */ /* 0x000fe20007f3e0ff */
[----:B--2---:R-:W-:-:S04]  /*0c90*/  FADD.FTZ R4, R5, R4 ;  /* 0x0000000405047221 */ /* 0x004fc80000010000 */
[----:B------:R-:W-:-:S04]  /*0ca0*/  FADD.FTZ R4, R27, R4 ;  /* 0x000000041b047221 */ /* 0x000fc80000010000 */
[----:B---3--:R-:W-:Y:S01]  /*0cb0*/  FADD.FTZ R4, R4, -R25 ;  /* 0x8000001904047221 */ /* 0x008fe20000010000 */
[----:B------:R-:W-:Y:S01]  /*0cc0*/  IMAD.X R25, R7, 0x1, R29, P1 ;  /* 0x0000000107197824 */ /* 0x000fe200008e061d */
[----:B------:R-:W-:Y:S02]  /*0cd0*/  IADD3 R12, P1, R12, 0x4, RZ ;  /* 0x000000040c0c7810 */ /* 0x000fe40007f3e0ff */
[----:B------:R-:W-:Y:S02]  /*0ce0*/  FMUL.FTZ R4, R4, 1.4426950216293334961 ;  /* 0x3fb8aa3b04047820 */ /* 0x000fe40000410000 */
[----:B0-----:R-:W-:Y:S02]  /*0cf0*/  IADD3 R6, P2, R12, R9, RZ ;  /* 0x000000090c067210 */ /* 0x001fe40007f5e0ff */
[----:B------:R-:W0:Y:S01]  /*0d00*/  MUFU.EX2 R5, R4 ;  /* 0x0000000400057308 */ /* 0x000e220000000800 */
[----:B------:R-:W-:Y:S02]  /*0d10*/  IADD3.X R11, RZ, R11, RZ, P1, !PT ;  /* 0x0000000bff0b7210 */ /* 0x000fe40000ffe4ff */
[----:B------:R-:W-:-:S03]  /*0d20*/  ISETP.NE.U32.AND P1, PT, R6, RZ, PT ;  /* 0x000000ff0600720c */ /* 0x000fc60003f25070 */
[----:B------:R-:W-:-:S05]  /*0d30*/  IMAD.X R6, R11, 0x1, R8, P2 ;  /* 0x000000010b067824 */ /* 0x000fca00010e0608 */
[----:B------:R-:W-:Y:S01]  /*0d40*/  ISETP.NE.AND.EX P1, PT, R6, RZ, PT, P1 ;  /* 0x000000ff0600720c */ /* 0x000fe20003f25310 */
[----:B0-----:R-:W-:Y:S01]  /*0d50*/  FFMA.FTZ R5, -R0, R5, -RZ ;  /* 0x0000000500057223 */ /* 0x001fe200000109ff */
[----:B------:R-:W-:Y:S02]  /*0d60*/  IADD3 R7, P2, R22, R30, RZ ;  /* 0x0000001e16077210 */ /* 0x000fe40007f5e0ff */
[----:B------:R-:W-:Y:S02]  /*0d70*/  IADD3 R4, P4, R36, R16, RZ ;  /* 0x0000001024047210 */ /* 0x000fe40007f9e0ff */
[----:B------:R0:W-:Y:S01]  /*0d80*/  REDG.E.ADD.F32.FTZ.RN.STRONG.GPU desc[UR6][R24.64], R5 ;  /* 0x00000005180079a6 */ /* 0x0001e2000c10f386 */
[----:B------:R-:W-:Y:S02]  /*0d90*/  IADD3 R6, P5, R24, R20, RZ ;  /* 0x0000001418067210 */ /* 0x000fe40007fbe0ff */
[----:B0-----:R-:W-:Y:S01]  /*0da0*/  IADD3 R5, P3, R2, R18, RZ ;  /* 0x0000001202057210 */ /* 0x001fe20007f7e0ff */
[----:B------:R-:W-:Y:S01]  /*0db0*/  IMAD.X R24, R23, 0x1, R34, P2 ;  /* 0x0000000117187824 */ /* 0x000fe200010e0622 */
[----:B------:R-:W-:-:S02]  /*0dc0*/  IADD3.X R2, R37, R32, RZ, P4, !PT ;  /* 0x0000002025027210 */ /* 0x000fc400027fe4ff */
[----:B------:R-:W-:Y:S02]  /*0dd0*/  IADD3.X R3, R3, R33, RZ, P3, !PT ;  /* 0x0000002103037210 */ /* 0x000fe40001ffe4ff */
[----:B------:R-:W-:Y:S01]  /*0de0*/  IADD3.X R25, R25, R29, RZ, P5, !PT ;  /* 0x0000001d19197210 */ /* 0x000fe20002ffe4ff */
[----:B------:R-:W-:Y:S06]  /*0df0*/  @P1 BRA `(.L_x_85) ;  /* 0xfffffff800a81947 */ /* 0x000fec000383ffff */
.L_x_84:
[----:B------:R-:W-:Y:S05]  /*0e00*/  BSYNC B0 ;  /* 0x0000000000007941 */ /* 0x000fea0003800000 */
.L_x_83:
[----:B------:R-:W-:Y:S05]  /*0e10*/  @!P0 EXIT ;  /* 0x000000000000894d */ /* 0x000fea0003800000 */
[----:B-1----:R-:W1:Y:S01]  /*0e20*/  S2R R21, SR_TID.Y ;  /* 0x0000000000157919 */ /* 0x002e620000002200 */
[----:B------:R-:W4:Y:S01]  /*0e30*/  LDC.64 R6, c[0x0][0x260] ;  /* 0x00009800ff067b82 */ /* 0x000f220000000a00 */
[----:B------:R-:W-:Y:S01]  /*0e40*/  ULDC.64 UR4, c[0x0][0x2b8] ;  /* 0x0000ae0000047ab9 */ /* 0x000fe20000000a00 */
[----:B------:R-:W-:Y:S01]  /*0e50*/  ULDC.64 UR8, c[0x0][0x2a0] ;  /* 0x0000a80000087ab9 */ /* 0x000fe20000000a00 */
[C---:B0-----:R-:W-:Y:S01]  /*0e60*/  IMAD R17, R13.reuse, UR4, RZ ;  /* 0x000000040d117c24 */ /* 0x041fe2000f8e02ff */
[----:B------:R-:W-:Y:S01]  /*0e70*/  ULDC.64 UR10, c[0x0][0x268] ;  /* 0x00009a00000a7ab9 */ /* 0x000fe20000000a00 */
[----:B------:R-:W-:Y:S01]  /*0e80*/  IMAD R13, R13, UR8, RZ ;  /* 0x000000080d0d7c24 */ /* 0x000fe2000f8e02ff */
[----:B------:R-:W-:Y:S01]  /*0e90*/  ULDC.64 UR12, c[0x0][0x280] ;  /* 0x0000a000000c7ab9 */ /* 0x000fe20000000a00 */
[C---:B------:R-:W-:Y:S01]  /*0ea0*/  IMAD.WIDE.U32 R24, R10.reuse, UR4, RZ ;  /* 0x000000040a187c25 */ /* 0x040fe2000f8e00ff */
[----:B------:R-:W0:Y:S01]  /*0eb0*/  LDC.64 R2, c[0x0][0x2b0] ;  /* 0x0000ac00ff027b82 */ /* 0x000e220000000a00 */
[----:B------:R-:W-:Y:S01]  /*0ec0*/  ULDC UR4, c[0x0][0x4] ;  /* 0x0000010000047ab9 */ /* 0x000fe20000000800 */
[----:B------:R-:W-:Y:S01]  /*0ed0*/  IADD3 R26, P3, RZ, -R26, RZ ;  /* 0x8000001aff1a7210 */ /* 0x000fe20007f7e0ff */
[----:B------:R-:W-:-:S02]  /*0ee0*/  IMAD R17, R10, UR5, R17 ;  /* 0x000000050a117c24 */ /* 0x000fc4000f8e0211 */
[C---:B------:R-:W-:Y:S02]  /*0ef0*/  IMAD R13, R10.reuse, UR9, R13 ;  /* 0x000000090a0d7c24 */ /* 0x040fe4000f8e020d */
[----:B--2---:R-:W-:Y:S01]  /*0f00*/  IMAD.WIDE.U32 R18, R10, UR8, RZ ;  /* 0x000000080a127c25 */ /* 0x004fe2000f8e00ff */
[----:B------:R-:W3:Y:S01]  /*0f10*/  LDC.64 R4, c[0x0][0x298] ;  /* 0x0000a600ff047b82 */ /* 0x000ee20000000a00 */
[----:B------:R-:W-:Y:S01]  /*0f20*/  IADD3 R25, R17, R25, RZ ;  /* 0x0000001911197210 */ /* 0x000fe20007ffe0ff */
[----:B------:R-:W-:Y:S01]  /*0f30*/  ULDC.64 UR8, c[0x0][0x288] ;  /* 0x0000a20000087ab9 */ /* 0x000fe20000000a00 */
[----:B------:R-:W-:-:S05]  /*0f40*/  IMAD.IADD R19, R13, 0x1, R19 ;  /* 0x000000010d137824 */ /* 0x000fca00078e0213 */
[----:B------:R-:W2:Y:S01]  /*0f50*/  LDC.64 R8, c[0x0][0x278] ;  /* 0x00009e00ff087b82 */ /* 0x000ea20000000a00 */
[-C--:B----4-:R-:W-:Y:S02]  /*0f60*/  IMAD R10, R11, R6.reuse, RZ ;  /* 0x000000060b0a7224 */ /* 0x090fe400078e02ff */
[----:B------:R-:W-:-:S04]  /*0f70*/  IMAD.WIDE.U32 R16, R12, R6, RZ ;  /* 0x000000060c107225 */ /* 0x000fc800078e00ff */
[----:B------:R-:W-:Y:S01]  /*0f80*/  IMAD R31, R12, R7, R10 ;  /* 0x000000070c1f7224 */ /* 0x000fe200078e020a */
[----:B------:R-:W-:Y:S01]  /*0f90*/  SHF.L.U64.HI R7, R6, 0x2, R7 ;  /* 0x0000000206077819 */ /* 0x000fe20000010207 */
[----:B0-----:R-:W-:Y:S02]  /*0fa0*/  IMAD R29, R11, R2, RZ ;  /* 0x000000020b1d7224 */ /* 0x001fe400078e02ff */
[----:B-1----:R-:W-:Y:S01]  /*0fb0*/  IMAD R28, R28, UR4, R21 ;  /* 0x000000041c1c7c24 */ /* 0x002fe2000f8e0215 */
[----:B------:R-:W-:Y:S01]  /*0fc0*/  ULDC.64 UR4, c[0x0][0x270] ;  /* 0x00009c0000047ab9 */ /* 0x000fe20000000a00 */
[----:B------:R-:W-:Y:S01]  /*0fd0*/  IMAD R29, R12, R3, R29 ;  /* 0x000000030c1d7224 */ /* 0x000fe200078e021d */
[----:B------:R-:W-:Y:S01]  /*0fe0*/  IADD3 R17, R17, R31, RZ ;  /* 0x0000001f11117210 */ /* 0x000fe20007ffe0ff */
[----:B---3--:R-:W-:Y:S02]  /*0ff0*/  IMAD R23, R11, R4, RZ ;  /* 0x000000040b177224 */ /* 0x008fe400078e02ff */
[----:B-----5:R-:W-:-:S04]  /*1000*/  IMAD.WIDE.U32 R16, R14, UR4, R16 ;  /* 0x000000040e107c25 */ /* 0x020fc8000f8e0010 */
[----:B------:R-:W-:Y:S01]  /*1010*/  IMAD R23, R12, R5, R23 ;  /* 0x000000050c177224 */ /* 0x000fe200078e0217 */
[----:B------:R-:W-:Y:S01]  /*1020*/  SHF.L.U64.HI R5, R4, 0x2, R5 ;  /* 0x0000000204057819 */ /* 0x000fe20000010205 */
[-C--:B--2---:R-:W-:Y:S02]  /*1030*/  IMAD R11, R11, R8.reuse, RZ ;  /* 0x000000080b0b7224 */ /* 0x084fe400078e02ff */
[----:B------:R-:W-:-:S04]  /*1040*/  IMAD.WIDE.U32 R20, R12, R8, RZ ;  /* 0x000000080c147225 */ /* 0x000fc800078e00ff */
[C---:B------:R-:W-:Y:S02]  /*1050*/  IMAD R33, R12.reuse, R9, R11 ;  /* 0x000000090c217224 */ /* 0x040fe400078e020b */
[----:B------:R-:W-:-:S03]  /*1060*/  IMAD.WIDE.U32 R10, R12, R2, R24 ;  /* 0x000000020c0a7225 */ /* 0x000fc600078e0018 */
[----:B------:R-:W-:Y:S01]  /*1070*/  IADD3 R21, R21, R33, RZ ;  /* 0x0000002115157210 */ /* 0x000fe20007ffe0ff */
[----:B------:R-:W-:-:S04]  /*1080*/  IMAD.WIDE.U32 R12, R12, R4, R18 ;  /* 0x000000040c0c7225 */ /* 0x000fc800078e0012 */
[----:B------:R-:W-:Y:S01]  /*1090*/  IMAD R19, R15, UR4, RZ ;  /* 0x000000040f137c24 */ /* 0x000fe2000f8e02ff */
[----:B------:R-:W-:Y:S01]  /*10a0*/  IADD3 R13, R13, R23, RZ ;  /* 0x000000170d0d7210 */ /* 0x000fe20007ffe0ff */
[----:B------:R-:W-:Y:S02]  /*10b0*/  IMAD R15, R15, UR8, RZ ;  /* 0x000000080f0f7c24 */ /* 0x000fe4000f8e02ff */
[C---:B------:R-:W-:Y:S01]  /*10c0*/  IMAD R19, R14.reuse, UR5, R19 ;  /* 0x000000050e137c24 */ /* 0x040fe2000f8e0213 */
[----:B------:R-:W-:Y:S01]  /*10d0*/  ULDC.64 UR4, c[0x0][0x2a8] ;  /* 0x0000aa0000047ab9 */ /* 0x000fe20000000a00 */
[----:B------:R-:W-:Y:S02]  /*10e0*/  IMAD.IADD R11, R11, 0x1, R29 ;  /* 0x000000010b0b7824 */ /* 0x000fe400078e021d */
[C---:B------:R-:W-:Y:S02]  /*10f0*/  IMAD R25, R14.reuse, UR9, R15 ;  /* 0x000000090e197c24 */ /* 0x040fe4000f8e020f */
[----:B------:R-:W-:Y:S01]  /*1100*/  IMAD.WIDE.U32 R14, R14, UR8, R20 ;  /* 0x000000080e0e7c25 */ /* 0x000fe2000f8e0014 */
[----:B------:R-:W-:Y:S01]  /*1110*/  IADD3 R21, R19, R17, RZ ;  /* 0x0000001113157210 */ /* 0x000fe20007ffe0ff */
[----:B------:R-:W-:Y:S01]  /*1120*/  ULDC.64 UR8, c[0x0][0x290] ;  /* 0x0000a40000087ab9 */ /* 0x000fe20000000a00 */
[----:B------:R-:W-:Y:S01]  /*1130*/  MOV R20, R16 ;  /* 0x0000001000147202 */ /* 0x000fe20000000f00 */
[----:B------:R-:W-:Y:S01]  /*1140*/  IMAD.WIDE.U32 R18, R28, UR4, R10 ;  /* 0x000000041c127c25 */ /* 0x000fe2000f8e000a */
[----:B------:R-:W-:-:S03]  /*1150*/  MOV R22, R14 ;  /* 0x0000000e00167202 */ /* 0x000fc60000000f00 */
[----:B------:R-:W-:Y:S02]  /*1160*/  IMAD.IADD R23, R25, 0x1, R15 ;  /* 0x0000000119177824 */ /* 0x000fe400078e020f */
[C---:B------:R-:W-:Y:S01]  /*1170*/  IMAD R15, R28.reuse, UR5, R19 ;  /* 0x000000051c0f7c24 */ /* 0x040fe2000f8e0213 */
[----:B------:R-:W-:Y:S01]  /*1180*/  ULDC.64 UR4, c[0x0][0x230] ;  /* 0x00008c0000047ab9 */ /* 0x000fe20000000a00 */
[----:B------:R-:W-:Y:S01]  /*1190*/  IMAD.WIDE.U32 R16, R28, UR8, R12 ;  /* 0x000000081c107c25 */ /* 0x000fe2000f8e000c */
[----:B------:R-:W-:-:S03]  /*11a0*/  LEA R14, P0, R18, UR4, 0x2 ;  /* 0x00000004120e7c11 */ /* 0x000fc6000f8010ff */
[----:B------:R-:W-:Y:S01]  /*11b0*/  IMAD.WIDE.U32 R10, R28, UR10, R20 ;  /* 0x0000000a1c0a7c25 */ /* 0x000fe2000f8e0014 */
[----:B------:R-:W-:Y:S01]  /*11c0*/  LEA.HI.X R15, R18, UR5, R15, 0x2, P0 ;  /* 0x00000005120f7c11 */ /* 0x000fe200080f140f */
[----:B------:R-:W-:Y:S02]  /*11d0*/  ULDC.64 UR4, c[0x0][0x228] ;  /* 0x00008a0000047ab9 */ /* 0x000fe40000000a00 */
[----:B------:R-:W-:Y:S01]  /*11e0*/  IMAD.WIDE.U32 R12, R28, UR12, R22 ;  /* 0x0000000c1c0c7c25 */ /* 0x000fe2000f8e0016 */
[----:B------:R-:W-:Y:S02]  /*11f0*/  LEA R19, P0, R16, UR4, 0x2 ;  /* 0x0000000410137c11 */ /* 0x000fe4000f8010ff */
[----:B------:R-:W-:Y:S01]  /*1200*/  SHF.L.U64.HI R22, R2, 0x2, R3 ;  /* 0x0000000202167819 */ /* 0x000fe20000010203 */
[C---:B------:R-:W-:Y:S01]  /*1210*/  IMAD R23, R28.reuse, UR9, R17 ;  /* 0x000000091c177c24 */ /* 0x040fe2000f8e0211 */
[----:B------:R-:W-:Y:S01]  /*1220*/  ULDC.64 UR8, c[0x0][0x210] ;  /* 0x0000840000087ab9 */ /* 0x000fe20000000a00 */
[C---:B------:R-:W-:Y:S01]  /*1230*/  IMAD R21, R28.reuse, UR11, R11 ;  /* 0x0000000b1c157c24 */ /* 0x040fe2000f8e020b */
[----:B------:R-:W-:Y:S01]  /*1240*/  ULDC.64 UR10, c[0x0][0x238] ;  /* 0x00008e00000a7ab9 */ /* 0x000fe20000000a00 */
[----:B------:R-:W-:Y:S01]  /*1250*/  IMAD R11, R28, UR13, R13 ;  /* 0x0000000d1c0b7c24 */ /* 0x000fe2000f8e020d */
[----:B------:R-:W-:-:S02]  /*1260*/  LEA R17, P1, R10, UR8, 0x2 ;  /* 0x000000080a117c11 */ /* 0x000fc4000f8210ff */
[----:B------:R-:W-:Y:S02]  /*1270*/  LEA R13, P2, R12, UR10, 0x2 ;  /* 0x0000000a0c0d7c11 */ /* 0x000fe4000f8410ff */
[----:B------:R-:W-:Y:S02]  /*1280*/  LEA.HI.X R18, R10, UR9, R21, 0x2, P1 ;  /* 0x000000090a127c11 */ /* 0x000fe400088f1415 */
[----:B------:R-:W-:Y:S01]  /*1290*/  LEA.HI.X R20, R12, UR11, R11, 0x2, P2 ;  /* 0x0000000b0c147c11 */ /* 0x000fe200090f140b */
[----:B------:R-:W-:Y:S01]  /*12a0*/  IMAD.X R12, RZ, RZ, -0x1, P3 ;  /* 0xffffffffff0c7424 */ /* 0x000fe200018e06ff */
[----:B------:R-:W-:Y:S02]  /*12b0*/  LEA.HI.X R16, R16, UR5, R23, 0x2, P0 ;  /* 0x0000000510107c11 */ /* 0x000fe400080f1417 */
[----:B------:R-:W-:-:S07]  /*12c0*/  SHF.L.U64.HI R21, R8, 0x2, R9 ;  /* 0x0000000208157819 */ /* 0x000fce0000010209 */
.L_x_86:
        /* <DEDUP_REMOVED lines=26> */
[----:B0-----:R-:W-:-:S05]  /*1470*/  FFMA.FTZ R3, -R0, R9, -RZ ;  /* 0x0000000900037223 */ /* 0x001fca00000109ff */
[----:B------:R0:W-:Y:S01]  /*1480*/  REDG.E.ADD.F32.FTZ.RN.STRONG.GPU desc[UR6][R10.64], R3 ;  /* 0x000000030a0079a6 */ /* 0x0001e2000c10f386 */
[----:B------:R-:W-:Y:S05]  /*1490*/  @P0 BRA `(.L_x_86) ;  /* 0xfffffffc008c0947 */ /* 0x000fea000383ffff */
[----:B------:R-:W-:Y:S05]  /*14a0*/  EXIT ;  /* 0x000000000000794d */ /* 0x000fea0003800000 */
.L_x_87:
        /* <DEDUP_REMOVED lines=13> */
.L_x_474:


//--------------------- .text._ZN2at6native43_GLOBAL__N__c95f0927_10_LossCTC_cu_88d8892b37ctc_loss_backward_log_beta_gpu_kernelIflEEvPT_PKS3_PKllPKT0_S8_lllllllS8_lll --------------------------
	.section	.text._ZN2at6native43_GLOBAL__N__c95f0927_10_LossCTC_cu_88d8892b37ctc_loss_backward_log_beta_gpu_kernelIflEEvPT_PKS3_PKllPKT0_S8_lllllllS8_lll,"ax",@progbits
	.align	128
.text._ZN2at6native43_GLOBAL__N__c95f0927_10_LossCTC_cu_88d8892b37ctc_loss_backward_log_beta_gpu_kernelIflEEvPT_PKS3_PKllPKT0_S8_lllllllS8_lll:
        .type           _ZN2at6native43_GLOBAL__N__c95f0927_10_LossCTC_cu_88d8892b37ctc_loss_backward_log_beta_gpu_kernelIflEEvPT_PKS3_PKllPKT0_S8_lllllllS8_lll,@function
        .size           _ZN2at6native43_GLOBAL__N__c95f0927_10_LossCTC_cu_88d8892b37ctc_loss_backward_log_beta_gpu_kernelIflEEvPT_PKS3_PKllPKT0_S8_lllllllS8_lll,(.L_x_475 - _ZN2at6native43_GLOBAL__N__c95f0927_10_LossCTC_cu_88d8892b37ctc_loss_backward_log_beta_gpu_kernelIflEEvPT_PKS3_PKllPKT0_S8_lllllllS8_lll)
        .other          _ZN2at6native43_GLOBAL__N__c95f0927_10_LossCTC_cu_88d8892b37ctc_loss_backward_log_beta_gpu_kernelIflEEvPT_PKS3_PKllPKT0_S8_lllllllS8_lll,@"STO_CUDA_ENTRY STV_DEFAULT"
_ZN2at6native43_GLOBAL__N__c95f0927_10_LossCTC_cu_88d8892b37ctc_loss_backward_log_beta_gpu_kernelIflEEvPT_PKS3_PKllPKT0_S8_lllllllS8_lll:
        /* <DEDUP_REMOVED lines=37> */
[----:B0----5:R-:W-:Y:S05]  /*0250*/  CALL.REL.NOINC `($__internal_1_$__cuda_sm20_rem_s64) ;  /* 0x00000020004c7944 */ /* 0x021fea0003c00000 */
[----:B------:R-:W-:Y:S02]  /*0260*/  IMAD.MOV.U32 R2, RZ, RZ, R4 ;  /* 0x000000ffff027224 */ /* 0x000fe400078e0004 */
[----:B------:R-:W-:Y:S01]  /*0270*/  IMAD.MOV.U32 R3, RZ, RZ, R5 ;  /* 0x000000ffff037224 */ /* 0x000fe200078e0005 */
[----:B------:R-:W-:Y:S06]  /*0280*/  BRA `(.L_x_89) ;  /* 0x00000000004c7947 */ /* 0x000fec0003800000 */
.L_x_88:
        /* <DEDUP_REMOVED lines=19> */
.L_x_89:
        /* <DEDUP_REMOVED lines=36> */
.L_x_95:
        /* <DEDUP_REMOVED lines=14> */
[----:B------:R-:W2:Y:S01]  /*06e0*/  LDG.E.64.CONSTANT R30, desc[UR6][R2.64] ;  /* 0x00000006021e7981 */ /* 0x000ea2000c1e9b00 */
[----:B------:R-:W-:Y:S02]  /*06f0*/  IMAD R34, R4, UR10, RZ ;  /* 0x0000000a04227c24 */ /* 0x000fe4000f8e02ff */
[----:B------:R-:W-:Y:S02]  /*0700*/  IMAD.MOV.U32 R32, RZ, RZ, R22 ;  /* 0x000000ffff207224 */ /* 0x000fe400078e0016 */
[----:B------:R-:W-:Y:S02]  /*0710*/  IMAD.MOV.U32 R33, RZ, RZ, R11 ;  /* 0x000000ffff217224 */ /* 0x000fe400078e000b */
[C---:B------:R-:W-:Y:S02]  /*0720*/  IMAD R21, R9.reuse, UR11, R34 ;  /* 0x0000000b09157c24 */ /* 0x040fe4000f8e0222 */
[----:B------:R-:W-:-:S04]  /*0730*/  IMAD.WIDE.U32 R32, R9, UR10, R32 ;  /* 0x0000000a09207c25 */ /* 0x000fc8000f8e0020 */
[----:B------:R-:W-:Y:S02]  /*0740*/  IMAD.IADD R33, R33, 0x1, R21 ;  /* 0x0000000121217824 */ /* 0x000fe400078e0215 */
[----:B--2---:R-:W-:-:S04]  /*0750*/  IMAD R21, R31, UR12, RZ ;  /* 0x0000000c1f157c24 */ /* 0x004fc8000f8e02ff */
[C---:B------:R-:W-:Y:S02]  /*0760*/  IMAD R21, R30.reuse, UR13, R21 ;  /* 0x0000000d1e157c24 */ /* 0x040fe4000f8e0215 */
[----:B------:R-:W-:-:S04]  /*0770*/  IMAD.WIDE.U32 R30, R30, UR12, R32 ;  /* 0x0000000c1e1e7c25 */ /* 0x000fc8000f8e0020 */
[----:B------:R-:W-:Y:S01]  /*0780*/  IMAD.IADD R21, R31, 0x1, R21 ;  /* 0x000000011f157824 */ /* 0x000fe200078e0215 */
[----:B------:R-:W-:-:S04]  /*0790*/  LEA R32, P1, R30, UR14, 0x2 ;  /* 0x0000000e1e207c11 */ /* 0x000fc8000f8210ff */
[----:B------:R-:W-:-:S06]  /*07a0*/  LEA.HI.X R33, R30, UR15, R21, 0x2, P1 ;  /* 0x0000000f1e217c11 */ /* 0x000fcc00088f1415 */
[----:B------:R0:W5:Y:S01]  /*07b0*/  LDG.E.CONSTANT R33, desc[UR6][R32.64] ;  /* 0x0000000620217981 */ /* 0x000162000c1e9900 */
[----:B------:R-:W-:Y:S05]  /*07c0*/  BRA `(.L_x_92) ;  /* 0x0000000000347947 */ /* 0x000fea0003800000 */
.L_x_91:
        /* <DEDUP_REMOVED lines=13> */
.L_x_92:
[----:B------:R-:W-:Y:S05]  /*08a0*/  BSYNC B0 ;  /* 0x0000000000007941 */ /* 0x000fea0003800000 */
.L_x_90:
        /* <DEDUP_REMOVED lines=17> */
.L_x_94:
[----:B------:R-:W-:Y:S05]  /*09c0*/  BSYNC B0 ;  /* 0x0000000000007941 */ /* 0x000fea0003800000 */
.L_x_93:
[----:B------:R-:W-:Y:S05]  /*09d0*/  @P0 BRA `(.L_x_95) ;  /* 0xfffffffc00080947 */ /* 0x000fea000383ffff */
[----:B------:R-:W-:Y:S01]  /*09e0*/  BSSY B0, `(.L_x_96) ;  /* 0x0000199000007945 */ /* 0x000fe20003800000 */
.L_x_115:
[----:B------:R-:W4:Y:S01]  /*09f0*/  S2R R7, SR_TID.X ;  /* 0x0000000000077919 */ /* 0x000f220000002100 */
[----:B01----:R-:W0:Y:S01]  /*0a00*/  LDC R20, c[0x0][0x294] ;  /* 0x0000a500ff147b82 */ /* 0x003e220000000800 */
[----:B------:R-:W-:Y:S01]  /*0a10*/  BSSY B1, `(.L_x_97) ;  /* 0x0000043000017945 */ /* 0x000fe20003800000 */
[----:B------:R-:W-:-:S06]  /*0a20*/  PRMT R2, RZ, 0x7610, R2 ;  /* 0x00007610ff027816 */ /* 0x000fcc0000000002 */
[----:B-1---5:R-:W1:Y:S01]  /*0a30*/  LDC R16, c[0x0][0x290] ;  /* 0x0000a400ff107b82 */ /* 0x022e620000000800 */
        /* <DEDUP_REMOVED lines=24> */
[----:B-1----:R-:W-:Y:S01]  /*0bc0*/  @!P1 LEA R2, P2, R18, R2, 0x3 ;  /* 0x0000000212029211 */ /* 0x002fe200078418ff */
[----:B------:R-:W-:Y:S02]  /*0bd0*/  IMAD.MOV.U32 R17, RZ, RZ, R20 ;  /* 0x000000ffff117224 */ /* 0x000fe400078e0014 */
[----:B------:R-:W-:-:S05]  /*0be0*/  @!P1 IMAD.IADD R0, R19, 0x1, R15 ;  /* 0x0000000113009824 */ /* 0x000fca00078e020f */
[----:B------:R-:W-:-:S05]  /*0bf0*/  @!P1 LEA.HI.X R3, R18, R3, R0, 0x3, P2 ;  /* 0x0000000312039211 */ /* 0x000fca00010f1c00 */
[----:B------:R0:W5:Y:S01]  /*0c00*/  @!P1 LDG.E.64.CONSTANT R16, desc[UR6][R2.64] ;  /* 0x0000000602109981 */ /* 0x000162000c1e9b00 */
[----:B------:R-:W-:Y:S01]  /*0c10*/  IADD3 R0, P1, R12, -0x1, RZ ;  /* 0xffffffff0c007810 */ /* 0x000fe20007f3e0ff */
[----:B------:R-:W-:Y:S03]  /*0c20*/  BSSY B2, `(.L_x_99) ;  /* 0x0000020000027945 */ /* 0x000fe60003800000 */
[----:B------:R-:W-:Y:S02]  /*0c30*/  ISETP.GE.U32.AND P2, PT, R7, R0, PT ;  /* 0x000000000700720c */ /* 0x000fe40003f46070 */
[----:B------:R-:W-:Y:S02]  /*0c40*/  IADD3.X R0, R10, -0x1, RZ, P1, !PT ;  /* 0xffffffff0a007810 */ /* 0x000fe40000ffe4ff */
[----:B------:R-:W-:Y:S02]  /*0c50*/  PLOP3.LUT P1, PT, PT, PT, PT, 0x8, 0x0 ;  /* 0x000000000000781c */ /* 0x000fe40003f2e170 */
[----:B------:R-:W-:-:S13]  /*0c60*/  ISETP.GE.AND.EX P2, PT, R5, R0, PT, P2 ;  /* 0x000000000500720c */ /* 0x000fda0003f46320 */
[----:B0-----:R-:W-:Y:S05]  /*0c70*/  @P2 BRA `(.L_x_100) ;  /* 0x0000000000682947 */ /* 0x001fea0003800000 */
[----:B------:R-:W-:Y:S01]  /*0c80*/  IADD3 R15, P2, R7, 0x2, RZ ;  /* 0x00000002070f7810 */ /* 0x000fe20007f5e0ff */
[----:B------:R-:W-:Y:S01]  /*0c90*/  ULDC.64 UR8, c[0x0][0x290] ;  /* 0x0000a40000087ab9 */ /* 0x000fe20000000a00 */
[----:B------:R-:W-:Y:S01]  /*0ca0*/  BSSY B3, `(.L_x_101) ;  /* 0x0000015000037945 */ /* 0x000fe20003800000 */
[----:B------:R-:W-:Y:S01]  /*0cb0*/  IMAD.U32 R2, RZ, RZ, UR8 ;  /* 0x00000008ff027e24 */ /* 0x000fe2000f8e00ff */
[----:B------:R-:W-:Y:S01]  /*0cc0*/  LOP3.LUT R0, R15, 0x1, RZ, 0xc0, !PT ;  /* 0x000000010f007812 */ /* 0x000fe200078ec0ff */
[----:B------:R-:W-:-:S03]  /*0cd0*/  IMAD.U32 R3, RZ, RZ, UR9 ;  /* 0x00000009ff037e24 */ /* 0x000fc6000f8e00ff */
[----:B------:R-:W-:Y:S01]  /*0ce0*/  ISETP.NE.U32.AND P1, PT, R0, 0x1, PT ;  /* 0x000000010000780c */ /* 0x000fe20003f25070 */
[----:B------:R-:W-:-:S03]  /*0cf0*/  IMAD.X R0, RZ, RZ, R5, P2 ;  /* 0x000000ffff007224 */ /* 0x000fc600010e0605 */
        /* <DEDUP_REMOVED lines=14> */
[----:B------:R0:W5:Y:S02]  /*0de0*/  LDG.E.64.CONSTANT R2, desc[UR6][R18.64] ;  /* 0x0000000612027981 */ /* 0x000164000c1e9b00 */
.L_x_102:
[----:B------:R-:W-:Y:S05]  /*0df0*/  BSYNC B3 ;  /* 0x0000000000037941 */ /* 0x000fea0003800000 */
.L_x_101:
[----:B-----5:R-:W-:-:S04]  /*0e00*/  ISETP.NE.U32.AND P1, PT, R2, R16, PT ;  /* 0x000000100200720c */ /* 0x020fc80003f25070 */
[----:B------:R-:W-:-:S13]  /*0e10*/  ISETP.NE.AND.EX P1, PT, R3, R17, PT, P1 ;  /* 0x000000110300720c */ /* 0x000fda0003f25310 */
.L_x_100:
[----:B------:R-:W-:Y:S05]  /*0e20*/  BSYNC B2 ;  /* 0x0000000000027941 */ /* 0x000fea0003800000 */
.L_x_99:
[----:B------:R-:W-:-:S07]  /*0e30*/  SEL R2, RZ, 0x1, !P1 ;  /* 0x00000001ff027807 */ /* 0x000fce0004800000 */
.L_x_98:
[----:B------:R-:W-:Y:S05]  /*0e40*/  BSYNC B1 ;  /* 0x0000000000017941 */ /* 0x000fea0003800000 */
.L_x_97:
[----:B0-----:R-:W0:Y:S02]  /*0e50*/  LDC.64 R18, c[0x0][0x228] ;  /* 0x00008a00ff127b82 */ /* 0x001e240000000a00 */
        /* <DEDUP_REMOVED lines=9> */
[----:B-----5:R-:W-:Y:S01]  /*0ef0*/  IMAD R17, R17, UR8, RZ ;  /* 0x0000000811117c24 */ /* 0x020fe2000f8e02ff */
[----:B------:R-:W-:Y:S01]  /*0f00*/  IADD3 R0, P2, R18, -0x2, RZ ;  /* 0xfffffffe12007810 */ /* 0x000fe20007f5e0ff */
[----:B------:R-:W-:Y:S01]  /*0f10*/  IMAD.MOV.U32 R21, RZ, RZ, R11 ;  /* 0x000000ffff157224 */ /* 0x000fe200078e000b */
[----:B------:R-:W-:Y:S01]  /*0f20*/  ISETP.NE.U32.AND.EX P1, PT, RZ, RZ, PT, P1 ;  /* 0x000000ffff00720c */ /* 0x000fe20003f25110 */
[C---:B------:R-:W-:Y:S01]  /*0f30*/  IMAD R53, R16.reuse, UR9, R17 ;  /* 0x0000000910357c24 */ /* 0x040fe2000f8e0211 */
[----:B------:R-:W-:Y:S01]  /*0f40*/  IADD3.X R3, R19, -0x1, RZ, P2, !PT ;  /* 0xffffffff13037810 */ /* 0x000fe200017fe4ff */
[----:B------:R-:W-:Y:S01]  /*0f50*/  IMAD.WIDE.U32 R42, R16, UR8, R20 ;  /* 0x00000008102a7c25 */ /* 0x000fe2000f8e0014 */
[----:B------:R-:W-:-:S03]  /*0f60*/  ULDC.64 UR8, c[0x0][0x270] ;  /* 0x00009c0000087ab9 */ /* 0x000fc60000000a00 */
[----:B------:R-:W-:-:S04]  /*0f70*/  IMAD.WIDE.U32 R34, R14, UR26, RZ ;  /* 0x0000001a0e227c25 */ /* 0x000fc8000f8e00ff */
[----:B------:R-:W-:Y:S02]  /*0f80*/  IMAD R17, R14, UR27, R35 ;  /* 0x0000001b0e117c24 */ /* 0x000fe4000f8e0223 */
[----:B------:R-:W-:Y:S02]  /*0f90*/  IMAD.IADD R53, R43, 0x1, R53 ;  /* 0x000000012b357824 */ /* 0x000fe400078e0235 */
[-C--:B0-----:R-:W-:Y:S02]  /*0fa0*/  IMAD R16, R5, R30.reuse, RZ ;  /* 0x0000001e05107224 */ /* 0x081fe400078e02ff */
[----:B--2---:R-:W-:-:S04]  /*0fb0*/  IMAD.WIDE.U32 R32, R7, R30, UR8 ;  /* 0x0000000807207e25 */ /* 0x004fc8000f8e001e */
        /* <DEDUP_REMOVED lines=47> */
.L_x_105:
        /* <DEDUP_REMOVED lines=58> */
.L_x_106:
[----:B------:R-:W-:Y:S05]  /*1650*/  BSYNC B1 ;  /* 0x0000000000017941 */ /* 0x000fea0003800000 */
.L_x_104:
        /* <DEDUP_REMOVED lines=73> */
.L_x_114:
        /* <DEDUP_REMOVED lines=22> */
.L_x_109:
        /* <DEDUP_REMOVED lines=40> */
.L_x_110:
[----:B------:R-:W-:Y:S05]  /*1ed0*/  BSYNC B2 ;  /* 0x0000000000027941 */ /* 0x000fea0003800000 */
.L_x_108:
        /* <DEDUP_REMOVED lines=21> */
.L_x_112:
        /* <DEDUP_REMOVED lines=38> */
.L_x_113:
[----:B------:R-:W-:Y:S05]  /*2290*/  BSYNC B2 ;  /* 0x0000000000027941 */ /* 0x000fea0003800000 */
.L_x_111:
        /* <DEDUP_REMOVED lines=11> */
.L_x_107:
[----:B------:R-:W-:Y:S05]  /*2350*/  BSYNC B1 ;  /* 0x0000000000017941 */ /* 0x000fea0003800000 */
.L_x_103:
[----:B------:R-:W-:Y:S05]  /*2360*/  @P0 BRA `(.L_x_115) ;  /* 0xffffffe400a00947 */ /* 0x000fea000383ffff */
[----:B------:R-:W-:Y:S05]  /*2370*/  BSYNC B0 ;  /* 0x0000000000007941 */ /* 0x000fea0003800000 */
.L_x_96:
[----:B------:R-:W-:Y:S05]  /*2380*/  EXIT ;  /* 0x000000000000794d */ /* 0x000fea0003800000 */
        .weak           $__internal_1_$__cuda_sm20_rem_s64
        .type           $__internal_1_$__cuda_sm20_rem_s64,@function
        .size           $__internal_1_$__cuda_sm20_rem_s64,(.L_x_475 - $__internal_1_$__cuda_sm20_rem_s64)
$__internal_1_$__cuda_sm20_rem_s64:
        /* <DEDUP_REMOVED lines=71> */
[----:B------:R-:W-:Y:S06]  /*2800*/  RET.REL.NODEC R2 `(_ZN2at6native43_GLOBAL__N__c95f0927_10_LossCTC_cu_88d8892b37ctc_loss_backward_log_beta_gpu_kernelIflEEvPT_PKS3_PKllPKT0_S8_lllllllS8_lll) ;  /* 0xffffffd402fc7950 */ /* 0x000fec0003c3ffff */
.L_x_116:
        /* <DEDUP_REMOVED lines=15> */
.L_x_475:


//--------------------- .text._ZN2at6native43_GLOBAL__N__c95f0927_10_LossCTC_cu_88d8892b36ctc_loss_backward_collect_gpu_kernelIdiEEvPT_PKS3_lS6_S6_S6_PKllPKT0_S8_lS6_llllllllllllS8_llllb --------------------------
	.section	.text._ZN2at6native43_GLOBAL__N__c95f0927_10_LossCTC_cu_88d8892b36ctc_loss_backward_collect_gpu_kernelIdiEEvPT_PKS3_lS6_S6_S6_PKllPKT0_S8_lS6_llllllllllllS8_llllb,"ax",@progbits
	.align	128
.text._ZN2at6native43_GLOBAL__N__c95f0927_10_LossCTC_cu_88d8892b36ctc_loss_backward_collect_gpu_kernelIdiEEvPT_PKS3_lS6_S6_S6_PKllPKT0_S8_lS6_llllllllllllS8_llllb:
        .type           _ZN2at6native43_GLOBAL__N__c95f0927_10_LossCTC_cu_88d8892b36ctc_loss_backward_collect_gpu_kernelIdiEEvPT_PKS3_lS6_S6_S6_PKllPKT0_S8_lS6_llllllllllllS8_llllb,@function
        .size           _ZN2at6native43_GLOBAL__N__c95f0927_10_LossCTC_cu_88d8892b36ctc_loss_backward_collect_gpu_kernelIdiEEvPT_PKS3_lS6_S6_S6_PKllPKT0_S8_lS6_llllllllllllS8_llllb,(.L_x_477 - _ZN2at6native43_GLOBAL__N__c95f0927_10_LossCTC_cu_88d8892b36ctc_loss_backward_collect_gpu_kernelIdiEEvPT_PKS3_lS6_S6_S6_PKllPKT0_S8_lS6_llllllllllllS8_llllb)
        .other          _ZN2at6native43_GLOBAL__N__c95f0927_10_LossCTC_cu_88d8892b36ctc_loss_backward_collect_gpu_kernelIdiEEvPT_PKS3_lS6_S6_S6_PKllPKT0_S8_lS6_llllllllllllS8_llllb,@"STO_CUDA_ENTRY STV_DEFAULT"
_ZN2at6native43_GLOBAL__N__c95f0927_10_LossCTC_cu_88d8892b36ctc_loss_backward_collect_gpu_kernelIdiEEvPT_PKS3_lS6_S6_S6_PKllPKT0_S8_lS6_llllllllllllS8_llllb:
        /* <DEDUP_REMOVED lines=22> */
[----:B------:R-:W-:-:S04]  /*0160*/  IADD3 R12, P0, R6, UR4, RZ ;  /* 0x00000004060c7c10 */ /* 0x000fc8000ff1e0ff */
[----:B------:R-:W-:Y:S01]  /*0170*/  IADD3.X R13, R2, UR5, RZ, P0, !PT ;  /* 0x00000005020d7c10 */ /* 0x000fe200087fe4ff */
[----:B------:R-:W-:-:S05]  /*0180*/  ULDC.64 UR4, c[0x0][0x278] ;  /* 0x00009e0000047ab9 */ /* 0x000fca0000000a00 */
[----:B------:R-:W5:Y:S01]  /*0190*/  LDG.E.64.CONSTANT R12, desc[UR12][R12.64] ;  /* 0x0000000c0c0c7981 */ /* 0x000f62000c1e9b00 */
[----:B------:R-:W-:Y:S01]  /*01a0*/  ISETP.LE.AND P0, PT, RZ, UR8, PT ;  /* 0x00000008ff007c0c */ /* 0x000fe2000bf03270 */
[----:B------:R-:W-:-:S04]  /*01b0*/  IMAD.WIDE.U32 R10, R0, UR4, RZ ;  /* 0x00000004000a7c25 */ /* 0x000fc8000f8e00ff */
[----:B------:R-:W-:-:S08]  /*01c0*/  IMAD R9, R0, UR5, R11 ;  /* 0x0000000500097c24 */ /* 0x000fd0000f8e020b */
[----:B------:R-:W-:Y:S05]  /*01d0*/  @!P0 BRA `(.L_x_117) ;  /* 0x0000001000748947 */ /* 0x000fea0003800000 */
[----:B------:R-:W-:Y:S01]  /*01e0*/  ULDC.64 UR4, c[0x0][0x258] ;  /* 0x0000960000047ab9 */ /* 0x000fe20000000a00 */
[----:B------:R-:W-:Y:S01]  /*01f0*/  ULDC.64 UR6, c[0x0][0x2a0] ;  /* 0x0000a80000067ab9 */ /* 0x000fe20000000a00 */
[----:B------:R-:W-:Y:S01]  /*0200*/  IADD3 R18, P0, R6, UR4, RZ ;  /* 0x0000000406127c10 */ /* 0x000fe2000ff1e0ff */
[----:B------:R-:W-:Y:S01]  /*0210*/  ULDC.64 UR10, c[0x0][0x230] ;  /* 0x00008c00000a7ab9 */ /* 0x000fe20000000a00 */
[----:B------:R-:W-:Y:S01]  /*0220*/  IMAD.MOV.U32 R8, RZ, RZ, R10 ;  /* 0x000000ffff087224 */ /* 0x000fe200078e000a */
[----:B------:R-:W-:Y:S01]  /*0230*/  ULDC.64 UR18, c[0x0][0x228] ;  /* 0x00008a0000127ab9 */ /* 0x000fe20000000a00 */
[----:B------:R-:W-:Y:S01]  /*0240*/  IADD3.X R19, R2, UR5, RZ, P0, !PT ;  /* 0x0000000502137c10 */ /* 0x000fe200087fe4ff */
[----:B------:R-:W-:Y:S01]  /*0250*/  ULDC.64 UR4, c[0x0][0x2d0] ;  /* 0x0000b40000047ab9 */ /* 0x000fe20000000a00 */
[----:B------:R-:W-:Y:S01]  /*0260*/  ULDC.64 UR14, c[0x0][0x2c8] ;  /* 0x0000b200000e7ab9 */ /* 0x000fe20000000a00 */
[----:B------:R-:W-:Y:S01]  /*0270*/  IADD3 R6, P0, R6, UR4, RZ ;  /* 0x0000000406067c10 */ /* 0x000fe2000ff1e0ff */
[----:B------:R-:W-:Y:S01]  /*0280*/  ULDC.64 UR16, c[0x0][0x2b0] ;  /* 0x0000ac0000107ab9 */ /* 0x000fe20000000a00 */
[----:B------:R-:W-:Y:S01]  /*0290*/  ULDC.64 UR20, c[0x0][0x210] ;  /* 0x0000840000147ab9 */ /* 0x000fe20000000a00 */
[----:B------:R-:W2:Y:S01]  /*02a0*/  LDG.E.64.CONSTANT R18, desc[UR12][R18.64] ;  /* 0x0000000c12127981 */ /* 0x000ea2000c1e9b00 */
[----:B------:R-:W-:Y:S01]  /*02b0*/  IADD3.X R7, R2, UR5, RZ, P0, !PT ;  /* 0x0000000502077c10 */ /* 0x000fe200087fe4ff */
[----:B------:R-:W-:-:S05]  /*02c0*/  ULDC.64 UR4, c[0x0][0x2b8] ;  /* 0x0000ae0000047ab9 */ /* 0x000fca0000000a00 */
[----:B------:R-:W5:Y:S01]  /*02d0*/  LDG.E.64.CONSTANT R6, desc[UR12][R6.64] ;  /* 0x0000000c06067981 */ /* 0x000f62000c1e9b00 */
[----:B------:R-:W-:Y:S01]  /*02e0*/  IMAD.WIDE.U32 R2, R0, UR4, RZ ;  /* 0x0000000400027c25 */ /* 0x000fe2000f8e00ff */
[----:B------:R-:W-:-:S03]  /*02f0*/  USHF.L.U64.HI UR9, UR16, 0x3, UR17 ;  /* 0x0000000310097899 */ /* 0x000fc60008010211 */
[----:B------:R-:W-:-:S04]  /*0300*/  IMAD.WIDE.U32 R4, R0, UR6, RZ ;  /* 0x0000000600047c25 */ /* 0x000fc8000f8e00ff */
[C---:B------:R-:W-:Y:S01]  /*0310*/  IMAD R3, R0.reuse, UR5, R3 ;  /* 0x0000000500037c24 */ /* 0x040fe2000f8e0203 */
[----:B------:R-:W-:Y:S01]  /*0320*/  ULDC.64 UR4, c[0x0][0x2c0] ;  /* 0x0000b00000047ab9 */ /* 0x000fe20000000a00 */
[----:B------:R-:W-:Y:S01]  /*0330*/  IMAD R5, R0, UR7, R5 ;  /* 0x0000000700057c24 */ /* 0x000fe2000f8e0205 */
[----:B------:R-:W-:Y:S01]  /*0340*/  ULDC.64 UR6, c[0x0][0x2a8] ;  /* 0x0000aa0000067ab9 */ /* 0x000fe20000000a00 */
[C---:B------:R-:W-:Y:S02]  /*0350*/  IMAD R17, R15.reuse, UR4, RZ ;  /* 0x000000040f117c24 */ /* 0x040fe4000f8e02ff */
[----:B------:R-:W-:Y:S02]  /*0360*/  IMAD R21, R15, UR6, RZ ;  /* 0x000000060f157c24 */ /* 0x000fe4000f8e02ff */
[C---:B------:R-:W-:Y:S02]  /*0370*/  IMAD R23, R14.reuse, UR5, R17 ;  /* 0x000000050e177c24 */ /* 0x040fe4000f8e0211 */
[C---:B------:R-:W-:Y:S01]  /*0380*/  IMAD R25, R14.reuse, UR7, R21 ;  /* 0x000000070e197c24 */ /* 0x040fe2000f8e0215 */
[----:B------:R-:W-:Y:S01]  /*0390*/  ULDC UR7, c[0x0][0x260] ;  /* 0x0000980000077ab9 */ /* 0x000fe20000000800 */
[----:B------:R-:W-:Y:S01]  /*03a0*/  IMAD.WIDE.U32 R16, R14, UR4, R2 ;  /* 0x000000040e107c25 */ /* 0x000fe2000f8e0002 */
[----:B------:R-:W-:Y:S01]  /*03b0*/  ULDC.64 UR4, c[0x0][0x270] ;  /* 0x00009c0000047ab9 */ /* 0x000fe20000000a00 */
[----:B------:R-:W-:-:S02]  /*03c0*/  USHF.L.U64.HI UR8, UR7, 0x1, UR8 ;  /* 0x0000000107087899 */ /* 0x000fc40008010208 */
[----:B------:R-:W-:Y:S01]  /*03d0*/  IMAD.WIDE.U32 R20, R14, UR6, R4 ;  /* 0x000000060e147c25 */ /* 0x000fe2000f8e0004 */
[----:B------:R-:W-:Y:S01]  /*03e0*/  LEA R2, P0, R16, UR10, 0x3 ;  /* 0x0000000a10027c11 */ /* 0x000fe2000f8018ff */
[----:B------:R-:W-:Y:S02]  /*03f0*/  USHF.L.U64.HI UR10, UR14, 0x3, UR15 ;  /* 0x000000030e0a7899 */ /* 0x000fe4000801020f */
[----:B------:R-:W-:Y:S01]  /*0400*/  IMAD.IADD R3, R17, 0x1, R23 ;  /* 0x0000000111037824 */ /* 0x000fe200078e0217 */
[----:B------:R-:W-:Y:S01]  /*0410*/  IADD3 R5, R21, R25, RZ ;  /* 0x0000001915057210 */ /* 0x000fe20007ffe0ff */
[----:B------:R-:W-:Y:S01]  /*0420*/  IMAD R21, R15, UR4, RZ ;  /* 0x000000040f157c24 */ /* 0x000fe2000f8e02ff */
[----:B------:R-:W-:Y:S01]  /*0430*/  LEA R4, P1, R20, UR18, 0x3 ;  /* 0x0000001214047c11 */ /* 0x000fe2000f8218ff */
[----:B------:R-:W-:Y:S01]  /*0440*/  USHF.L.U32 UR7, UR7, 0x1, URZ ;  /* 0x0000000107077899 */ /* 0x000fe2000800063f */
[----:B------:R-:W-:Y:S01]  /*0450*/  LEA.HI.X R3, R16, UR11, R3, 0x3, P0 ;  /* 0x0000000b10037c11 */ /* 0x000fe200080f1c03 */
[----:B------:R-:W-:Y:S01]  /*0460*/  IMAD.WIDE.U32 R16, R14, UR4, R8 ;  /* 0x000000040e107c25 */ /* 0x000fe2000f8e0008 */
[----:B------:R-:W-:Y:S01]  /*0470*/  LEA.HI.X R5, R20, UR19, R5, 0x3, P1 ;  /* 0x0000001314057c11 */ /* 0x000fe200088f1c05 */
[----:B------:R-:W-:Y:S01]  /*0480*/  UMOV UR4, URZ ;  /* 0x0000003f00047c82 */ /* 0x000fe20008000000 */
[----:B------:R-:W-:Y:S01]  /*0490*/  ULDC.64 UR18, c[0x0][0x280] ;  /* 0x0000a00000127ab9 */ /* 0x000fe20000000a00 */
[----:B------:R-:W-:Y:S01]  /*04a0*/  IMAD R21, R14, UR5, R21 ;  /* 0x000000050e157c24 */ /* 0x000fe2000f8e0215 */
[----:B------:R-:W-:-:S03]  /*04b0*/  UMOV UR5, URZ ;  /* 0x0000003f00057c82 */ /* 0x000fc60008000000 */
[----:B------:R-:W-:Y:S01]  /*04c0*/  IMAD.IADD R61, R17, 0x1, R21 ;  /* 0x00000001113d7824 */ /* 0x000fe200078e0215 */
[C---:B--2---:R-:W-:Y:S01]  /*04d0*/  SHF.L.U64.HI R58, R18.reuse, 0x1, R19 ;  /* 0x00000001123a7819 */ /* 0x044fe20000010213 */
[----:B------:R-:W-:-:S07]  /*04e0*/  IMAD.SHL.U32 R59, R18, 0x2, RZ ;  /* 0x00000002123b7824 */ /* 0x000fce00078e00ff */
.L_x_127:
[----:B------:R-:W-:Y:S01]  /*04f0*/  ISETP.GE.U32.AND P0, PT, R59, UR4, PT ;  /* 0x000000043b007c0c */ /* 0x000fe2000bf06070 */
[----:B------:R-:W-:Y:S03]  /*0500*/  BSSY B0, `(.L_x_118) ;  /* 0x00000de000007945 */ /* 0x000fe60003800000 */
[----:B------:R-:W-:-:S13]  /*0510*/  ISETP.GE.AND.EX P0, PT, R58, UR5, PT, P0 ;  /* 0x000000053a007c0c */ /* 0x000fda000bf06300 */
[----:B------:R-:W-:Y:S05]  /*0520*/  @!P0 BRA `(.L_x_119) ;  /* 0x0000000c006c8947 */ /* 0x000fea0003800000 */
[----:B------:R-:W-:-:S04]  /*0530*/  ULOP3.LUT UR6, UR4, 0x1, URZ, 0xc0, !UPT ;  /* 0x0000000104067892 */ /* 0x000fc8000f8ec03f */
[----:B------:R-:W-:-:S04]  /*0540*/  UISETP.NE.U32.AND UP0, UPT, UR6, 0x1, UPT ;  /* 0x000000010600788c */ /* 0x000fc8000bf05070 */
[----:B------:R-:W-:-:S06]  /*0550*/  UISETP.NE.U32.AND.EX UP0, UPT, URZ, URZ, UPT, UP0 ;  /* 0x0000003f3f00728c */ /* 0x000fcc000bf05100 */
[----:B------:R-:W-:-:S05]  /*0560*/  PLOP3.LUT P1, PT, PT, PT, UP0, 0x80, 0x0 ;  /* 0x000000000000781c */ /* 0x000fca0003f2f008 */
[----:B------:R-:W-:Y:S01]  /*0570*/  @!UP0 USHF.R.U32.HI UR6, URZ, 0x1, UR5 ;  /* 0x000000013f068899 */ /* 0x000fe20008011605 */
[----:B------:R-:W-:Y:S01]  /*0580*/  @!UP0 ULDC.64 UR22, c[0x0][0x2d8] ;  /* 0x0000b60000168ab9 */ /* 0x000fe20000000a00 */
[----:B------:R-:W-:Y:S01]  /*0590*/  @!UP0 USHF.R.U64 UR11, UR4, 0x1, UR5 ;  /* 0x00000001040b8899 */ /* 0x000fe20008001205 */
[----:B------:R-:W-:Y:S01]  /*05a0*/  MOV R19, UR22 ;  /* 0x0000001600137c02 */ /* 0x000fe20008000f00 */
[----:B------:R-:W-:-:S04]  /*05b0*/  @!UP0 UIMAD UR6, UR6, UR22, URZ ;  /* 0x00000016060682a4 */ /* 0x000fc8000f8e023f */
[----:B------:R-:W-:Y:S02]  /*05c0*/  @!UP0 UIMAD UR6, UR11, UR23, UR6 ;  /* 0x000000170b0682a4 */ /* 0x000fe4000f8e0206 */
[----:B-----5:R-:W-:Y:S01]  /*05d0*/  @!P1 IMAD.WIDE.U32 R18, R19, UR11, R6 ;  /* 0x0000000b13129c25 */ /* 0x020fe2000f8e0006 */
[----:B------:R-:W-:-:S03]  /*05e0*/  @!UP0 ULDC.64 UR22, c[0x0][0x250] ;  /* 0x0000940000168ab9 */ /* 0x000fc60000000a00 */
[----:B------:R-:W-:Y:S01]  /*05f0*/  @!P1 VIADD R19, R19, UR6 ;  /* 0x0000000613139c36 */ /* 0x000fe20008000000 */
[----:B------:R-:W-:-:S04]  /*0600*/  @!P1 LEA R20, P0, R18, UR22, 0x2 ;  /* 0x0000001612149c11 */ /* 0x000fc8000f8010ff */
[----:B------:R-:W-:-:S06]  /*0610*/  @!P1 LEA.HI.X R21, R18, UR23, R19, 0x2, P0 ;  /* 0x0000001712159c11 */ /* 0x000fcc00080f1413 */
[----:B------:R-:W2:Y:S01]  /*0620*/  @!P1 LDG.E.CONSTANT R21, desc[UR12][R20.64] ;  /* 0x0000000c14159981 */ /* 0x000ea2000c1e9900 */
[----:B------:R-:W-:Y:S01]  /*0630*/  ULDC.64 UR22, c[0x0][0x2f0] ;  /* 0x0000bc0000167ab9 */ /* 0x000fe20000000a00 */
[----:B------:R-:W-:Y:S02]  /*0640*/  IMAD.MOV.U32 R60, RZ, RZ, R16 ;  /* 0x000000ffff3c7224 */ /* 0x000fe400078e0010 */
[----:B------:R-:W-:Y:S02]  /*0650*/  IMAD.U32 R19, RZ, RZ, UR23 ;  /* 0x00000017ff137e24 */ /* 0x000fe4000f8e00ff */
[----:B------:R-:W-:Y:S01]  /*0660*/  IMAD.U32 R18, RZ, RZ, UR22 ;  /* 0x00000016ff127e24 */ /* 0x000fe2000f8e00ff */
[----:B--2---:R-:W-:Y:S02]  /*0670*/  @!P1 SHF.R.S32.HI R19, RZ, 0x1f, R21 ;  /* 0x0000001fff139819 */ /* 0x004fe40000011415 */
[----:B------:R-:W-:Y:S02]  /*0680*/  @!P1 MOV R18, R21 ;  /* 0x0000001500129202 */ /* 0x000fe40000000f00 */
[----:B------:R-:W2:Y:S01]  /*0690*/  LDG.E.64.CONSTANT R20, desc[UR12][R2.64] ;  /* 0x0000000c02147981 */ /* 0x000ea2000c1e9b00 */
[----:B------:R-:W-:-:S02]  /*06a0*/  IMAD R19, R19, UR18, RZ ;  /* 0x0000001213137c24 */ /* 0x000fc4000f8e02ff */
[----:B------:R-:W-:-:S04]  /*06b0*/  IMAD.WIDE.U32 R22, R18, UR18, R60 ;  /* 0x0000001212167c25 */ /* 0x000fc8000f8e003c */
[----:B------:R-:W-:Y:S01]  /*06c0*/  IMAD R19, R18, UR19, R19 ;  /* 0x0000001312137c24 */ /* 0x000fe2000f8e0213 */
[----:B------:R-:W-:-:S03]  /*06d0*/  LEA R18, P0, R22, UR20, 0x3 ;  /* 0x0000001416127c11 */ /* 0x000fc6000f8018ff */
[----:B------:R-:W-:-:S05]  /*06e0*/  IMAD.IADD R19, R23, 0x1, R19 ;  /* 0x0000000117137824 */ /* 0x000fca00078e0213 */
[----:B------:R-:W-:Y:S02]  /*06f0*/  LEA.HI.X R19, R22, UR21, R19, 0x3, P0 ;  /* 0x0000001516137c11 */ /* 0x000fe400080f1c13 */
[----:B------:R-:W2:Y:S04]  /*0700*/  LDG.E.64.CONSTANT R22, desc[UR12][R4.64] ;  /* 0x0000000c04167981 */ /* 0x000ea8000c1e9b00 */
[----:B------:R-:W3:Y:S02]  /*0710*/  LDG.E.64 R24, desc[UR12][R18.64] ;  /* 0x0000000c12187981 */ /* 0x000ee4000c1e1b00 */
[----:B---3--:R-:W-:Y:S02]  /*0720*/  DSETP.NEU.AND P0, PT, R24, -INF , PT ;  /* 0xfff000001800742a */ /* 0x008fe40003f0d000 */
[----:B--2---:R-:W-:-:S12]  /*0730*/  DADD R20, R20, R22 ;  /* 0x0000000014147229 */ /* 0x004fd80000000016 */
[----:B------:R-:W-:Y:S05]  /*0740*/  @!P0 BRA `(.L_x_120) ;  /* 0x0000000800e08947 */ /* 0x000fea0003800000 */
[C---:B------:R-:W-:Y:S01]  /*0750*/  DSETP.GT.AND P0, PT, R24.reuse, R20, PT ;  /* 0x000000141800722a */ /* 0x040fe20003f04000 */
[----:B------:R-:W-:Y:S01]  /*0760*/  IMAD.MOV.U32 R26, RZ, RZ, 0x652b82fe ;  /* 0x652b82feff1a7424 */ /* 0x000fe200078e00ff */
[----:B------:R-:W-:Y:S01]  /*0770*/  MOV R27, 0x3ff71547 ;  /* 0x3ff71547001b7802 */ /* 0x000fe20000000f00 */
[----:B------:R-:W-:Y:S01]  /*0780*/  IMAD.MOV.U32 R30, RZ, RZ, -0x105c611 ;  /* 0xfefa39efff1e7424 */ /* 0x000fe200078e00ff */
[----:B------:R-:W-:Y:S01]  /*0790*/  MOV R33, 0x3c7abc9e ;  /* 0x3c7abc9e00217802 */ /* 0x000fe20000000f00 */
[----:B------:R-:W-:Y:S01]  /*07a0*/  IMAD.MOV.U32 R31, RZ, RZ, 0x3fe62e42 ;  /* 0x3fe62e42ff1f7424 */ /* 0x000fe200078e00ff */
[----:B------:R-:W-:Y:S01]  /*07b0*/  FSEL R22, R24, R20, P0 ;  /* 0x0000001418167208 */ /* 0x000fe20000000000 */
[----:B------:R-:W-:Y:S01]  /*07c0*/  IMAD.MOV.U32 R32, RZ, RZ, 0x3b39803f ;  /* 0x3b39803fff207424 */ /* 0x000fe200078e00ff */
[----:B------:R-:W-:Y:S01]  /*07d0*/  FSEL R23, R25, R21, P0 ;  /* 0x0000001519177208 */ /* 0x000fe20000000000 */
[----:B------:R-:W-:Y:S01]  /*07e0*/  IMAD.MOV.U32 R36, RZ, RZ, -0x35dec16 ;  /* 0xfca213eaff247424 */ /* 0x000fe200078e00ff */
[----:B------:R-:W-:Y:S01]  /*07f0*/  MOV R37, 0x3e928af3 ;  /* 0x3e928af300257802 */ /* 0x000fe20000000f00 */
[----:B------:R-:W-:Y:S01]  /*0800*/  IMAD.MOV.U32 R38, RZ, RZ, 0x62401315 ;  /* 0x62401315ff267424 */ /* 0x000fe200078e00ff */
[----:B------:R-:W-:Y:S01]  /*0810*/  MOV R49, 0x3fa55555 ;  /* 0x3fa5555500317802 */ /* 0x000fe20000000f00 */
[----:B------:R-:W-:Y:S01]  /*0820*/  IMAD.MOV.U32 R39, RZ, RZ, 0x3ec71dee ;  /* 0x3ec71deeff277424 */ /* 0x000fe200078e00ff */
[----:B------:R-:W-:Y:S01]  /*0830*/  DADD R24, R24, -R22 ;  /* 0x0000000018187229 */ /* 0x000fe20000000816 */
[----:B------:R-:W-:Y:S01]  /*0840*/  IMAD.MOV.U32 R46, RZ, RZ, 0x11122322 ;  /* 0x11122322ff2e7424 */ /* 0x000fe200078e00ff */
[----:B------:R-:W-:Y:S01]  /*0850*/  MOV R53, 0x3fe00000 ;  /* 0x3fe0000000357802 */ /* 0x000fe20000000f00 */
[----:B------:R-:W-:Y:S01]  /*0860*/  IMAD.MOV.U32 R47, RZ, RZ, 0x3f811111 ;  /* 0x3f811111ff2f7424 */ /* 0x000fe200078e00ff */
[----:B------:R-:W-:Y:S01]  /*0870*/  BSSY B1, `(.L_x_121) ;  /* 0x000002c000017945 */ /* 0x000fe20003800000 */
[----:B------:R-:W-:-:S02]  /*0880*/  IMAD.MOV.U32 R48, RZ, RZ, 0x555502a1 ;  /* 0x555502a1ff307424 */ /* 0x000fc400078e00ff */
[----:B------:R-:W-:Y:S01]  /*0890*/  IMAD.MOV.U32 R50, RZ, RZ, 0x55555511 ;  /* 0x55555511ff327424 */ /* 0x000fe200078e00ff */
[----:B------:R-:W-:Y:S01]  /*08a0*/  DFMA R28, R24, R26, 6.75539944105574400000e+15 ;  /* 0x43380000181c742b */ /* 0x000fe2000000001a */
[----:B------:R-:W-:Y:S01]  /*08b0*/  IMAD.MOV.U32 R51, RZ, RZ, 0x3fc55555 ;  /* 0x3fc55555ff337424 */ /* 0x000fe200078e00ff */
[----:B------:R-:W-:Y:S01]  /*08c0*/  FSETP.GEU.FTZ.AND P0, PT, |R25|, 4.1917929649353027344, PT ;  /* 0x4086232b1900780b */ /* 0x000fe20003f1e200 */
[----:B------:R-:W-:-:S05]  /*08d0*/  IMAD.MOV.U32 R52, RZ, RZ, 0xb ;  /* 0x0000000bff347424 */ /* 0x000fca00078e00ff */
[----:B------:R-:W-:-:S08]  /*08e0*/  DADD R56, R28, -6.75539944105574400000e+15 ;  /* 0xc33800001c387429 */ /* 0x000fd00000000000 */
[----:B------:R-:W-:-:S08]  /*08f0*/  DFMA R34, R56, -R30, R24 ;  /* 0x8000001e3822722b */ /* 0x000fd00000000018 */
[----:B------:R-:W-:Y:S01]  /*0900*/  DFMA R56, R56, -R32, R34 ;  /* 0x800000203838722b */ /* 0x000fe20000000022 */
[----:B------:R-:W-:Y:S02]  /*0910*/  IMAD.MOV.U32 R34, RZ, RZ, 0x69ce2bdf ;  /* 0x69ce2bdfff227424 */ /* 0x000fe400078e00ff */
[----:B------:R-:W-:-:S06]  /*0920*/  IMAD.MOV.U32 R35, RZ, RZ, 0x3e5ade15 ;  /* 0x3e5ade15ff237424 */ /* 0x000fcc00078e00ff */
[----:B------:R-:W-:-:S08]  /*0930*/  DFMA R40, R56, R34, R36 ;  /* 0x000000223828722b */ /* 0x000fd00000000024 */
[----:B------:R-:W-:Y:S01]  /*0940*/  DFMA R42, R56, R40, R38 ;  /* 0x00000028382a722b */ /* 0x000fe20000000026 */
[----:B------:R-:W-:Y:S01]  /*0950*/  IMAD.MOV.U32 R40, RZ, RZ, 0x7c89eb71 ;  /* 0x7c89eb71ff287424 */ /* 0x000fe200078e00ff */
[----:B------:R-:W-:-:S06]  /*0960*/  MOV R41, 0x3efa0199 ;  /* 0x3efa019900297802 */ /* 0x000fcc0000000f00 */
[----:B------:R-:W-:Y:S01]  /*0970*/  DFMA R44, R56, R42, R40 ;  /* 0x0000002a382c722b */ /* 0x000fe20000000028 */
[----:B------:R-:W-:Y:S02]  /*0980*/  IMAD.MOV.U32 R42, RZ, RZ, 0x14761f65 ;  /* 0x14761f65ff2a7424 */ /* 0x000fe400078e00ff */
[----:B------:R-:W-:-:S06]  /*0990*/  IMAD.MOV.U32 R43, RZ, RZ, 0x3f2a01a0 ;  /* 0x3f2a01a0ff2b7424 */ /* 0x000fcc00078e00ff */
[----:B------:R-:W-:Y:S01]  /*09a0*/  DFMA R54, R56, R44, R42 ;  /* 0x0000002c3836722b */ /* 0x000fe2000000002a */
[----:B------:R-:W-:Y:S01]  /*09b0*/  IMAD.MOV.U32 R44, RZ, RZ, 0x1852b7af ;  /* 0x1852b7afff2c7424 */ /* 0x000fe200078e00ff */
[----:B------:R-:W-:-:S06]  /*09c0*/  MOV R45, 0x3f56c16c ;  /* 0x3f56c16c002d7802 */ /* 0x000fcc0000000f00 */
[----:B------:R-:W-:-:S08]  /*09d0*/  DFMA R54, R56, R54, R44 ;  /* 0x000000363836722b */ /* 0x000fd0000000002c */
[----:B------:R-:W-:-:S08]  /*09e0*/  DFMA R54, R56, R54, R46 ;  /* 0x000000363836722b */ /* 0x000fd0000000002e */
[----:B------:R-:W-:-:S08]  /*09f0*/  DFMA R54, R56, R54, R48 ;  /* 0x000000363836722b */ /* 0x000fd00000000030 */
[----:B------:R-:W-:-:S08]  /*0a00*/  DFMA R54, R56, R54, R50 ;  /* 0x000000363836722b */ /* 0x000fd00000000032 */
[----:B------:R-:W-:-:S08]  /*0a10*/  DFMA R54, R56, R54, R52 ;  /* 0x000000363836722b */ /* 0x000fd00000000034 */
[----:B------:R-:W-:-:S08]  /*0a20*/  DFMA R54, R56, R54, 1 ;  /* 0x3ff000003836742b */ /* 0x000fd00000000036 */
[----:B------:R-:W-:-:S10]  /*0a30*/  DFMA R54, R56, R54, 1 ;  /* 0x3ff000003836742b */ /* 0x000fd40000000036 */
[----:B------:R-:W-:Y:S02]  /*0a40*/  IMAD R57, R28, 0x100000, R55 ;  /* 0x001000001c397824 */ /* 0x000fe400078e0237 */
[----:B------:R-:W-:Y:S01]  /*0a50*/  IMAD.MOV.U32 R56, RZ, RZ, R54 ;  /* 0x000000ffff387224 */ /* 0x000fe200078e0036 */
[----:B------:R-:W-:Y:S06]  /*0a60*/  @!P0 BRA `(.L_x_122) ;  /* 0x0000000000308947 */ /* 0x000fec0003800000 */
[----:B------:R-:W-:Y:S01]  /*0a70*/  FSETP.GEU.FTZ.AND P0, PT, |R25|, 4.2275390625, PT ;  /* 0x408748001900780b */ /* 0x000fe20003f1e200 */
[C---:B------:R-:W-:Y:S02]  /*0a80*/  DSETP.GEU.AND P1, PT, R24.reuse, RZ, PT ;  /* 0x000000ff1800722a */ /* 0x040fe40003f2e000 */
[----:B------:R-:W-:-:S10]  /*0a90*/  DADD R24, R24, +INF ;  /* 0x7ff0000018187429 */ /* 0x000fd40000000000 */
[----:B------:R-:W-:Y:S02]  /*0aa0*/  @!P0 LEA.HI R29, R28, R28, RZ, 0x1 ;  /* 0x0000001c1c1d8211 */ /* 0x000fe400078f08ff */
[----:B------:R-:W-:Y:S02]  /*0ab0*/  FSEL R56, R24, RZ, P1 ;  /* 0x000000ff18387208 */ /* 0x000fe40000800000 */
[----:B------:R-:W-:Y:S02]  /*0ac0*/  @!P0 SHF.R.S32.HI R29, RZ, 0x1, R29 ;  /* 0x00000001ff1d8819 */ /* 0x000fe4000001141d */
[----:B------:R-:W-:Y:S02]  /*0ad0*/  FSEL R57, R25, RZ, P1 ;  /* 0x000000ff19397208 */ /* 0x000fe40000800000 */
[----:B------:R-:W-:Y:S01]  /*0ae0*/  @!P0 LEA R55, R29, R55, 0x14 ;  /* 0x000000371d378211 */ /* 0x000fe200078ea0ff */
[----:B------:R-:W-:-:S05]  /*0af0*/  @!P0 IMAD.IADD R28, R28, 0x1, -R29 ;  /* 0x000000011c1c8824 */ /* 0x000fca00078e0a1d */
[----:B------:R-:W-:Y:S01]  /*0b00*/  @!P0 LEA R29, R28, 0x3ff00000, 0x14 ;  /* 0x3ff000001c1d8811 */ /* 0x000fe200078ea0ff */
[----:B------:R-:W-:-:S06]  /*0b10*/  @!P0 IMAD.MOV.U32 R28, RZ, RZ, RZ ;  /* 0x000000ffff1c8224 */ /* 0x000fcc00078e00ff */
[----:B------:R-:W-:-:S11]  /*0b20*/  @!P0 DMUL R56, R54, R28 ;  /* 0x0000001c36388228 */ /* 0x000fd60000000000 */
.L_x_122:
[----:B------:R-:W-:Y:S05]  /*0b30*/  BSYNC B1 ;  /* 0x0000000000017941 */ /* 0x000fea0003800000 */
.L_x_121:
[----:B------:R-:W-:Y:S01]  /*0b40*/  DADD R20, R20, -R22 ;  /* 0x0000000014147229 */ /* 0x000fe20000000816 */
[----:B------:R-:W-:Y:S07]  /*0b50*/  BSSY B1, `(.L_x_123) ;  /* 0x0000021000017945 */ /* 0x000fee0003800000 */
[----:B------:R-:W-:Y:S02]  /*0b60*/  DFMA R26, R20, R26, 6.75539944105574400000e+15 ;  /* 0x43380000141a742b */ /* 0x000fe4000000001a */
[----:B------:R-:W-:-:S06]  /*0b70*/  FSETP.GEU.FTZ.AND P0, PT, |R21|, 4.1917929649353027344, PT ;  /* 0x4086232b1500780b */ /* 0x000fcc0003f1e200 */
[----:B------:R-:W-:-:S08]  /*0b80*/  DADD R24, R26, -6.75539944105574400000e+15 ;  /* 0xc33800001a187429 */ /* 0x000fd00000000000 */
[----:B------:R-:W-:-:S08]  /*0b90*/  DFMA R30, R24, -R30, R20 ;  /* 0x8000001e181e722b */ /* 0x000fd00000000014 */
[----:B------:R-:W-:-:S08]  /*0ba0*/  DFMA R30, R24, -R32, R30 ;  /* 0x80000020181e722b */ /* 0x000fd0000000001e */
[----:B------:R-:W-:-:S08]  /*0bb0*/  DFMA R34, R30, R34, R36 ;  /* 0x000000221e22722b */ /* 0x000fd00000000024 */
        /* <DEDUP_REMOVED lines=14> */
[C---:B------:R-:W-:Y:S02]  /*0ca0*/  DADD R28, R20.reuse, +INF ;  /* 0x7ff00000141c7429 */ /* 0x040fe40000000000 */
[----:B------:R-:W-:-:S08]  /*0cb0*/  DSETP.GEU.AND P1, PT, R20, RZ, PT ;  /* 0x000000ff1400722a */ /* 0x000fd00003f2e000 */
[----:B------:R-:W-:Y:S02]  /*0cc0*/  FSEL R25, R29, RZ, P1 ;  /* 0x000000ff1d197208 */ /* 0x000fe40000800000 */
[----:B------:R-:W-:Y:S01]  /*0cd0*/  @!P0 LEA.HI R24, R26, R26, RZ, 0x1 ;  /* 0x0000001a1a188211 */ /* 0x000fe200078f08ff */
[----:B------:R-:W-:-:S03]  /*0ce0*/  @!P0 IMAD.MOV.U32 R20, RZ, RZ, R34 ;  /* 0x000000ffff148224 */ /* 0x000fc600078e0022 */
[----:B------:R-:W-:Y:S02]  /*0cf0*/  @!P0 SHF.R.S32.HI R21, RZ, 0x1, R24 ;  /* 0x00000001ff158819 */ /* 0x000fe40000011418 */
[----:B------:R-:W-:Y:S02]  /*0d00*/  FSEL R24, R28, RZ, P1 ;  /* 0x000000ff1c187208 */ /* 0x000fe40000800000 */
[----:B------:R-:W-:Y:S01]  /*0d10*/  @!P0 IADD3 R26, R26, -R21, RZ ;  /* 0x800000151a1a8210 */ /* 0x000fe20007ffe0ff */
[----:B------:R-:W-:-:S03]  /*0d20*/  @!P0 IMAD R21, R21, 0x100000, R35 ;  /* 0x0010000015158824 */ /* 0x000fc600078e0223 */
[----:B------:R-:W-:Y:S01]  /*0d30*/  @!P0 LEA R27, R26, 0x3ff00000, 0x14 ;  /* 0x3ff000001a1b8811 */ /* 0x000fe200078ea0ff */
[----:B------:R-:W-:-:S06]  /*0d40*/  @!P0 IMAD.MOV.U32 R26, RZ, RZ, RZ ;  /* 0x000000ffff1a8224 */ /* 0x000fcc00078e00ff */
[----:B------:R-:W-:-:S11]  /*0d50*/  @!P0 DMUL R24, R20, R26 ;  /* 0x0000001a14188228 */ /* 0x000fd60000000000 */
.L_x_124:
[----:B------:R-:W-:Y:S05]  /*0d60*/  BSYNC B1 ;  /* 0x0000000000017941 */ /* 0x000fea0003800000 */
.L_x_123:
[----:B------:R-:W-:Y:S01]  /*0d70*/  DADD R30, R24, R56 ;  /* 0x00000000181e7229 */ /* 0x000fe20000000038 */
[----:B------:R-:W-:Y:S09]  /*0d80*/  BSSY B1, `(.L_x_125) ;  /* 0x0000051000017945 */ /* 0x000ff20003800000 */
[----:B------:R-:W-:Y:S01]  /*0d90*/  ISETP.GT.AND P0, PT, R31, 0xfffff, PT ;  /* 0x000fffff1f00780c */ /* 0x000fe20003f04270 */
[----:B------:R-:W-:Y:S01]  /*0da0*/  IMAD.MOV.U32 R21, RZ, RZ, R31 ;  /* 0x000000ffff157224 */ /* 0x000fe200078e001f */
[----:B------:R-:W-:Y:S01]  /*0db0*/  MOV R20, R30 ;  /* 0x0000001e00147202 */ /* 0x000fe20000000f00 */
[----:B------:R-:W-:-:S02]  /*0dc0*/  IMAD.MOV.U32 R26, RZ, RZ, R30 ;  /* 0x000000ffff1a7224 */ /* 0x000fc400078e001e */
[----:B------:R-:W-:-:S08]  /*0dd0*/  IMAD.MOV.U32 R30, RZ, RZ, -0x3ff ;  /* 0xfffffc01ff1e7424 */ /* 0x000fd000078e00ff */
[----:B------:R-:W-:Y:S01]  /*0de0*/  @!P0 DMUL R20, R20, 1.80143985094819840000e+16 ;  /* 0x4350000014148828 */ /* 0x000fe20000000000 */
[----:B------:R-:W-:-:S09]  /*0df0*/  @!P0 IMAD.MOV.U32 R30, RZ, RZ, -0x435 ;  /* 0xfffffbcbff1e8424 */ /* 0x000fd200078e00ff */
[----:B------:R-:W-:Y:S01]  /*0e00*/  @!P0 IMAD.MOV.U32 R31, RZ, RZ, R21 ;  /* 0x000000ffff1f8224 */ /* 0x000fe200078e0015 */
[----:B------:R-:W-:-:S03]  /*0e10*/  @!P0 MOV R26, R20 ;  /* 0x00000014001a8202 */ /* 0x000fc60000000f00 */
[----:B------:R-:W-:-:S05]  /*0e20*/  VIADD R24, R31, 0xffffffff ;  /* 0xffffffff1f187836 */ /* 0x000fca0000000000 */
[----:B------:R-:W-:-:S13]  /*0e30*/  ISETP.GE.U32.AND P1, PT, R24, 0x7fefffff, PT ;  /* 0x7fefffff1800780c */ /* 0x000fda0003f26070 */
[----:B------:R-:W-:Y:S01]  /*0e40*/  @P1 MOV R24, 0x0 ;  /* 0x0000000000181802 */ /* 0x000fe20000000f00 */
[----:B------:R-:W-:Y:S01]  /*0e50*/  @P1 IMAD.MOV.U32 R25, RZ, RZ, 0x7ff00000 ;  /* 0x7ff00000ff191424 */ /* 0x000fe200078e00ff */
[----:B------:R-:W-:-:S05]  /*0e60*/  @P1 FSETP.NEU.FTZ.AND P2, PT, R21, RZ, PT ;  /* 0x000000ff1500120b */ /* 0x000fca0003f5d000 */
[----:B------:R-:W-:-:S10]  /*0e70*/  @P1 DFMA R24, R20, R24, +INF ;  /* 0x7ff000001418142b */ /* 0x000fd40000000018 */
[----:B------:R-:W-:Y:S02]  /*0e80*/  @P1 FSEL R32, R24, RZ, P2 ;  /* 0x000000ff18201208 */ /* 0x000fe40001000000 */
[----:B------:R-:W-:Y:S01]  /*0e90*/  @P1 FSEL R33, R25, -QNAN , P2 ;  /* 0xfff0000019211808 */ /* 0x000fe20001000000 */
[----:B------:R-:W-:Y:S06]  /*0ea0*/  @P1 BRA `(.L_x_126) ;  /* 0x0000000000f81947 */ /* 0x000fec0003800000 */
[----:B------:R-:W-:Y:S01]  /*0eb0*/  LOP3.LUT R20, R31, 0x800fffff, RZ, 0xc0, !PT ;  /* 0x800fffff1f147812 */ /* 0x000fe200078ec0ff */
[----:B------:R-:W-:Y:S01]  /*0ec0*/  IMAD.MOV.U32 R24, RZ, RZ, RZ ;  /* 0x000000ffff187224 */ /* 0x000fe200078e00ff */
[----:B------:R-:W-:Y:S01]  /*0ed0*/  UMOV UR22, 0x3ae80f1e ;  /* 0x3ae80f1e00167882 */ /* 0x000fe20000000000 */
[----:B------:R-:W-:Y:S01]  /*0ee0*/  IMAD.MOV.U32 R34, RZ, RZ, -0x748574fc ;  /* 0x8b7a8b04ff227424 */ /* 0x000fe200078e00ff */
[----:B------:R-:W-:Y:S01]  /*0ef0*/  LOP3.LUT R21, R20, 0x3ff00000, RZ, 0xfc, !PT ;  /* 0x3ff0000014157812 */ /* 0x000fe200078efcff */
[----:B------:R-:W-:Y:S01]  /*0f00*/  IMAD.MOV.U32 R20, RZ, RZ, R26 ;  /* 0x000000ffff147224 */ /* 0x000fe200078e001a */
[----:B------:R-:W-:Y:S01]  /*0f10*/  UMOV UR23, 0x3eb1380b ;  /* 0x3eb1380b00177882 */ /* 0x000fe20000000000 */
[----:B------:R-:W-:Y:S01]  /*0f20*/  IMAD.MOV.U32 R35, RZ, RZ, 0x3ed0ee25 ;  /* 0x3ed0ee25ff237424 */ /* 0x000fe200078e00ff */
[----:B------:R-:W-:Y:S01]  /*0f30*/  ISETP.GE.AND P0, PT, R21, 0x3ff6a09f, PT ;  /* 0x3ff6a09f1500780c */ /* 0x000fe20003f06270 */
[----:B------:R-:W-:Y:S01]  /*0f40*/  IMAD.MOV.U32 R37, RZ, RZ, 0x43300000 ;  /* 0x43300000ff257424 */ /* 0x000fe200078e00ff */
[----:B------:R-:W-:Y:S01]  /*0f50*/  LEA.HI R36, R31, R30, RZ, 0xc ;  /* 0x0000001e1f247211 */ /* 0x000fe200078f60ff */
[----:B------:R-:W-:Y:S01]  /*0f60*/  UMOV UR24, 0x80000000 ;  /* 0x8000000000187882 */ /* 0x000fe20000000000 */
[----:B------:R-:W-:-:S09]  /*0f70*/  UMOV UR25, 0x43300000 ;  /* 0x4330000000197882 */ /* 0x000fd20000000000 */
[----:B------:R-:W-:Y:S01]  /*0f80*/  @P0 VIADD R25, R21, 0xfff00000 ;  /* 0xfff0000015190836 */ /* 0x000fe20000000000 */
[----:B------:R-:W-:-:S04]  /*0f90*/  @P0 IADD3 R36, R36, 0x1, RZ ;  /* 0x0000000124240810 */ /* 0x000fc80007ffe0ff */
[----:B------:R-:W-:Y:S02]  /*0fa0*/  @P0 MOV R21, R25 ;  /* 0x0000001900150202 */ /* 0x000fe40000000f00 */
[----:B------:R-:W-:-:S04]  /*0fb0*/  LOP3.LUT R36, R36, 0x80000000, RZ, 0x3c, !PT ;  /* 0x8000000024247812 */ /* 0x000fc800078e3cff */
[C---:B------:R-:W-:Y:S02]  /*0fc0*/  DADD R32, R20.reuse, 1 ;  /* 0x3ff0000014207429 */ /* 0x040fe40000000000 */
[----:B------:R-:W-:-:S04]  /*0fd0*/  DADD R20, R20, -1 ;  /* 0xbff0000014147429 */ /* 0x000fc80000000000 */
[----:B------:R-:W0:Y:S02]  /*0fe0*/  MUFU.RCP64H R25, R33 ;  /* 0x0000002100197308 */ /* 0x000e240000001800 */
[----:B0-----:R-:W-:-:S08]  /*0ff0*/  DFMA R26, -R32, R24, 1 ;  /* 0x3ff00000201a742b */ /* 0x001fd00000000118 */
[----:B------:R-:W-:-:S08]  /*1000*/  DFMA R26, R26, R26, R26 ;  /* 0x0000001a1a1a722b */ /* 0x000fd0000000001a */
[----:B------:R-:W-:-:S08]  /*1010*/  DFMA R24, R24, R26, R24 ;  /* 0x0000001a1818722b */ /* 0x000fd00000000018 */
[----:B------:R-:W-:-:S08]  /*1020*/  DMUL R26, R24, R20 ;  /* 0x00000014181a7228 */ /* 0x000fd00000000000 */
[----:B------:R-:W-:-:S08]  /*1030*/  DFMA R26, R24, R20, R26 ;  /* 0x00000014181a722b */ /* 0x000fd0000000001a */
[----:B------:R-:W-:Y:S02]  /*1040*/  DMUL R28, R26, R26 ;  /* 0x0000001a1a1c7228 */ /* 0x000fe40000000000 */
[----:B------:R-:W-:-:S06]  /*1050*/  DADD R30, R20, -R26 ;  /* 0x00000000141e7229 */ /* 0x000fcc000000081a */
[----:B------:R-:W-:Y:S01]  /*1060*/  DFMA R32, R28, UR22, R34 ;  /* 0x000000161c207c2b */ /* 0x000fe20008000022 */
[----:B------:R-:W-:Y:S01]  /*1070*/  UMOV UR22, 0x9f02676f ;  /* 0x9f02676f00167882 */ /* 0x000fe20000000000 */
[----:B------:R-:W-:Y:S01]  /*1080*/  UMOV UR23, 0x3ef3b266 ;  /* 0x3ef3b26600177882 */ /* 0x000fe20000000000 */
[----:B------:R-:W-:Y:S02]  /*1090*/  DADD R34, R30, R30 ;  /* 0x000000001e227229 */ /* 0x000fe4000000001e */
[----:B------:R-:W-:Y:S01]  /*10a0*/  DADD R30, R36, -UR24 ;  /* 0x80000018241e7e29 */ /* 0x000fe20008000000 */
[----:B------:R-:W-:Y:S01]  /*10b0*/  UMOV UR24, 0xfefa39ef ;  /* 0xfefa39ef00187882 */ /* 0x000fe20000000000 */
[----:B------:R-:W-:Y:S01]  /*10c0*/  UMOV UR25, 0x3fe62e42 ;  /* 0x3fe62e4200197882 */ /* 0x000fe20000000000 */
[----:B------:R-:W-:Y:S01]  /*10d0*/  DFMA R32, R28, R32, UR22 ;  /* 0x000000161c207e2b */ /* 0x000fe20008000020 */
[----:B------:R-:W-:Y:S01]  /*10e0*/  UMOV UR22, 0xa9ab0956 ;  /* 0xa9ab095600167882 */ /* 0x000fe20000000000 */
[----:B------:R-:W-:Y:S01]  /*10f0*/  UMOV UR23, 0x3f1745cb ;  /* 0x3f1745cb00177882 */ /* 0x000fe20000000000 */
[----:B------:R-:W-:-:S02]  /*1100*/  DFMA R34, R20, -R26, R34 ;  /* 0x8000001a1422722b */ /* 0x000fc40000000022 */
[----:B------:R-:W-:-:S03]  /*1110*/  DFMA R20, R30, UR24, R26 ;  /* 0x000000181e147c2b */ /* 0x000fc6000800001a */
[----:B------:R-:W-:Y:S01]  /*1120*/  DFMA R32, R28, R32, UR22 ;  /* 0x000000161c207e2b */ /* 0x000fe20008000020 */
[----:B------:R-:W-:Y:S01]  /*1130*/  UMOV UR22, 0x2d1b5154 ;  /* 0x2d1b515400167882 */ /* 0x000fe20000000000 */
[----:B------:R-:W-:Y:S01]  /*1140*/  UMOV UR23, 0x3f3c71c7 ;  /* 0x3f3c71c700177882 */ /* 0x000fe20000000000 */
[----:B------:R-:W-:Y:S02]  /*1150*/  DMUL R34, R24, R34 ;  /* 0x0000002218227228 */ /* 0x000fe40000000000 */
[----:B------:R-:W-:-:S03]  /*1160*/  DFMA R36, -R30, UR24, R20 ;  /* 0x000000181e247c2b */ /* 0x000fc60008000114 */
[----:B------:R-:W-:Y:S01]  /*1170*/  DFMA R32, R28, R32, UR22 ;  /* 0x000000161c207e2b */ /* 0x000fe20008000020 */
[----:B------:R-:W-:Y:S01]  /*1180*/  UMOV UR22, 0x923be72d ;  /* 0x923be72d00167882 */ /* 0x000fe20000000000 */
[----:B------:R-:W-:-:S03]  /*1190*/  UMOV UR23, 0x3f624924 ;  /* 0x3f62492400177882 */ /* 0x000fc60000000000 */
[----:B------:R-:W-:-:S03]  /*11a0*/  DADD R36, -R26, R36 ;  /* 0x000000001a247229 */ /* 0x000fc60000000124 */
[----:B------:R-:W-:Y:S01]  /*11b0*/  DFMA R32, R28, R32, UR22 ;  /* 0x000000161c207e2b */ /* 0x000fe20008000020 */
[----:B------:R-:W-:Y:S01]  /*11c0*/  UMOV UR22, 0x9999a3c4 ;  /* 0x9999a3c400167882 */ /* 0x000fe20000000000 */
[----:B------:R-:W-:-:S06]  /*11d0*/  UMOV UR23, 0x3f899999 ;  /* 0x3f89999900177882 */ /* 0x000fcc0000000000 */
[----:B------:R-:W-:Y:S01]  /*11e0*/  DFMA R32, R28, R32, UR22 ;  /* 0x000000161c207e2b */ /* 0x000fe20008000020 */
[----:B------:R-:W-:Y:S01]  /*11f0*/  UMOV UR22, 0x55555554 ;  /* 0x5555555400167882 */ /* 0x000fe20000000000 */
[----:B------:R-:W-:-:S06]  /*1200*/  UMOV UR23, 0x3fb55555 ;  /* 0x3fb5555500177882 */ /* 0x000fcc0000000000 */
[----:B------:R-:W-:Y:S01]  /*1210*/  DFMA R32, R28, R32, UR22 ;  /* 0x000000161c207e2b */ /* 0x000fe20008000020 */
[----:B------:R-:W-:Y:S01]  /*1220*/  UMOV UR22, 0x3b39803f ;  /* 0x3b39803f00167882 */ /* 0x000fe20000000000 */
[----:B------:R-:W-:-:S06]  /*1230*/  UMOV UR23, 0x3c7abc9e ;  /* 0x3c7abc9e00177882 */ /* 0x000fcc0000000000 */
[----:B------:R-:W-:-:S08]  /*1240*/  DMUL R32, R28, R32 ;  /* 0x000000201c207228 */ /* 0x000fd00000000000 */
[----:B------:R-:W-:-:S08]  /*1250*/  DFMA R32, R26, R32, R34 ;  /* 0x000000201a20722b */ /* 0x000fd00000000022 */
[----:B------:R-:W-:-:S08]  /*1260*/  DADD R32, R32, -R36 ;  /* 0x0000000020207229 */ /* 0x000fd00000000824 */
[----:B------:R-:W-:-:S08]  /*1270*/  DFMA R32, R30, UR22, R32 ;  /* 0x000000161e207c2b */ /* 0x000fd00008000020 */
[----:B------:R-:W-:-:S11]  /*1280*/  DADD R32, R20, R32 ;  /* 0x0000000014207229 */ /* 0x000fd60000000020 */
.L_x_126:
[----:B------:R-:W-:Y:S05]  /*1290*/  BSYNC B1 ;  /* 0x0000000000017941 */ /* 0x000fea0003800000 */
.L_x_125:
[----:B------:R-:W-:-:S07]  /*12a0*/  DADD R32, R22, R32 ;  /* 0x0000000016207229 */ /* 0x000fce0000000020 */
[----:B------:R1:W-:Y:S01]  /*12b0*/  STG.E.64 desc[UR12][R18.64], R32 ;  /* 0x0000002012007986 */ /* 0x0003e2000c101b0c */
[----:B------:R-:W-:Y:S05]  /*12c0*/  BRA `(.L_x_119) ;  /* 0x0000000000047947 */ /* 0x000fea0003800000 */
.L_x_120:
[----:B------:R0:W-:Y:S02]  /*12d0*/  STG.E.64 desc[UR12][R18.64], R20 ;  /* 0x0000001412007986 */ /* 0x0001e4000c101b0c */
.L_x_119:
[----:B------:R-:W-:Y:S05]  /*12e0*/  BSYNC B0 ;  /* 0x0000000000007941 */ /* 0x000fea0003800000 */
.L_x_118:
[----:B------:R-:W-:Y:S01]  /*12f0*/  UIADD3 UR4, UP0, UR4, 0x1, URZ ;  /* 0x0000000104047890 */ /* 0x000fe2000ff1e03f */
[----:B01----:R-:W-:Y:S02]  /*1300*/  IMAD.U32 R19, RZ, RZ, UR14 ;  /* 0x0000000eff137e24 */ /* 0x003fe4000f8e00ff */
[----:B------:R-:W-:Y:S01]  /*1310*/  IMAD.U32 R21, RZ, RZ, UR16 ;  /* 0x00000010ff157e24 */ /* 0x000fe2000f8e00ff */
[----:B------:R-:W-:Y:S02]  /*1320*/  UIADD3.X UR5, URZ, UR5, URZ, UP0, !UPT ;  /* 0x000000053f057290 */ /* 0x000fe400087fe43f */
[----:B------:R-:W-:Y:S01]  /*1330*/  UISETP.GE.U32.AND UP0, UPT, UR7, UR4, UPT ;  /* 0x000000040700728c */ /* 0x000fe2000bf06070 */
[----:B------:R-:W-:Y:S02]  /*1340*/  LEA R2, P0, R19, R2, 0x3 ;  /* 0x0000000213027211 */ /* 0x000fe400078018ff */
[----:B------:R-:W-:Y:S01]  /*1350*/  LEA R4, P1, R21, R4, 0x3 ;  /* 0x0000000415047211 */ /* 0x000fe200078218ff */
[----:B------:R-:W-:Y:S01]  /*1360*/  UISETP.GE.AND.EX UP0, UPT, UR8, UR5, UPT, UP0 ;  /* 0x000000050800728c */ /* 0x000fe2000bf06300 */
[----:B------:R-:W-:-:S02]  /*1370*/  IADD3.X R3, R3, UR10, RZ, P0, !PT ;  /* 0x0000000a03037c10 */ /* 0x000fc400087fe4ff */
[----:B------:R-:W-:-:S03]  /*1380*/  IADD3.X R5, R5, UR9, RZ, P1, !PT ;  /* 0x0000000905057c10 */ /* 0x000fc60008ffe4ff */
[----:B------:R-:W-:-:S13]  /*1390*/  PLOP3.LUT P2, PT, PT, PT, UP0, 0x80, 0x0 ;  /* 0x000000000000781c */ /* 0x000fda0003f4f008 */
[----:B------:R-:W-:Y:S05]  /*13a0*/  @P2 BRA `(.L_x_127) ;  /* 0xfffffff000502947 */ /* 0x000fea000383ffff */
.L_x_117:
[----:B------:R-:W0:Y:S01]  /*13b0*/  LDC.64 R4, c[0x0][0x2e8] ;  /* 0x0000ba00ff047b82 */ /* 0x000e220000000a00 */
[----:B------:R-:W-:Y:S01]  /*13c0*/  SHF.L.U32 R2, R0, 0x3, RZ ;  /* 0x0000000300027819 */ /* 0x000fe200000006ff */
[----:B------:R-:W-:Y:S01]  /*13d0*/  ULDC.64 UR22, c[0x0][0x268] ;  /* 0x00009a0000167ab9 */ /* 0x000fe20000000a00 */
[----:B------:R-:W-:Y:S02]  /*13e0*/  SHF.R.U32.HI R3, RZ, 0x1d, R0 ;  /* 0x0000001dff037819 */ /* 0x000fe40000011600 */
[----:B------:R-:W-:-:S04]  /*13f0*/  IADD3 R2, P1, R2, UR22, RZ ;  /* 0x0000001602027c10 */ /* 0x000fc8000ff3e0ff */
[----:B------:R-:W-:Y:S02]  /*1400*/  IADD3.X R3, R3, UR23, RZ, P1, !PT ;  /* 0x0000001703037c10 */ /* 0x000fe40008ffe4ff */
[----:B0-----:R-:W-:-:S04]  /*1410*/  ISETP.GE.U32.AND P0, PT, R4, 0x1, PT ;  /* 0x000000010400780c */ /* 0x001fc80003f06070 */
[----:B------:R-:W-:-:S13]  /*1420*/  ISETP.GE.AND.EX P0, PT, R5, RZ, PT, P0 ;  /* 0x000000ff0500720c */ /* 0x000fda0003f06300 */
[----:B------:R-:W-:Y:S05]  /*1430*/  @!P0 EXIT ;  /* 0x000000000000894d */ /* 0x000fea0003800000 */
[----:B------:R-:W2:Y:S01]  /*1440*/  LDG.E.64.CONSTANT R2, desc[UR12][R2.64] ;  /* 0x0000000c02027981 */ /* 0x000ea2000c1e9b00 */
[----:B------:R-:W-:Y:S01]  /*1450*/  ULDC.64 UR4, c[0x0][0x220] ;  /* 0x0000880000047ab9 */ /* 0x000fe20000000a00 */
[----:B------:R-:W-:Y:S01]  /*1460*/  ULDC.64 UR6, c[0x0][0x218] ;  /* 0x0000860000067ab9 */ /* 0x000fe20000000a00 */
[----:B------:R-:W-:Y:S01]  /*1470*/  IMAD.WIDE.U32 R4, R0, UR4, RZ ;  /* 0x0000000400047c25 */ /* 0x000fe2000f8e00ff */
[----:B------:R-:W-:-:S03]  /*1480*/  ULDC.64 UR8, c[0x0][0x270] ;  /* 0x00009c0000087ab9 */ /* 0x000fc60000000a00 */
[----:B------:R-:W-:Y:S01]  /*1490*/  IMAD R5, R0, UR5, R5 ;  /* 0x0000000500057c24 */ /* 0x000fe2000f8e0205 */
[----:B------:R-:W-:Y:S01]  /*14a0*/  LEA R16, P0, R4, UR6, 0x3 ;  /* 0x0000000604107c11 */ /* 0x000fe2000f8018ff */
[----:B------:R-:W-:-:S03]  /*14b0*/  ULDC.64 UR4, c[0x0][0x290] ;  /* 0x0000a40000047ab9 */ /* 0x000fc60000000a00 */
[----:B------:R-:W-:Y:S01]  /*14c0*/  LEA.HI.X R17, R4, UR7, R5, 0x3, P0 ;  /* 0x0000000704117c11 */ /* 0x000fe200080f1c05 */
[C---:B-----5:R-:W-:Y:S01]  /*14d0*/  IMAD.WIDE.U32 R6, R0.reuse, UR4, RZ ;  /* 0x0000000400067c25 */ /* 0x060fe2000f8e00ff */
[----:B------:R-:W-:Y:S01]  /*14e0*/  ULDC.U8 UR4, c[0x0][0x2f8] ;  /* 0x0000be0000047ab9 */ /* 0x000fe20000000000 */
[----:B------:R-:W-:Y:S02]  /*14f0*/  ULDC.64 UR6, c[0x0][0x288] ;  /* 0x0000a20000067ab9 */ /* 0x000fe40000000a00 */
[----:B------:R0:W5:Y:S01]  /*1500*/  LDG.E.64.CONSTANT R4, desc[UR12][R16.64] ;  /* 0x0000000c10047981 */ /* 0x000162000c1e9b00 */
[----:B------:R-:W-:Y:S01]  /*1510*/  IMAD R11, R0, UR5, R7 ;  /* 0x00000005000b7c24 */ /* 0x000fe2000f8e0207 */
[----:B------:R-:W-:Y:S01]  /*1520*/  UPRMT UR4, UR4, 0x8880, URZ ;  /* 0x0000888004047896 */ /* 0x000fe2000800003f */
[C---:B------:R-:W-:Y:S01]  /*1530*/  IMAD R21, R15.reuse, UR8, RZ ;  /* 0x000000080f157c24 */ /* 0x040fe2000f8e02ff */
[----:B------:R-:W-:Y:S01]  /*1540*/  ISETP.LT.U32.AND P1, PT, R14, R12, PT ;  /* 0x0000000c0e00720c */ /* 0x000fe20003f21070 */
[----:B------:R-:W-:-:S02]  /*1550*/  IMAD R19, R15, UR6, RZ ;  /* 0x000000060f137c24 */ /* 0x000fc4000f8e02ff */
[C---:B------:R-:W-:Y:S02]  /*1560*/  IMAD R21, R14.reuse, UR9, R21 ;  /* 0x000000090e157c24 */ /* 0x040fe4000f8e0215 */
[C---:B------:R-:W-:Y:S02]  /*1570*/  IMAD R19, R14.reuse, UR7, R19 ;  /* 0x000000070e137c24 */ /* 0x040fe4000f8e0213 */
[----:B0-----:R-:W-:Y:S02]  /*1580*/  IMAD.MOV.U32 R16, RZ, RZ, R10 ;  /* 0x000000ffff107224 */ /* 0x001fe400078e000a */
[----:B------:R-:W-:Y:S02]  /*1590*/  IMAD.MOV.U32 R17, RZ, RZ, R9 ;  /* 0x000000ffff117224 */ /* 0x000fe400078e0009 */
[----:B------:R-:W-:Y:S01]  /*15a0*/  IMAD.MOV.U32 R10, RZ, RZ, R6 ;  /* 0x000000ffff0a7224 */ /* 0x000fe200078e0006 */
[----:B------:R-:W0:Y:S01]  /*15b0*/  LDC.64 R8, c[0x0][0x280] ;  /* 0x0000a000ff087b82 */ /* 0x000e220000000a00 */
[----:B------:R-:W-:-:S04]  /*15c0*/  IMAD.WIDE.U32 R16, R14, UR8, R16 ;  /* 0x000000080e107c25 */ /* 0x000fc8000f8e0010 */
[----:B------:R-:W-:Y:S01]  /*15d0*/  IMAD.WIDE.U32 R10, R14, UR6, R10 ;  /* 0x000000060e0a7c25 */ /* 0x000fe2000f8e000a */
[----:B------:R-:W-:Y:S01]  /*15e0*/  ULDC.64 UR6, c[0x0][0x210] ;  /* 0x0000840000067ab9 */ /* 0x000fe20000000a00 */
[----:B------:R-:W-:Y:S01]  /*15f0*/  IADD3 R21, R17, R21, RZ ;  /* 0x0000001511157210 */ /* 0x000fe20007ffe0ff */
[----:B------:R-:W1:Y:S01]  /*1600*/  LDC.64 R6, c[0x0][0x298] ;  /* 0x0000a600ff067b82 */ /* 0x000e620000000a00 */
[----:B0-----:R-:W-:Y:S02]  /*1610*/  SHF.L.U64.HI R9, R8, 0x3, R9 ;  /* 0x0000000308097819 */ /* 0x001fe40000010209 */
[----:B-1----:R-:W-:Y:S01]  /*1620*/  SHF.L.U64.HI R12, R6, 0x3, R7 ;  /* 0x00000003060c7819 */ /* 0x002fe20000010207 */
[----:B--2---:R-:W-:-:S06]  /*1630*/  DSETP.NEU.AND P0, PT, R2, +INF , PT ;  /* 0x7ff000000200742a */ /* 0x004fcc0003f0d000 */
[----:B------:R-:W-:Y:S01]  /*1640*/  ISETP.EQ.OR P0, PT, RZ, UR4, P0 ;  /* 0x00000004ff007c0c */ /* 0x000fe20008702670 */
[----:B------:R-:W-:Y:S02]  /*1650*/  ULDC.64 UR4, c[0x0][0x238] ;  /* 0x00008e0000047ab9 */ /* 0x000fe40000000a00 */
[----:B------:R-:W-:Y:S01]  /*1660*/  LEA R0, P2, R10, UR4, 0x3 ;  /* 0x000000040a007c11 */ /* 0x000fe2000f8418ff */
[----:B------:R-:W-:Y:S01]  /*1670*/  UMOV UR4, URZ ;  /* 0x0000003f00047c82 */ /* 0x000fe20008000000 */
[----:B------:R-:W-:Y:S01]  /*1680*/  ISETP.LT.AND.EX P0, PT, R15, R13, P0, P1 ;  /* 0x0000000d0f00720c */ /* 0x000fe20000701310 */
[----:B------:R-:W-:Y:S01]  /*1690*/  IMAD.IADD R13, R11, 0x1, R19 ;  /* 0x000000010b0d7824 */ /* 0x000fe200078e0213 */
[----:B------:R-:W-:-:S04]  /*16a0*/  LEA R18, P1, R16, UR6, 0x3 ;  /* 0x0000000610127c11 */ /* 0x000fc8000f8218ff */
[----:B------:R-:W-:Y:S02]  /*16b0*/  LEA.HI.X R19, R16, UR7, R21, 0x3, P1 ;  /* 0x0000000710137c11 */ /* 0x000fe400088f1c15 */
[----:B------:R-:W-:Y:S01]  /*16c0*/  LEA.HI.X R13, R10, UR5, R13, 0x3, P2 ;  /* 0x000000050a0d7c11 */ /* 0x000fe200090f1c0d */
[----:B------:R-:W-:-:S06]  /*16d0*/  UMOV UR5, URZ ;  /* 0x0000003f00057c82 */ /* 0x000fcc0008000000 */
.L_x_134:
[----:B0-----:R-:W0:Y:S01]  /*16e0*/  LDC.64 R10, c[0x0][0x2e8] ;  /* 0x0000ba00ff0a7b82 */ /* 0x001e220000000a00 */
[----:B------:R-:W-:Y:S01]  /*16f0*/  UIADD3 UR4, UP0, UR4, 0x1, URZ ;  /* 0x0000000104047890 */ /* 0x000fe2000ff1e03f */
[----:B------:R-:W-:Y:S01]  /*1700*/  BSSY B0, `(.L_x_128) ;  /* 0x000006f000007945 */ /* 0x000fe20003800000 */
[----:B------:R-:W-:Y:S02]  /*1710*/  CS2R R14, SRZ ;  /* 0x00000000000e7805 */ /* 0x000fe4000001ff00 */
[----:B------:R-:W-:Y:S02]  /*1720*/  UIADD3.X UR5, URZ, UR5, URZ, UP0, !UPT ;  /* 0x000000053f057290 */ /* 0x000fe400087fe43f */
[----:B0-----:R-:W-:-:S04]  /*1730*/  ISETP.LE.U32.AND P1, PT, R10, UR4, PT ;  /* 0x000000040a007c0c */ /* 0x001fc8000bf23070 */
[----:B------:R-:W-:-:S05]  /*1740*/  IMAD.U32 R10, RZ, RZ, UR5 ;  /* 0x00000005ff0a7e24 */ /* 0x000fca000f8e00ff */
[----:B------:R-:W-:Y:S01]  /*1750*/  ISETP.GE.AND.EX P1, PT, R10, R11, PT, P1 ;  /* 0x0000000b0a00720c */ /* 0x000fe20003f26310 */
[----:B------:R-:W-:Y:S01]  /*1760*/  IMAD.MOV.U32 R10, RZ, RZ, R18 ;  /* 0x000000ffff0a7224 */ /* 0x000fe200078e0012 */
[----:B------:R-:W-:Y:S01]  /*1770*/  MOV R11, R19 ;  /* 0x00000013000b7202 */ /* 0x000fe20000000f00 */
[----:B------:R-:W-:Y:S10]  /*1780*/  @!P0 BRA `(.L_x_129) ;  /* 0x0000000400988947 */ /* 0x000ff40003800000 */
[----:B------:R-:W2:Y:S01]  /*1790*/  LDG.E.64 R16, desc[UR12][R10.64] ;  /* 0x0000000c0a107981 */ /* 0x000ea2000c1e1b00 */
[----:B------:R-:W-:Y:S02]  /*17a0*/  IMAD.MOV.U32 R14, RZ, RZ, R0 ;  /* 0x000000ffff0e7224 */ /* 0x000fe400078e0000 */
[----:B------:R-:W-:-:S06]  /*17b0*/  IMAD.MOV.U32 R15, RZ, RZ, R13 ;  /* 0x000000ffff0f7224 */ /* 0x000fcc00078e000d */
[----:B------:R-:W3:Y:S01]  /*17c0*/  LDG.E.64.CONSTANT R14, desc[UR12][R14.64] ;  /* 0x0000000c0e0e7981 */ /* 0x000ee2000c1e9b00 */
[----:B------:R-:W-:Y:S01]  /*17d0*/  IMAD.MOV.U32 R18, RZ, RZ, 0x652b82fe ;  /* 0x652b82feff127424 */ /* 0x000fe200078e00ff */
[----:B------:R-:W-:Y:S01]  /*17e0*/  MOV R19, 0x3ff71547 ;  /* 0x3ff7154700137802 */ /* 0x000fe20000000f00 */
[----:B------:R-:W-:Y:S01]  /*17f0*/  IMAD.MOV.U32 R28, RZ, RZ, -0x105c611 ;  /* 0xfefa39efff1c7424 */ /* 0x000fe200078e00ff */
[----:B------:R-:W-:Y:S01]  /*1800*/  MOV R31, 0x3c7abc9e ;  /* 0x3c7abc9e001f7802 */ /* 0x000fe20000000f00 */
[----:B------:R-:W-:Y:S01]  /*1810*/  IMAD.MOV.U32 R29, RZ, RZ, 0x3fe62e42 ;  /* 0x3fe62e42ff1d7424 */ /* 0x000fe200078e00ff */
[----:B------:R-:W-:Y:S01]  /*1820*/  BSSY B1, `(.L_x_130) ;  /* 0x000004a000017945 */ /* 0x000fe20003800000 */
[----:B------:R-:W-:Y:S02]  /*1830*/  IMAD.MOV.U32 R30, RZ, RZ, 0x3b39803f ;  /* 0x3b39803fff1e7424 */ /* 0x000fe400078e00ff */
[----:B------:R-:W-:Y:S02]  /*1840*/  IMAD.MOV.U32 R32, RZ, RZ, 0x69ce2bdf ;  /* 0x69ce2bdfff207424 */ /* 0x000fe400078e00ff */
[----:B------:R-:W-:Y:S01]  /*1850*/  IMAD.MOV.U32 R33, RZ, RZ, 0x3e5ade15 ;  /* 0x3e5ade15ff217424 */ /* 0x000fe200078e00ff */
[----:B--2---:R-:W-:-:S08]  /*1860*/  DADD R16, R2, R16 ;  /* 0x0000000002107229 */ /* 0x004fd00000000010 */
[C---:B---3--:R-:W-:Y:S01]  /*1870*/  DADD R16, -R14.reuse, R16 ;  /* 0x000000000e107229 */ /* 0x048fe20000000110 */
[----:B------:R-:W-:Y:S01]  /*1880*/  FSETP.GEU.FTZ.AND P3, PT, |R15|, 4.1917929649353027344, PT ;  /* 0x4086232b0f00780b */ /* 0x000fe20003f7e200 */
[----:B------:R-:W-:-:S06]  /*1890*/  DFMA R20, R14, R18, 6.75539944105574400000e+15 ;  /* 0x433800000e14742b */ /* 0x000fcc0000000012 */
[----:B------:R-:W-:Y:S02]  /*18a0*/  DFMA R18, R16, R18, 6.75539944105574400000e+15 ;  /* 0x433800001012742b */ /* 0x000fe40000000012 */
[----:B------:R-:W-:Y:S01]  /*18b0*/  DADD R22, R20, -6.75539944105574400000e+15 ;  /* 0xc338000014167429 */ /* 0x000fe20000000000 */
[----:B------:R-:W-:-:S05]  /*18c0*/  FSETP.GEU.FTZ.AND P2, PT, |R17|, 4.1917929649353027344, PT ;  /* 0x4086232b1100780b */ /* 0x000fca0003f5e200 */
[----:B------:R-:W-:Y:S02]  /*18d0*/  DADD R26, R18, -6.75539944105574400000e+15 ;  /* 0xc3380000121a7429 */ /* 0x000fe40000000000 */
[----:B------:R-:W-:-:S06]  /*18e0*/  DFMA R24, R22, -R28, R14 ;  /* 0x8000001c1618722b */ /* 0x000fcc000000000e */
[----:B------:R-:W-:Y:S02]  /*18f0*/  DFMA R28, R26, -R28, R16 ;  /* 0x8000001c1a1c722b */ /* 0x000fe40000000010 */
[----:B------:R-:W-:-:S06]  /*1900*/  DFMA R22, R22, -R30, R24 ;  /* 0x8000001e1616722b */ /* 0x000fcc0000000018 */
[----:B------:R-:W-:Y:S01]  /*1910*/  DFMA R24, R26, -R30, R28 ;  /* 0x8000001e1a18722b */ /* 0x000fe2000000001c */
[----:B------:R-:W-:Y:S01]  /*1920*/  IMAD.MOV.U32 R28, RZ, RZ, -0x35dec16 ;  /* 0xfca213eaff1c7424 */ /* 0x000fe200078e00ff */
[----:B------:R-:W-:Y:S01]  /*1930*/  MOV R29, 0x3e928af3 ;  /* 0x3e928af3001d7802 */ /* 0x000fe20000000f00 */
[----:B------:R-:W-:Y:S02]  /*1940*/  IMAD.MOV.U32 R30, RZ, RZ, 0x62401315 ;  /* 0x62401315ff1e7424 */ /* 0x000fe400078e00ff */
[----:B------:R-:W-:-:S03]  /*1950*/  IMAD.MOV.U32 R31, RZ, RZ, 0x3ec71dee ;  /* 0x3ec71deeff1f7424 */ /* 0x000fc600078e00ff */
[-CC-:B------:R-:W-:Y:S02]  /*1960*/  DFMA R26, R22, R32.reuse, R28.reuse ;  /* 0x00000020161a722b */ /* 0x180fe4000000001c */
[----:B------:R-:W-:-:S06]  /*1970*/  DFMA R28, R24, R32, R28 ;  /* 0x00000020181c722b */ /* 0x000fcc000000001c */
[--C-:B------:R-:W-:Y:S02]  /*1980*/  DFMA R26, R22, R26, R30.reuse ;  /* 0x0000001a161a722b */ /* 0x100fe4000000001e */
[----:B------:R-:W-:Y:S01]  /*1990*/  DFMA R28, R24, R28, R30 ;  /* 0x0000001c181c722b */ /* 0x000fe2000000001e */
[----:B------:R-:W-:Y:S01]  /*19a0*/  IMAD.MOV.U32 R30, RZ, RZ, 0x7c89eb71 ;  /* 0x7c89eb71ff1e7424 */ /* 0x000fe200078e00ff */
[----:B------:R-:W-:-:S06]  /*19b0*/  MOV R31, 0x3efa0199 ;  /* 0x3efa0199001f7802 */ /* 0x000fcc0000000f00 */
[--C-:B------:R-:W-:Y:S02]  /*19c0*/  DFMA R26, R22, R26, R30.reuse ;  /* 0x0000001a161a722b */ /* 0x100fe4000000001e */
[----:B------:R-:W-:Y:S01]  /*19d0*/  DFMA R28, R24, R28, R30 ;  /* 0x0000001c181c722b */ /* 0x000fe2000000001e */
[----:B------:R-:W-:Y:S02]  /*19e0*/  IMAD.MOV.U32 R30, RZ, RZ, 0x14761f65 ;  /* 0x14761f65ff1e7424 */ /* 0x000fe400078e00ff */
[----:B------:R-:W-:-:S06]  /*19f0*/  IMAD.MOV.U32 R31, RZ, RZ, 0x3f2a01a0 ;  /* 0x3f2a01a0ff1f7424 */ /* 0x000fcc00078e00ff */
        /* <DEDUP_REMOVED lines=10> */
[----:B------:R-:W-:Y:S01]  /*1aa0*/  MOV R30, 0x555502a1 ;  /* 0x555502a1001e7802 */ /* 0x000fe20000000f00 */
        /* <DEDUP_REMOVED lines=10> */
[----:B------:R-:W-:-:S06]  /*1b50*/  DFMA R28, R24, R28, R30 ;  /* 0x0000001c181c722b */ /* 0x000fcc000000001e */
[----:B------:R-:W-:Y:S02]  /*1b60*/  DFMA R26, R22, R26, 1 ;  /* 0x3ff00000161a742b */ /* 0x000fe4000000001a */
[----:B------:R-:W-:-:S06]  /*1b70*/  DFMA R28, R24, R28, 1 ;  /* 0x3ff00000181c742b */ /* 0x000fcc000000001c */
[----:B------:R-:W-:Y:S02]  /*1b80*/  DFMA R26, R22, R26, 1 ;  /* 0x3ff00000161a742b */ /* 0x000fe4000000001a */
[----:B------:R-:W-:-:S08]  /*1b90*/  DFMA R28, R24, R28, 1 ;  /* 0x3ff00000181c742b */ /* 0x000fd0000000001c */
[----:B------:R-:W-:Y:S01]  /*1ba0*/  LEA R23, R20, R27, 0x14 ;  /* 0x0000001b14177211 */ /* 0x000fe200078ea0ff */
[----:B------:R-:W-:Y:S01]  /*1bb0*/  IMAD.MOV.U32 R22, RZ, RZ, R26 ;  /* 0x000000ffff167224 */ /* 0x000fe200078e001a */
[----:B------:R-:W-:Y:S01]  /*1bc0*/  MOV R24, R28 ;  /* 0x0000001c00187202 */ /* 0x000fe20000000f00 */
[----:B------:R-:W-:Y:S01]  /*1bd0*/  IMAD R25, R18, 0x100000, R29 ;  /* 0x0010000012197824 */ /* 0x000fe200078e021d */
[----:B------:R-:W-:Y:S06]  /*1be0*/  @!P3 BRA `(.L_x_131) ;  /* 0x000000000034b947 */ /* 0x000fec0003800000 */
[----:B------:R-:W-:Y:S01]  /*1bf0*/  FSETP.GEU.FTZ.AND P3, PT, |R15|, 4.2275390625, PT ;  /* 0x408748000f00780b */ /* 0x000fe20003f7e200 */
[C---:B------:R-:W-:Y:S02]  /*1c00*/  DADD R22, R14.reuse, +INF ;  /* 0x7ff000000e167429 */ /* 0x040fe40000000000 */
[----:B------:R-:W-:-:S08]  /*1c10*/  DSETP.GEU.AND P4, PT, R14, RZ, PT ;  /* 0x000000ff0e00722a */ /* 0x000fd00003f8e000 */
[----:B------:R-:W-:Y:S02]  /*1c20*/  FSEL R22, R22, RZ, P4 ;  /* 0x000000ff16167208 */ /* 0x000fe40002000000 */
[----:B------:R-:W-:Y:S02]  /*1c30*/  @!P3 LEA.HI R7, R20, R20, RZ, 0x1 ;  /* 0x000000141407b211 */ /* 0x000fe400078f08ff */
[----:B------:R-:W-:Y:S02]  /*1c40*/  @!P3 MOV R14, R26 ;  /* 0x0000001a000eb202 */ /* 0x000fe40000000f00 */
[----:B------:R-:W-:Y:S02]  /*1c50*/  @!P3 SHF.R.S32.HI R7, RZ, 0x1, R7 ;  /* 0x00000001ff07b819 */ /* 0x000fe40000011407 */
[----:B------:R-:W-:-:S03]  /*1c60*/  FSEL R23, R23, RZ, P4 ;  /* 0x000000ff17177208 */ /* 0x000fc60002000000 */
[----:B------:R-:W-:Y:S02]  /*1c70*/  @!P3 IMAD.IADD R20, R20, 0x1, -R7 ;  /* 0x000000011414b824 */ /* 0x000fe400078e0a07 */
[----:B------:R-:W-:-:S03]  /*1c80*/  @!P3 IMAD R15, R7, 0x100000, R27 ;  /* 0x00100000070fb824 */ /* 0x000fc600078e021b */
[----:B------:R-:W-:Y:S01]  /*1c90*/  @!P3 LEA R21, R20, 0x3ff00000, 0x14 ;  /* 0x3ff000001415b811 */ /* 0x000fe200078ea0ff */
[----:B------:R-:W-:-:S06]  /*1ca0*/  @!P3 IMAD.MOV.U32 R20, RZ, RZ, RZ ;  /* 0x000000ffff14b224 */ /* 0x000fcc00078e00ff */
[----:B------:R-:W-:-:S11]  /*1cb0*/  @!P3 DMUL R22, R14, R20 ;  /* 0x000000140e16b228 */ /* 0x000fd60000000000 */
.L_x_131:
[----:B------:R-:W-:Y:S05]  /*1cc0*/  BSYNC B1 ;  /* 0x0000000000017941 */ /* 0x000fea0003800000 */
.L_x_130:
[----:B------:R-:W-:Y:S04]  /*1cd0*/  BSSY B1, `(.L_x_132) ;  /* 0x000000f000017945 */ /* 0x000fe80003800000 */
[----:B------:R-:W-:Y:S05]  /*1ce0*/  @!P2 BRA `(.L_x_133) ;  /* 0x000000000034a947 */ /* 0x000fea0003800000 */
[----:B------:R-:W-:Y:S01]  /*1cf0*/  FSETP.GEU.FTZ.AND P2, PT, |R17|, 4.2275390625, PT ;  /* 0x408748001100780b */ /* 0x000fe20003f5e200 */
[C---:B------:R-:W-:Y:S02]  /*1d00*/  DADD R14, R16.reuse, +INF ;  /* 0x7ff00000100e7429 */ /* 0x040fe40000000000 */
[----:B------:R-:W-:-:S08]  /*1d10*/  DSETP.GEU.AND P3, PT, R16, RZ, PT ;  /* 0x000000ff1000722a */ /* 0x000fd00003f6e000 */
[----:B------:R-:W-:Y:S02]  /*1d20*/  FSEL R24, R14, RZ, P3 ;  /* 0x000000ff0e187208 */ /* 0x000fe40001800000 */
[----:B------:R-:W-:Y:S01]  /*1d30*/  @!P2 LEA.HI R7, R18, R18, RZ, 0x1 ;  /* 0x000000121207a211 */ /* 0x000fe200078f08ff */
[----:B------:R-:W-:Y:S01]  /*1d40*/  @!P2 IMAD.MOV.U32 R14, RZ, RZ, R28 ;  /* 0x000000ffff0ea224 */ /* 0x000fe200078e001c */
[----:B------:R-:W-:Y:S02]  /*1d50*/  FSEL R25, R15, RZ, P3 ;  /* 0x000000ff0f197208 */ /* 0x000fe40001800000 */
[----:B------:R-:W-:-:S04]  /*1d60*/  @!P2 SHF.R.S32.HI R7, RZ, 0x1, R7 ;  /* 0x00000001ff07a819 */ /* 0x000fc80000011407 */
[----:B------:R-:W-:Y:S01]  /*1d70*/  @!P2 LEA R15, R7, R29, 0x14 ;  /* 0x0000001d070fa211 */ /* 0x000fe200078ea0ff */
[----:B------:R-:W-:-:S05]  /*1d80*/  @!P2 IMAD.IADD R16, R18, 0x1, -R7 ;  /* 0x000000011210a824 */ /* 0x000fca00078e0a07 */
[----:B------:R-:W-:Y:S01]  /*1d90*/  @!P2 LEA R17, R16, 0x3ff00000, 0x14 ;  /* 0x3ff000001011a811 */ /* 0x000fe200078ea0ff */
[----:B------:R-:W-:-:S06]  /*1da0*/  @!P2 IMAD.MOV.U32 R16, RZ, RZ, RZ ;  /* 0x000000ffff10a224 */ /* 0x000fcc00078e00ff */
[----:B------:R-:W-:-:S11]  /*1db0*/  @!P2 DMUL R24, R14, R16 ;  /* 0x000000100e18a228 */ /* 0x000fd60000000000 */
.L_x_133:
[----:B------:R-:W-:Y:S05]  /*1dc0*/  BSYNC B1 ;  /* 0x0000000000017941 */ /* 0x000fea0003800000 */
.L_x_132:
[----:B------:R-:W-:-:S08]  /*1dd0*/  DADD R14, -R24, R22 ;  /* 0x00000000180e7229 */ /* 0x000fd00000000116 */
[----:B-----5:R-:W-:-:S11]  /*1de0*/  DMUL R14, R4, R14 ;  /* 0x0000000e040e7228 */ /* 0x020fd60000000000 */
.L_x_129:
[----:B------:R-:W-:Y:S05]  /*1df0*/  BSYNC B0 ;  /* 0x0000000000007941 */ /* 0x000fea0003800000 */
.L_x_128:
[----:B------:R0:W-:Y:S01]  /*1e00*/  STG.E.64 desc[UR12][R10.64], R14 ;  /* 0x0000000e0a007986 */ /* 0x0001e2000c101b0c */
[----:B------:R-:W-:Y:S02]  /*1e10*/  LEA R0, P3, R6, R0, 0x3 ;  /* 0x0000000006007211 */ /* 0x000fe400078618ff */
[----:B------:R-:W-:-:S03]  /*1e20*/  LEA R18, P2, R8, R10, 0x3 ;  /* 0x0000000a08127211 */ /* 0x000fc600078418ff */
[----:B------:R-:W-:Y:S01]  /*1e30*/  IMAD.X R13, R13, 0x1, R12, P3 ;  /* 0x000000010d0d7824 */ /* 0x000fe200018e060c */
[----:B------:R-:W-:Y:S01]  /*1e40*/  IADD3.X R19, R11, R9, RZ, P2, !PT ;  /* 0x000000090b137210 */ /* 0x000fe200017fe4ff */
[----:B------:R-:W-:Y:S08]  /*1e50*/  @!P1 BRA `(.L_x_134) ;  /* 0xfffffff800209947 */ /* 0x000ff0000383ffff */
[----:B------:R-:W-:Y:S05]  /*1e60*/  EXIT ;  /* 0x000000000000794d */ /* 0x000fea0003800000 */
.L_x_135:
        /* <DEDUP_REMOVED lines=9> */
.L_x_477:


//--------------------- .text._ZN2at6native43_GLOBAL__N__c95f0927_10_LossCTC_cu_88d8892b45ctc_loss_backward_collect_nonblank_gpu_kernelIdiEEvPT_PKS3_lS6_S6_S6_PKlPKT0_S8_S6_llllllllllllS8_llb --------------------------
	.section	.text._ZN2at6native43_GLOBAL__N__c95f0927_10_LossCTC_cu_88d8892b45ctc_loss_backward_collect_nonblank_gpu_kernelIdiEEvPT_PKS3_lS6_S6_S6_PKlPKT0_S8_S6_llllllllllllS8_llb,"ax",@progbits
	.align	128
.text._ZN2at6native43_GLOBAL__N__c95f0927_10_LossCTC_cu_88d8892b45ctc_loss_backward_collect_nonblank_gpu_kernelIdiEEvPT_PKS3_lS6_S6_S6_PKlPKT0_S8_S6_llllllllllllS8_llb:
        .type           _ZN2at6native43_GLOBAL__N__c95f0927_10_LossCTC_cu_88d8892b45ctc_loss_backward_collect_nonblank_gpu_kernelIdiEEvPT_PKS3_lS6_S6_S6_PKlPKT0_S8_S6_llllllllllllS8_llb,@function
        .size           _ZN2at6native43_GLOBAL__N__c95f0927_10_LossCTC_cu_88d8892b45ctc_loss_backward_collect_nonblank_gpu_kernelIdiEEvPT_PKS3_lS6_S6_S6_PKlPKT0_S8_S6_llllllllllllS8_llb,(.L_x_478 - _ZN2at6native43_GLOBAL__N__c95f0927_10_LossCTC_cu_88d8892b45ctc_loss_backward_collect_nonblank_gpu_kernelIdiEEvPT_PKS3_lS6_S6_S6_PKlPKT0_S8_S6_llllllllllllS8_llb)
        .other          _ZN2at6native43_GLOBAL__N__c95f0927_10_LossCTC_cu_88d8892b45ctc_loss_backward_collect_nonblank_gpu_kernelIdiEEvPT_PKS3_lS6_S6_S6_PKlPKT0_S8_S6_llllllllllllS8_llb,@"STO_CUDA_ENTRY STV_DEFAULT"
_ZN2at6native43_GLOBAL__N__c95f0927_10_LossCTC_cu_88d8892b45ctc_loss_backward_collect_nonblank_gpu_kernelIdiEEvPT_PKS3_lS6_S6_S6_PKlPKT0_S8_S6_llllllllllllS8_llb:
[----:B------:R-:W-:Y:S01]  /*0000*/  LDC R1, c[0x0][0x28] ;  /* 0x00000a00ff017b82 */ /* 0x000fe20000000800 */
[----:B------:R-:W0:Y:S01]  /*0010*/  S2R R17, SR_CTAID.Y ;  /* 0x0000000000117919 */ /* 0x000e220000002600 */
[----:B------:R-:W-:-:S06]  /*0020*/  ULDC UR4, c[0x0][0x4] ;  /* 0x0000010000047ab9 */ /* 0x000fcc0000000800 */
[----:B------:R-:W1:Y:S01]  /*0030*/  S2UR UR5, SR_CTAID.X ;  /* 0x00000000000579c3 */ /* 0x000e620000002500 */
[----:B------:R-:W-:Y:S01]  /*0040*/  ULDC.64 UR6, c[0x0][0x2d0] ;  /* 0x0000b40000067ab9 */ /* 0x000fe20000000a00 */
[----:B------:R-:W0:Y:S01]  /*0050*/  S2R R0, SR_TID.Y ;  /* 0x0000000000007919 */ /* 0x000e220000002200 */
[----:B------:R-:W-:Y:S01]  /*0060*/  IMAD.MOV.U32 R3, RZ, RZ, RZ ;  /* 0x000000ffff037224 */ /* 0x000fe200078e00ff */
        /* <DEDUP_REMOVED lines=13> */
[----:B------:R-:W-:-:S05]  /*0140*/  ULDC.64 UR4, c[0x0][0x240] ;  /* 0x0000900000047ab9 */ /* 0x000fca0000000a00 */
[----:B------:R-:W2:Y:S01]  /*0150*/  LDG.E.64.CONSTANT R4, desc[UR6][R4.64] ;  /* 0x0000000604047981 */ /* 0x000ea2000c1e9b00 */
[----:B------:R-:W-:-:S04]  /*0160*/  IADD3 R24, P1, R0, UR4, RZ ;  /* 0x0000000400187c10 */ /* 0x000fc8000ff3e0ff */
[----:B------:R-:W-:Y:S02]  /*0170*/  IADD3.X R25, R6, UR5, RZ, P1, !PT ;  /* 0x0000000506197c10 */ /* 0x000fe40008ffe4ff */
[----:B--2---:R-:W-:-:S04]  /*0180*/  ISETP.GE.U32.AND P0, PT, R2, R4, PT ;  /* 0x000000040200720c */ /* 0x004fc80003f06070 */
[----:B------:R-:W-:-:S13]  /*0190*/  ISETP.GE.AND.EX P0, PT, R3, R5, PT, P0 ;  /* 0x000000050300720c */ /* 0x000fda0003f06300 */
[----:B------:R-:W-:Y:S05]  /*01a0*/  @P0 EXIT ;  /* 0x000000000000094d */ /* 0x000fea0003800000 */
[----:B------:R-:W-:Y:S01]  /*01b0*/  ULDC.64 UR4, c[0x0][0x258] ;  /* 0x0000960000047ab9 */ /* 0x000fe20000000a00 */
[----:B------:R-:W2:Y:S01]  /*01c0*/  LDG.E.64.CONSTANT R24, desc[UR6][R24.64] ;  /* 0x0000000618187981 */ /* 0x000ea2000c1e9b00 */
[----:B------:R-:W-:Y:S01]  /*01d0*/  IADD3 R10, P0, R0, UR4, RZ ;  /* 0x00000004000a7c10 */ /* 0x000fe2000ff1e0ff */
[----:B------:R-:W-:Y:S01]  /*01e0*/  ULDC.U8 UR4, c[0x0][0x2d8] ;  /* 0x0000b60000047ab9 */ /* 0x000fe20000000000 */
[----:B------:R-:W-:Y:S02]  /*01f0*/  ULDC.64 UR8, c[0x0][0x218] ;  /* 0x0000860000087ab9 */ /* 0x000fe40000000a00 */
[----:B------:R-:W-:-:S06]  /*0200*/  IADD3.X R11, R6, UR5, RZ, P0, !PT ;  /* 0x00000005060b7c10 */ /* 0x000fcc00087fe4ff */
[----:B------:R-:W3:Y:S01]  /*0210*/  LDG.E.64.CONSTANT R10, desc[UR6][R10.64] ;  /* 0x000000060a0a7981 */ /* 0x000ee2000c1e9b00 */
[----:B------:R-:W-:-:S06]  /*0220*/  UPRMT UR4, UR4, 0x8880, URZ ;  /* 0x0000888004047896 */ /* 0x000fcc000800003f */
[----:B------:R-:W-:Y:S01]  /*0230*/  ISETP.NE.AND P0, PT, RZ, UR4, PT ;  /* 0x00000004ff007c0c */ /* 0x000fe2000bf05270 */
[----:B------:R-:W-:Y:S02]  /*0240*/  ULDC.64 UR4, c[0x0][0x220] ;  /* 0x0000880000047ab9 */ /* 0x000fe40000000a00 */
[----:B------:R-:W-:-:S04]  /*0250*/  IMAD.WIDE.U32 R4, R17, UR4, RZ ;  /* 0x0000000411047c25 */ /* 0x000fc8000f8e00ff */
[----:B------:R-:W-:Y:S01]  /*0260*/  IMAD R5, R17, UR5, R5 ;  /* 0x0000000511057c24 */ /* 0x000fe2000f8e0205 */
[----:B--2---:R-:W-:-:S05]  /*0270*/  ISETP.LT.U32.AND P1, PT, R24, 0x1, PT ;  /* 0x000000011800780c */ /* 0x004fca0003f21070 */
[----:B---3--:R-:W-:-:S06]  /*0280*/  DSETP.EQ.AND P0, PT, R10, +INF , P0 ;  /* 0x7ff000000a00742a */ /* 0x008fcc0000702000 */
[----:B------:R-:W-:Y:S02]  /*0290*/  ISETP.LT.OR.EX P0, PT, R25, RZ, P0, P1 ;  /* 0x000000ff1900720c */ /* 0x000fe40000701710 */
[----:B------:R-:W-:-:S04]  /*02a0*/  LEA R12, P1, R4, UR8, 0x3 ;  /* 0x00000008040c7c11 */ /* 0x000fc8000f8218ff */
[----:B------:R-:W-:-:S07]  /*02b0*/  LEA.HI.X R13, R4, UR9, R5, 0x3, P1 ;  /* 0x00000009040d7c11 */ /* 0x000fce00088f1c05 */
[----:B------:R-:W-:Y:S05]  /*02c0*/  @P0 EXIT ;  /* 0x000000000000094d */ /* 0x000fea0003800000 */
[----:B------:R-:W-:Y:S01]  /*02d0*/  ULDC.64 UR4, c[0x0][0x2c0] ;  /* 0x0000b00000047ab9 */ /* 0x000fe20000000a00 */
[----:B------:R-:W5:Y:S01]  /*02e0*/  LDG.E.64.CONSTANT R12, desc[UR6][R12.64] ;  /* 0x000000060c0c7981 */ /* 0x000f62000c1e9b00 */
[----:B------:R-:W-:Y:S01]  /*02f0*/  IADD3 R4, P0, R0, UR4, RZ ;  /* 0x0000000400047c10 */ /* 0x000fe2000ff1e0ff */
[----:B------:R-:W-:Y:S01]  /*0300*/  ULDC.64 UR8, c[0x0][0x268] ;  /* 0x00009a0000087ab9 */ /* 0x000fe20000000a00 */
[----:B------:R-:W-:Y:S01]  /*0310*/  ULDC.64 UR10, c[0x0][0x290] ;  /* 0x0000a400000a7ab9 */ /* 0x000fe20000000a00 */
[----:B------:R-:W-:Y:S01]  /*0320*/  ULDC.64 UR16, c[0x0][0x260] ;  /* 0x0000980000107ab9 */ /* 0x000fe20000000a00 */
[----:B------:R-:W-:Y:S01]  /*0330*/  IADD3.X R5, R6, UR5, RZ, P0, !PT ;  /* 0x0000000506057c10 */ /* 0x000fe200087fe4ff */
[----:B------:R-:W-:Y:S01]  /*0340*/  ULDC.64 UR4, c[0x0][0x2c8] ;  /* 0x0000b20000047ab9 */ /* 0x000fe20000000a00 */
[----:B------:R-:W-:-:S04]  /*0350*/  ULDC.64 UR14, c[0x0][0x210] ;  /* 0x00008400000e7ab9 */ /* 0x000fc80000000a00 */
[----:B------:R-:W2:Y:S01]  /*0360*/  LDG.E.64.CONSTANT R4, desc[UR6][R4.64] ;  /* 0x0000000604047981 */ /* 0x000ea2000c1e9b00 */
[----:B------:R-:W-:-:S04]  /*0370*/  IMAD R7, R3, UR4, RZ ;  /* 0x0000000403077c24 */ /* 0x000fc8000f8e02ff */
[C---:B------:R-:W-:Y:S02]  /*0380*/  IMAD R9, R2.reuse, UR5, R7 ;  /* 0x0000000502097c24 */ /* 0x040fe4000f8e0207 */
[----:B--2---:R-:W-:Y:S01]  /*0390*/  IMAD.WIDE.U32 R6, R2, UR4, R4 ;  /* 0x0000000402067c25 */ /* 0x004fe2000f8e0004 */
[----:B------:R-:W-:-:S03]  /*03a0*/  ULDC.64 UR4, c[0x0][0x248] ;  /* 0x0000920000047ab9 */ /* 0x000fc60000000a00 */
[----:B------:R-:W-:Y:S01]  /*03b0*/  IMAD.IADD R7, R7, 0x1, R9 ;  /* 0x0000000107077824 */ /* 0x000fe200078e0209 */
[----:B------:R-:W-:-:S04]  /*03c0*/  LEA R8, P0, R6, UR4, 0x2 ;  /* 0x0000000406087c11 */ /* 0x000fc8000f8010ff */
[----:B------:R-:W-:Y:S01]  /*03d0*/  LEA.HI.X R9, R6, UR5, R7, 0x2, P0 ;  /* 0x0000000506097c11 */ /* 0x000fe200080f1407 */
[----:B------:R-:W-:-:S05]  /*03e0*/  ULDC.64 UR4, c[0x0][0x280] ;  /* 0x0000a00000047ab9 */ /* 0x000fca0000000a00 */
[----:B------:R0:W2:Y:S01]  /*03f0*/  LDG.E.CONSTANT R9, desc[UR6][R8.64] ;  /* 0x0000000608097981 */ /* 0x0000a2000c1e9900 */
[----:B------:R-:W-:Y:S01]  /*0400*/  IMAD.WIDE.U32 R4, R17, UR4, RZ ;  /* 0x0000000411047c25 */ /* 0x000fe2000f8e00ff */
[----:B------:R-:W-:-:S03]  /*0410*/  SHF.L.U32 R0, R2, 0x1, RZ ;  /* 0x0000000102007819 */ /* 0x000fc600000006ff */
[C---:B------:R-:W-:Y:S01]  /*0420*/  IMAD R5, R17.reuse, UR5, R5 ;  /* 0x0000000511057c24 */ /* 0x040fe2000f8e0205 */
[----:B------:R-:W-:Y:S01]  /*0430*/  ULDC.64 UR4, c[0x0][0x2a8] ;  /* 0x0000aa0000047ab9 */ /* 0x000fe20000000a00 */
[----:B------:R-:W-:Y:S01]  /*0440*/  IMAD.WIDE.U32 R6, R17, UR8, RZ ;  /* 0x0000000811067c25 */ /* 0x000fe2000f8e00ff */
[----:B0-----:R-:W-:-:S03]  /*0450*/  SHF.L.U64.HI R8, R2, 0x1, R3 ;  /* 0x0000000102087819 */ /* 0x001fc60000010203 */
[----:B------:R-:W-:-:S04]  /*0460*/  IMAD.WIDE.U32 R2, R17, UR4, RZ ;  /* 0x0000000411027c25 */ /* 0x000fc8000f8e00ff */
[----:B------:R-:W-:-:S04]  /*0470*/  IMAD.WIDE.U32 R14, R17, UR10, RZ ;  /* 0x0000000a110e7c25 */ /* 0x000fc8000f8e00ff */
[C---:B------:R-:W-:Y:S01]  /*0480*/  IMAD R3, R17.reuse, UR5, R3 ;  /* 0x0000000511037c24 */ /* 0x040fe2000f8e0203 */
[----:B------:R-:W-:Y:S01]  /*0490*/  ULDC.64 UR4, c[0x0][0x2a0] ;  /* 0x0000a80000047ab9 */ /* 0x000fe20000000a00 */
[C---:B------:R-:W-:Y:S01]  /*04a0*/  IMAD R7, R17.reuse, UR9, R7 ;  /* 0x0000000911077c24 */ /* 0x040fe2000f8e0207 */
[----:B------:R-:W-:Y:S01]  /*04b0*/  ISETP.NE.U32.AND P0, PT, R24, 0x1, PT ;  /* 0x000000011800780c */ /* 0x000fe20003f05070 */
[----:B------:R-:W-:Y:S01]  /*04c0*/  IMAD R15, R17, UR11, R15 ;  /* 0x0000000b110f7c24 */ /* 0x000fe2000f8e020f */
[----:B------:R-:W-:Y:S01]  /*04d0*/  LOP3.LUT R17, R0, 0x1, RZ, 0xfc, !PT ;  /* 0x0000000100117812 */ /* 0x000fe200078efcff */
[C---:B------:R-:W-:Y:S01]  /*04e0*/  IMAD R0, R8.reuse, UR4, RZ ;  /* 0x0000000408007c24 */ /* 0x040fe2000f8e02ff */
[----:B------:R-:W-:Y:S01]  /*04f0*/  ULDC.64 UR10, c[0x0][0x2b8] ;  /* 0x0000ae00000a7ab9 */ /* 0x000fe20000000a00 */
[----:B------:R-:W-:Y:S01]  /*0500*/  ISETP.NE.AND.EX P0, PT, R25, RZ, PT, P0 ;  /* 0x000000ff1900720c */ /* 0x000fe20003f05300 */
[----:B------:R-:W-:Y:S01]  /*0510*/  IMAD R8, R8, UR10, RZ ;  /* 0x0000000a08087c24 */ /* 0x000fe2000f8e02ff */
[----:B------:R-:W-:Y:S01]  /*0520*/  ULDC.64 UR8, c[0x0][0x270] ;  /* 0x00009c0000087ab9 */ /* 0x000fe20000000a00 */
[----:B------:R-:W-:-:S02]  /*0530*/  IMAD R23, R17, UR5, R0 ;  /* 0x0000000511177c24 */ /* 0x000fc4000f8e0200 */
[----:B------:R-:W-:Y:S01]  /*0540*/  IMAD.WIDE.U32 R14, R17, UR4, R14 ;  /* 0x00000004110e7c25 */ /* 0x000fe2000f8e000e */
[----:B------:R-:W-:-:S03]  /*0550*/  ULDC.64 UR4, c[0x0][0x288] ;  /* 0x0000a20000047ab9 */ /* 0x000fc60000000a00 */
[C---:B------:R-:W-:Y:S02]  /*0560*/  IMAD R27, R17.reuse, UR11, R8 ;  /* 0x0000000b111b7c24 */ /* 0x040fe4000f8e0208 */
[----:B------:R-:W-:Y:S01]  /*0570*/  IMAD.WIDE.U32 R16, R17, UR10, R2 ;  /* 0x0000000a11107c25 */ /* 0x000fe2000f8e0002 */
[----:B------:R-:W-:Y:S01]  /*0580*/  ULDC.64 UR10, c[0x0][0x230] ;  /* 0x00008c00000a7ab9 */ /* 0x000fe20000000a00 */
[----:B------:R-:W-:Y:S02]  /*0590*/  BSSY B0, `(.L_x_136) ;  /* 0x00000c4000007945 */ /* 0x000fe40003800000 */
[----:B------:R-:W-:Y:S01]  /*05a0*/  IMAD.MOV.U32 R59, RZ, RZ, RZ ;  /* 0x000000ffff3b7224 */ /* 0x000fe200078e00ff */
[----:B--2---:R-:W-:-:S05]  /*05b0*/  SHF.R.S32.HI R0, RZ, 0x1f, R9 ;  /* 0x0000001fff007819 */ /* 0x004fca0000011409 */
[C---:B------:R-:W-:Y:S02]  /*05c0*/  IMAD R8, R0.reuse, UR4, RZ ;  /* 0x0000000400087c24 */ /* 0x040fe4000f8e02ff */
[----:B------:R-:W-:Y:S02]  /*05d0*/  IMAD R0, R0, UR8, RZ ;  /* 0x0000000800007c24 */ /* 0x000fe4000f8e02ff */
[----:B------:R-:W-:-:S04]  /*05e0*/  IMAD.WIDE.U32 R18, R9, UR4, R4 ;  /* 0x0000000409127c25 */ /* 0x000fc8000f8e0004 */
[----:B------:R-:W-:-:S04]  /*05f0*/  IMAD.WIDE.U32 R20, R9, UR8, R6 ;  /* 0x0000000809147c25 */ /* 0x000fc8000f8e0006 */
[C---:B------:R-:W-:Y:S01]  /*0600*/  IMAD R3, R9.reuse, UR9, R0 ;  /* 0x0000000909037c24 */ /* 0x040fe2000f8e0200 */
[----:B------:R-:W-:Y:S01]  /*0610*/  ULDC.64 UR8, c[0x0][0x228] ;  /* 0x00008a0000087ab9 */ /* 0x000fe20000000a00 */
[----:B------:R-:W-:Y:S01]  /*0620*/  IMAD R5, R9, UR5, R8 ;  /* 0x0000000509057c24 */ /* 0x000fe2000f8e0208 */
[----:B------:R-:W-:Y:S01]  /*0630*/  ULDC.64 UR4, c[0x0][0x238] ;  /* 0x00008e0000047ab9 */ /* 0x000fe20000000a00 */
[----:B------:R-:W-:Y:S01]  /*0640*/  LOP3.LUT R6, R24, 0x1, RZ, 0xc0, !PT ;  /* 0x0000000118067812 */ /* 0x000fe200078ec0ff */
[----:B------:R-:W-:Y:S01]  /*0650*/  IMAD.MOV.U32 R4, RZ, RZ, RZ ;  /* 0x000000ffff047224 */ /* 0x000fe200078e00ff */
[----:B------:R-:W-:Y:S01]  /*0660*/  IADD3 R9, R15, R23, RZ ;  /* 0x000000170f097210 */ /* 0x000fe20007ffe0ff */
[----:B------:R-:W-:Y:S01]  /*0670*/  IMAD.IADD R7, R17, 0x1, R27 ;  /* 0x0000000111077824 */ /* 0x000fe200078e021b */
[----:B------:R-:W-:Y:S01]  /*0680*/  IADD3 R3, R21, R3, RZ ;  /* 0x0000000315037210 */ /* 0x000fe20007ffe0ff */
[----:B------:R-:W-:Y:S01]  /*0690*/  IMAD.IADD R5, R19, 0x1, R5 ;  /* 0x0000000113057824 */ /* 0x000fe200078e0205 */
[----:B------:R-:W-:Y:S06]  /*06a0*/  @!P0 BRA `(.L_x_137) ;  /* 0x0000000800c88947 */ /* 0x000fec0003800000 */
[----:B------:R-:W0:Y:S01]  /*06b0*/  LDC.64 R22, c[0x0][0x260] ;  /* 0x00009800ff167b82 */ /* 0x000e220000000a00 */
[----:B------:R-:W-:Y:S01]  /*06c0*/  IADD3 R2, P0, R24, -R6, RZ ;  /* 0x8000000618027210 */ /* 0x000fe20007f1e0ff */
[----:B------:R-:W-:Y:S02]  /*06d0*/  IMAD.MOV.U32 R4, RZ, RZ, RZ ;  /* 0x000000ffff047224 */ /* 0x000fe400078e00ff */
[----:B------:R-:W-:Y:S01]  /*06e0*/  IMAD.MOV.U32 R59, RZ, RZ, RZ ;  /* 0x000000ffff3b7224 */ /* 0x000fe200078e00ff */
[----:B------:R-:W-:Y:S02]  /*06f0*/  IADD3.X R0, R25, -0x1, RZ, P0, !PT ;  /* 0xffffffff19007810 */ /* 0x000fe400007fe4ff */
[----:B0-----:R-:W-:-:S07]  /*0700*/  SHF.L.U64.HI R23, R22, 0x3, R23 ;  /* 0x0000000316177819 */ /* 0x001fce0000010217 */
.L_x_142:
[----:B0-----:R-:W0:Y:S01]  /*0710*/  LDC.64 R52, c[0x0][0x298] ;  /* 0x0000a600ff347b82 */ /* 0x001e220000000a00 */
[----:B------:R-:W-:Y:S01]  /*0720*/  MOV R8, R14 ;  /* 0x0000000e00087202 */ /* 0x000fe20000000f00 */
[----:B------:R-:W-:Y:S02]  /*0730*/  IMAD.MOV.U32 R28, RZ, RZ, R16 ;  /* 0x000000ffff1c7224 */ /* 0x000fe400078e0010 */
[----:B------:R-:W-:-:S04]  /*0740*/  IMAD.MOV.U32 R29, RZ, RZ, R7 ;  /* 0x000000ffff1d7224 */ /* 0x000fc800078e0007 */
[----:B------:R-:W1:Y:S08]  /*0750*/  LDC.64 R50, c[0x0][0x2b0] ;  /* 0x0000ac00ff327b82 */ /* 0x000e700000000a00 */
[----:B------:R-:W2:Y:S01]  /*0760*/  LDC.64 R24, c[0x0][0x278] ;  /* 0x00009e00ff187b82 */ /* 0x000ea20000000a00 */
[-C--:B0-----:R-:W-:Y:S02]  /*0770*/  IMAD R30, R59, R52.reuse, RZ ;  /* 0x000000343b1e7224 */ /* 0x081fe400078e02ff */
[----:B------:R-:W-:-:S04]  /*0780*/  IMAD.WIDE.U32 R26, R4, R52, R8 ;  /* 0x00000034041a7225 */ /* 0x000fc800078e0008 */
[----:B------:R-:W-:Y:S01]  /*0790*/  IMAD R31, R4, R53, R30 ;  /* 0x00000035041f7224 */ /* 0x000fe200078e021e */
[----:B------:R-:W-:Y:S01]  /*07a0*/  LEA R46, P0, R26, UR8, 0x3 ;  /* 0x000000081a2e7c11 */ /* 0x000fe2000f8018ff */
[-C--:B-1----:R-:W-:Y:S02]  /*07b0*/  IMAD R32, R59, R50.reuse, RZ ;  /* 0x000000323b207224 */ /* 0x082fe400078e02ff */
[----:B------:R-:W-:Y:S01]  /*07c0*/  IMAD.WIDE.U32 R28, R4, R50, R28 ;  /* 0x00000032041c7225 */ /* 0x000fe200078e001c */
[----:B------:R-:W-:-:S03]  /*07d0*/  IADD3 R31, R27, R31, RZ ;  /* 0x0000001f1b1f7210 */ /* 0x000fc60007ffe0ff */
[----:B------:R-:W-:Y:S01]  /*07e0*/  IMAD R33, R4, R51, R32 ;  /* 0x0000003304217224 */ /* 0x000fe200078e0220 */
[----:B------:R-:W-:Y:S01]  /*07f0*/  LEA R48, P1, R28, UR10, 0x3 ;  /* 0x0000000a1c307c11 */ /* 0x000fe2000f8218ff */
[----:B--2---:R-:W-:Y:S01]  /*0800*/  IMAD R8, R59, R24, RZ ;  /* 0x000000183b087224 */ /* 0x004fe200078e02ff */
[----:B------:R-:W-:Y:S01]  /*0810*/  LEA.HI.X R47, R26, UR9, R31, 0x3, P0 ;  /* 0x000000091a2f7c11 */ /* 0x000fe200080f1c1f */
[----:B------:R-:W-:Y:S02]  /*0820*/  IMAD.IADD R27, R29, 0x1, R33 ;  /* 0x000000011d1b7824 */ /* 0x000fe400078e0221 */
[----:B------:R-:W-:Y:S02]  /*0830*/  IMAD.MOV.U32 R26, RZ, RZ, R18 ;  /* 0x000000ffff1a7224 */ /* 0x000fe400078e0012 */
[----:B------:R0:W2:Y:S01]  /*0840*/  LDG.E.64.CONSTANT R30, desc[UR6][R46.64] ;  /* 0x000000062e1e7981 */ /* 0x0000a2000c1e9b00 */
[----:B------:R-:W-:Y:S02]  /*0850*/  LEA.HI.X R49, R28, UR11, R27, 0x3, P1 ;  /* 0x0000000b1c317c11 */ /* 0x000fe400088f1c1b */
[----:B------:R-:W-:-:S03]  /*0860*/  MOV R27, R5 ;  /* 0x00000005001b7202 */ /* 0x000fc60000000f00 */
[----:B------:R1:W2:Y:S01]  /*0870*/  LDG.E.64.CONSTANT R28, desc[UR6][R48.64] ;  /* 0x00000006301c7981 */ /* 0x0002a2000c1e9b00 */
[----:B------:R-:W-:-:S04]  /*0880*/  IMAD.WIDE.U32 R32, R4, R24, R26 ;  /* 0x0000001804207225 */ /* 0x000fc800078e001a */
[----:B------:R-:W-:Y:S01]  /*0890*/  IMAD R27, R4, R25, R8 ;  /* 0x00000019041b7224 */ /* 0x000fe200078e0208 */
[----:B------:R-:W-:-:S03]  /*08a0*/  LEA R26, P0, R32, UR4, 0x3 ;  /* 0x00000004201a7c11 */ /* 0x000fc6000f8018ff */
[----:B------:R-:W-:-:S05]  /*08b0*/  IMAD.IADD R27, R33, 0x1, R27 ;  /* 0x00000001211b7824 */ /* 0x000fca00078e021b */
[----:B------:R-:W-:-:S05]  /*08c0*/  LEA.HI.X R27, R32, UR5, R27, 0x3, P0 ;  /* 0x00000005201b7c11 */ /* 0x000fca00080f1c1b */
[----:B------:R-:W3:Y:S01]  /*08d0*/  LDG.E.64 R32, desc[UR6][R26.64] ;  /* 0x000000061a207981 */ /* 0x000ee2000c1e1b00 */
[----:B------:R-:W-:Y:S01]  /*08e0*/  UMOV UR12, 0xfefa39ef ;  /* 0xfefa39ef000c7882 */ /* 0x000fe20000000000 */
[----:B------:R-:W-:Y:S01]  /*08f0*/  UMOV UR13, 0x3fe62e42 ;  /* 0x3fe62e42000d7882 */ /* 0x000fe20000000000 */
[----:B------:R-:W-:Y:S01]  /*0900*/  MOV R38, 0x11122322 ;  /* 0x1112232200267802 */ /* 0x000fe20000000f00 */
[----:B------:R-:W-:Y:S01]  /*0910*/  IMAD.MOV.U32 R39, RZ, RZ, 0x3f811111 ;  /* 0x3f811111ff277424 */ /* 0x000fe200078e00ff */
[----:B------:R-:W-:Y:S01]  /*0920*/  MOV R41, 0x3fa55555 ;  /* 0x3fa5555500297802 */ /* 0x000fe20000000f00 */
[----:B------:R-:W-:Y:S02]  /*0930*/  IMAD.MOV.U32 R40, RZ, RZ, 0x555502a1 ;  /* 0x555502a1ff287424 */ /* 0x000fe400078e00ff */
[----:B------:R-:W-:Y:S02]  /*0940*/  IMAD.MOV.U32 R42, RZ, RZ, 0x55555511 ;  /* 0x55555511ff2a7424 */ /* 0x000fe400078e00ff */
[----:B------:R-:W-:Y:S01]  /*0950*/  IMAD.MOV.U32 R43, RZ, RZ, 0x3fc55555 ;  /* 0x3fc55555ff2b7424 */ /* 0x000fe200078e00ff */
[----:B------:R-:W-:Y:S01]  /*0960*/  MOV R44, 0xb ;  /* 0x0000000b002c7802 */ /* 0x000fe20000000f00 */
[----:B------:R-:W-:Y:S01]  /*0970*/  IMAD.MOV.U32 R45, RZ, RZ, 0x3fe00000 ;  /* 0x3fe00000ff2d7424 */ /* 0x000fe200078e00ff */
[----:B0-----:R-:W-:-:S04]  /*0980*/  LEA R46, P0, R52, R46, 0x3 ;  /* 0x0000002e342e7211 */ /* 0x001fc800078018ff */
[----:B------:R-:W-:Y:S01]  /*0990*/  LEA.HI.X R47, R52, R47, R53, 0x3, P0 ;  /* 0x0000002f342f7211 */ /* 0x000fe200000f1c35 */
[----:B------:R-:W-:Y:S01]  /*09a0*/  BSSY B1, `(.L_x_138) ;  /* 0x0000036000017945 */ /* 0x000fe20003800000 */
[----:B-1----:R-:W-:-:S04]  /*09b0*/  LEA R48, P1, R50, R48, 0x3 ;  /* 0x0000003032307211 */ /* 0x002fc800078218ff */
[----:B------:R-:W-:Y:S01]  /*09c0*/  LEA.HI.X R49, R50, R49, R51, 0x3, P1 ;  /* 0x0000003132317211 */ /* 0x000fe200008f1c33 */
[----:B--2---:R-:W-:-:S08]  /*09d0*/  DADD R28, R28, R30 ;  /* 0x000000001c1c7229 */ /* 0x004fd0000000001e */
[----:B------:R-:W-:Y:S01]  /*09e0*/  DADD R28, R10, R28 ;  /* 0x000000000a1c7229 */ /* 0x000fe2000000001c */
[----:B------:R-:W-:Y:S01]  /*09f0*/  IMAD.MOV.U32 R30, RZ, RZ, 0x652b82fe ;  /* 0x652b82feff1e7424 */ /* 0x000fe200078e00ff */
[----:B------:R-:W-:-:S06]  /*0a00*/  MOV R31, 0x3ff71547 ;  /* 0x3ff71547001f7802 */ /* 0x000fcc0000000f00 */
[----:B---3--:R-:W-:-:S08]  /*0a10*/  DADD R28, R28, -R32 ;  /* 0x000000001c1c7229 */ /* 0x008fd00000000820 */
[----:B------:R-:W-:-:S08]  /*0a20*/  DFMA R30, R28, R30, 6.75539944105574400000e+15 ;  /* 0x433800001c1e742b */ /* 0x000fd0000000001e */
[----:B------:R-:W-:-:S08]  /*0a30*/  DADD R54, R30, -6.75539944105574400000e+15 ;  /* 0xc33800001e367429 */ /* 0x000fd00000000000 */
[----:B------:R-:W-:Y:S01]  /*0a40*/  DFMA R32, R54, -UR12, R28 ;  /* 0x8000000c36207c2b */ /* 0x000fe2000800001c */
[----:B------:R-:W-:Y:S01]  /*0a50*/  UMOV UR12, 0x3b39803f ;  /* 0x3b39803f000c7882 */ /* 0x000fe20000000000 */
[----:B------:R-:W-:-:S06]  /*0a60*/  UMOV UR13, 0x3c7abc9e ;  /* 0x3c7abc9e000d7882 */ /* 0x000fcc0000000000 */
[----:B------:R-:W-:Y:S01]  /*0a70*/  DFMA R54, R54, -UR12, R32 ;  /* 0x8000000c36367c2b */ /* 0x000fe20008000020 */
[----:B------:R-:W-:Y:S02]  /*0a80*/  IMAD.MOV.U32 R32, RZ, RZ, -0x35dec16 ;  /* 0xfca213eaff207424 */ /* 0x000fe400078e00ff */
[----:B------:R-:W-:Y:S01]  /*0a90*/  IMAD.MOV.U32 R33, RZ, RZ, 0x3e928af3 ;  /* 0x3e928af3ff217424 */ /* 0x000fe200078e00ff */
[----:B------:R-:W-:Y:S01]  /*0aa0*/  UMOV UR12, 0x69ce2bdf ;  /* 0x69ce2bdf000c7882 */ /* 0x000fe20000000000 */
[----:B------:R-:W-:-:S04]  /*0ab0*/  UMOV UR13, 0x3e5ade15 ;  /* 0x3e5ade15000d7882 */ /* 0x000fc80000000000 */
[----:B------:R-:W-:Y:S01]  /*0ac0*/  DFMA R32, R54, UR12, R32 ;  /* 0x0000000c36207c2b */ /* 0x000fe20008000020 */
[----:B------:R-:W-:Y:S01]  /*0ad0*/  UMOV UR12, 0x62401315 ;  /* 0x62401315000c7882 */ /* 0x000fe20000000000 */
[----:B------:R-:W-:-:S06]  /*0ae0*/  UMOV UR13, 0x3ec71dee ;  /* 0x3ec71dee000d7882 */ /* 0x000fcc0000000000 */
[----:B------:R-:W-:Y:S01]  /*0af0*/  DFMA R34, R54, R32, UR12 ;  /* 0x0000000c36227e2b */ /* 0x000fe20008000020 */
[----:B------:R-:W-:Y:S01]  /*0b00*/  MOV R32, 0x7c89eb71 ;  /* 0x7c89eb7100207802 */ /* 0x000fe20000000f00 */
[----:B------:R-:W-:-:S06]  /*0b10*/  IMAD.MOV.U32 R33, RZ, RZ, 0x3efa0199 ;  /* 0x3efa0199ff217424 */ /* 0x000fcc00078e00ff */
[----:B------:R-:W-:Y:S01]  /*0b20*/  DFMA R36, R54, R34, R32 ;  /* 0x000000223624722b */ /* 0x000fe20000000020 */
[----:B------:R-:W-:Y:S01]  /*0b30*/  IMAD.MOV.U32 R34, RZ, RZ, 0x14761f65 ;  /* 0x14761f65ff227424 */ /* 0x000fe200078e00ff */
[----:B------:R-:W-:-:S06]  /*0b40*/  MOV R35, 0x3f2a01a0 ;  /* 0x3f2a01a000237802 */ /* 0x000fcc0000000f00 */
[----:B------:R-:W-:Y:S01]  /*0b50*/  DFMA R56, R54, R36, R34 ;  /* 0x000000243638722b */ /* 0x000fe20000000022 */
[----:B------:R-:W-:Y:S02]  /*0b60*/  IMAD.MOV.U32 R36, RZ, RZ, 0x1852b7af ;  /* 0x1852b7afff247424 */ /* 0x000fe400078e00ff */
[----:B------:R-:W-:-:S06]  /*0b70*/  IMAD.MOV.U32 R37, RZ, RZ, 0x3f56c16c ;  /* 0x3f56c16cff257424 */ /* 0x000fcc00078e00ff */
[----:B------:R-:W-:-:S08]  /*0b80*/  DFMA R56, R54, R56, R36 ;  /* 0x000000383638722b */ /* 0x000fd00000000024 */
[----:B------:R-:W-:-:S08]  /*0b90*/  DFMA R56, R54, R56, R38 ;  /* 0x000000383638722b */ /* 0x000fd00000000026 */
[----:B------:R-:W-:-:S08]  /*0ba0*/  DFMA R56, R54, R56, R40 ;  /* 0x000000383638722b */ /* 0x000fd00000000028 */
[----:B------:R-:W-:-:S08]  /*0bb0*/  DFMA R56, R54, R56, R42 ;  /* 0x000000383638722b */ /* 0x000fd0000000002a */
[----:B------:R-:W-:Y:S01]  /*0bc0*/  DFMA R56, R54, R56, R44 ;  /* 0x000000383638722b */ /* 0x000fe2000000002c */
[----:B------:R-:W-:-:S07]  /*0bd0*/  FSETP.GEU.FTZ.AND P0, PT, |R29|, 4.1917929649353027344, PT ;  /* 0x4086232b1d00780b */ /* 0x000fce0003f1e200 */
[----:B------:R-:W-:-:S08]  /*0be0*/  DFMA R56, R54, R56, 1 ;  /* 0x3ff000003638742b */ /* 0x000fd00000000038 */
[----:B------:R-:W-:Y:S01]  /*0bf0*/  DFMA R56, R54, R56, 1 ;  /* 0x3ff000003638742b */ /* 0x000fe20000000038 */
[----:B------:R-:W-:-:S09]  /*0c00*/  IMAD R55, R59, UR16, RZ ;  /* 0x000000103b377c24 */ /* 0x000fd2000f8e02ff */
[----:B------:R-:W-:Y:S01]  /*0c10*/  IMAD R53, R30, 0x100000, R57 ;  /* 0x001000001e357824 */ /* 0x000fe200078e0239 */
[----:B------:R-:W-:Y:S01]  /*0c20*/  MOV R52, R56 ;  /* 0x0000003800347202 */ /* 0x000fe20000000f00 */
[----:B------:R-:W-:Y:S06]  /*0c30*/  @!P0 BRA `(.L_x_139) ;  /* 0x0000000000308947 */ /* 0x000fec0003800000 */
[----:B------:R-:W-:Y:S01]  /*0c40*/  FSETP.GEU.FTZ.AND P0, PT, |R29|, 4.2275390625, PT ;  /* 0x408748001d00780b */ /* 0x000fe20003f1e200 */
[C---:B------:R-:W-:Y:S02]  /*0c50*/  DADD R50, R28.reuse, +INF ;  /* 0x7ff000001c327429 */ /* 0x040fe40000000000 */
[----:B------:R-:W-:-:S08]  /*0c60*/  DSETP.GEU.AND P1, PT, R28, RZ, PT ;  /* 0x000000ff1c00722a */ /* 0x000fd00003f2e000 */
[----:B------:R-:W-:Y:S02]  /*0c70*/  FSEL R52, R50, RZ, P1 ;  /* 0x000000ff32347208 */ /* 0x000fe40000800000 */
[----:B------:R-:W-:Y:S02]  /*0c80*/  @!P0 LEA.HI R8, R30, R30, RZ, 0x1 ;  /* 0x0000001e1e088211 */ /* 0x000fe400078f08ff */
[----:B------:R-:W-:Y:S02]  /*0c90*/  FSEL R53, R51, RZ, P1 ;  /* 0x000000ff33357208 */ /* 0x000fe40000800000 */
[----:B------:R-:W-:-:S05]  /*0ca0*/  @!P0 SHF.R.S32.HI R29, RZ, 0x1, R8 ;  /* 0x00000001ff1d8819 */ /* 0x000fca0000011408 */
[----:B------:R-:W-:Y:S02]  /*0cb0*/  @!P0 IMAD.IADD R28, R30, 0x1, -R29 ;  /* 0x000000011e1c8824 */ /* 0x000fe400078e0a1d */
[----:B------:R-:W-:-:S03]  /*0cc0*/  @!P0 IMAD R57, R29, 0x100000, R57 ;  /* 0x001000001d398824 */ /* 0x000fc600078e0239 */
[----:B------:R-:W-:Y:S02]  /*0cd0*/  @!P0 LEA R29, R28, 0x3ff00000, 0x14 ;  /* 0x3ff000001c1d8811 */ /* 0x000fe400078ea0ff */
[----:B------:R-:W-:-:S06]  /*0ce0*/  @!P0 MOV R28, RZ ;  /* 0x000000ff001c8202 */ /* 0x000fcc0000000f00 */
[----:B------:R-:W-:-:S11]  /*0cf0*/  @!P0 DMUL R52, R56, R28 ;  /* 0x0000001c38348228 */ /* 0x000fd60000000000 */
.L_x_139:
[----:B------:R-:W-:Y:S05]  /*0d00*/  BSYNC B1 ;  /* 0x0000000000017941 */ /* 0x000fea0003800000 */
.L_x_138:
[----:B------:R-:W-:Y:S01]  /*0d10*/  IMAD.MOV.U32 R28, RZ, RZ, R20 ;  /* 0x000000ffff1c7224 */ /* 0x000fe200078e0014 */
[----:B------:R-:W2:Y:S01]  /*0d20*/  LDG.E.64.CONSTANT R46, desc[UR6][R46.64] ;  /* 0x000000062e2e7981 */ /* 0x000ea2000c1e9b00 */
[----:B------:R-:W-:Y:S01]  /*0d30*/  IMAD.MOV.U32 R29, RZ, RZ, R3 ;  /* 0x000000ffff1d7224 */ /* 0x000fe200078e0003 */
[----:B-----5:R-:W-:Y:S01]  /*0d40*/  DMUL R52, R12, R52 ;  /* 0x000000340c347228 */ /* 0x020fe20000000000 */
[C---:B------:R-:W-:Y:S01]  /*0d50*/  IMAD R55, R4.reuse, UR17, R55 ;  /* 0x0000001104377c24 */ /* 0x040fe2000f8e0237 */
[----:B------:R-:W2:Y:S01]  /*0d60*/  LDG.E.64.CONSTANT R48, desc[UR6][R48.64] ;  /* 0x0000000630307981 */ /* 0x000ea2000c1e9b00 */
[----:B------:R-:W-:Y:S01]  /*0d70*/  IMAD.WIDE.U32 R28, R4, UR16, R28 ;  /* 0x00000010041c7c25 */ /* 0x000fe2000f8e001c */
[----:B------:R-:W-:-:S04]  /*0d80*/  LEA R26, P1, R24, R26, 0x3 ;  /* 0x0000001a181a7211 */ /* 0x000fc800078218ff */
[----:B------:R-:W-:Y:S02]  /*0d90*/  IADD3 R29, R29, R55, RZ ;  /* 0x000000371d1d7210 */ /* 0x000fe40007ffe0ff */
[----:B------:R-:W-:Y:S01]  /*0da0*/  LEA R30, P0, R28, UR14, 0x3 ;  /* 0x0000000e1c1e7c11 */ /* 0x000fe2000f8018ff */
[----:B------:R-:W-:Y:S01]  /*0db0*/  DADD R52, -RZ, -R52 ;  /* 0x00000000ff347229 */ /* 0x000fe20000000934 */
[----:B------:R-:W-:Y:S02]  /*0dc0*/  LEA.HI.X R27, R24, R27, R25, 0x3, P1 ;  /* 0x0000001b181b7211 */ /* 0x000fe400008f1c19 */
[----:B------:R-:W-:-:S05]  /*0dd0*/  LEA.HI.X R31, R28, UR15, R29, 0x3, P0 ;  /* 0x0000000f1c1f7c11 */ /* 0x000fca00080f1c1d */
[----:B------:R0:W-:Y:S04]  /*0de0*/  REDG.E.ADD.F64.RN.STRONG.GPU desc[UR6][R30.64], R52 ;  /* 0x000000341e0079a6 */ /* 0x0001e8000c10ff86 */
[----:B------:R-:W3:Y:S01]  /*0df0*/  LDG.E.64 R26, desc[UR6][R26.64] ;  /* 0x000000061a1a7981 */ /* 0x000ee2000c1e1b00 */
[----:B------:R-:W-:Y:S02]  /*0e00*/  IMAD.MOV.U32 R28, RZ, RZ, 0x652b82fe ;  /* 0x652b82feff1c7424 */ /* 0x000fe400078e00ff */
[----:B------:R-:W-:Y:S01]  /*0e10*/  IMAD.MOV.U32 R29, RZ, RZ, 0x3ff71547 ;  /* 0x3ff71547ff1d7424 */ /* 0x000fe200078e00ff */
[----:B------:R-:W-:Y:S01]  /*0e20*/  UMOV UR12, 0xfefa39ef ;  /* 0xfefa39ef000c7882 */ /* 0x000fe20000000000 */
[----:B------:R-:W-:Y:S01]  /*0e30*/  UMOV UR13, 0x3fe62e42 ;  /* 0x3fe62e42000d7882 */ /* 0x000fe20000000000 */
[----:B------:R-:W-:Y:S01]  /*0e40*/  IADD3 R2, P0, R2, -0x2, RZ ;  /* 0xfffffffe02027810 */ /* 0x000fe20007f1e0ff */
[----:B------:R-:W-:Y:S03]  /*0e50*/  BSSY B1, `(.L_x_140) ;  /* 0x000002f000017945 */ /* 0x000fe60003800000 */
[----:B------:R-:W-:-:S02]  /*0e60*/  IADD3.X R0, R0, -0x1, RZ, P0, !PT ;  /* 0xffffffff00007810 */ /* 0x000fc400007fe4ff */
[----:B------:R-:W-:-:S04]  /*0e70*/  ISETP.NE.U32.AND P0, PT, R2, RZ, PT ;  /* 0x000000ff0200720c */ /* 0x000fc80003f05070 */
[----:B------:R-:W-:Y:S01]  /*0e80*/  ISETP.NE.AND.EX P0, PT, R0, RZ, PT, P0 ;  /* 0x000000ff0000720c */ /* 0x000fe20003f05300 */
[----:B--2---:R-:W-:-:S08]  /*0e90*/  DADD R46, R48, R46 ;  /* 0x00000000302e7229 */ /* 0x004fd0000000002e */
[----:B------:R-:W-:-:S08]  /*0ea0*/  DADD R24, R10, R46 ;  /* 0x000000000a187229 */ /* 0x000fd0000000002e */
[----:B---3--:R-:W-:-:S08]  /*0eb0*/  DADD R24, R24, -R26 ;  /* 0x0000000018187229 */ /* 0x008fd0000000081a */
[----:B------:R-:W-:-:S08]  /*0ec0*/  DFMA R28, R24, R28, 6.75539944105574400000e+15 ;  /* 0x43380000181c742b */ /* 0x000fd0000000001c */
[----:B------:R-:W-:-:S08]  /*0ed0*/  DADD R46, R28, -6.75539944105574400000e+15 ;  /* 0xc33800001c2e7429 */ /* 0x000fd00000000000 */
[----:B------:R-:W-:Y:S01]  /*0ee0*/  DFMA R48, R46, -UR12, R24 ;  /* 0x8000000c2e307c2b */ /* 0x000fe20008000018 */
[----:B------:R-:W-:Y:S01]  /*0ef0*/  UMOV UR12, 0x3b39803f ;  /* 0x3b39803f000c7882 */ /* 0x000fe20000000000 */
[----:B------:R-:W-:Y:S01]  /*0f00*/  UMOV UR13, 0x3c7abc9e ;  /* 0x3c7abc9e000d7882 */ /* 0x000fe20000000000 */
[----:B------:R-:W-:Y:S01]  /*0f10*/  MOV R26, 0xfca213ea ;  /* 0xfca213ea001a7802 */ /* 0x000fe20000000f00 */
[----:B------:R-:W-:-:S04]  /*0f20*/  IMAD.MOV.U32 R27, RZ, RZ, 0x3e928af3 ;  /* 0x3e928af3ff1b7424 */ /* 0x000fc800078e00ff */
[----:B------:R-:W-:Y:S01]  /*0f30*/  DFMA R46, R46, -UR12, R48 ;  /* 0x8000000c2e2e7c2b */ /* 0x000fe20008000030 */
[----:B------:R-:W-:Y:S01]  /*0f40*/  UMOV UR12, 0x69ce2bdf ;  /* 0x69ce2bdf000c7882 */ /* 0x000fe20000000000 */
[----:B------:R-:W-:-:S06]  /*0f50*/  UMOV UR13, 0x3e5ade15 ;  /* 0x3e5ade15000d7882 */ /* 0x000fcc0000000000 */
[----:B------:R-:W-:Y:S01]  /*0f60*/  DFMA R26, R46, UR12, R26 ;  /* 0x0000000c2e1a7c2b */ /* 0x000fe2000800001a */
[----:B------:R-:W-:Y:S01]  /*0f70*/  UMOV UR12, 0x62401315 ;  /* 0x62401315000c7882 */ /* 0x000fe20000000000 */
[----:B------:R-:W-:-:S06]  /*0f80*/  UMOV UR13, 0x3ec71dee ;  /* 0x3ec71dee000d7882 */ /* 0x000fcc0000000000 */
[----:B------:R-:W-:-:S08]  /*0f90*/  DFMA R26, R46, R26, UR12 ;  /* 0x0000000c2e1a7e2b */ /* 0x000fd0000800001a */
[----:B------:R-:W-:-:S08]  /*0fa0*/  DFMA R26, R46, R26, R32 ;  /* 0x0000001a2e1a722b */ /* 0x000fd00000000020 */
[----:B------:R-:W-:-:S08]  /*0fb0*/  DFMA R26, R46, R26, R34 ;  /* 0x0000001a2e1a722b */ /* 0x000fd00000000022 */
[----:B------:R-:W-:-:S08]  /*0fc0*/  DFMA R26, R46, R26, R36 ;  /* 0x0000001a2e1a722b */ /* 0x000fd00000000024 */
[----:B------:R-:W-:-:S08]  /*0fd0*/  DFMA R26, R46, R26, R38 ;  /* 0x0000001a2e1a722b */ /* 0x000fd00000000026 */
[----:B------:R-:W-:-:S08]  /*0fe0*/  DFMA R26, R46, R26, R40 ;  /* 0x0000001a2e1a722b */ /* 0x000fd00000000028 */
[----:B------:R-:W-:-:S08]  /*0ff0*/  DFMA R26, R46, R26, R42 ;  /* 0x0000001a2e1a722b */ /* 0x000fd0000000002a */
[----:B------:R-:W-:Y:S01]  /*1000*/  DFMA R26, R46, R26, R44 ;  /* 0x0000001a2e1a722b */ /* 0x000fe2000000002c */
[----:B------:R-:W-:-:S07]  /*1010*/  FSETP.GEU.FTZ.AND P1, PT, |R25|, 4.1917929649353027344, PT ;  /* 0x4086232b1900780b */ /* 0x000fce0003f3e200 */
[----:B------:R-:W-:-:S08]  /*1020*/  DFMA R26, R46, R26, 1 ;  /* 0x3ff000002e1a742b */ /* 0x000fd0000000001a */
[----:B------:R-:W-:-:S10]  /*1030*/  DFMA R46, R46, R26, 1 ;  /* 0x3ff000002e2e742b */ /* 0x000fd4000000001a */
[----:B------:R-:W-:Y:S01]  /*1040*/  IMAD R27, R28, 0x100000, R47 ;  /* 0x001000001c1b7824 */ /* 0x000fe200078e022f */
[----:B------:R-:W-:Y:S01]  /*1050*/  MOV R26, R46 ;  /* 0x0000002e001a7202 */ /* 0x000fe20000000f00 */
[----:B0-----:R-:W-:Y:S06]  /*1060*/  @!P1 BRA `(.L_x_141) ;  /* 0x0000000000349947 */ /* 0x001fec0003800000 */
        /* <DEDUP_REMOVED lines=13> */
.L_x_141:
[----:B------:R-:W-:Y:S05]  /*1140*/  BSYNC B1 ;  /* 0x0000000000017941 */ /* 0x000fea0003800000 */
.L_x_140:
[----:B------:R-:W-:Y:S01]  /*1150*/  DMUL R26, R12, R26 ;  /* 0x0000001a0c1a7228 */ /* 0x000fe20000000000 */
[----:B------:R-:W-:-:S05]  /*1160*/  LEA R24, P1, R22, R30, 0x3 ;  /* 0x0000001e16187211 */ /* 0x000fca00078218ff */
[----:B------:R-:W-:Y:S02]  /*1170*/  IMAD.X R25, R23, 0x1, R31, P1 ;  /* 0x0000000117197824 */ /* 0x000fe400008e061f */
[----:B------:R-:W-:Y:S01]  /*1180*/  DADD R26, -RZ, -R26 ;  /* 0x00000000ff1a7229 */ /* 0x000fe2000000091a */
[----:B------:R-:W-:-:S06]  /*1190*/  IADD3 R4, P1, R4, 0x2, RZ ;  /* 0x0000000204047810 */ /* 0x000fcc0007f3e0ff */
[----:B------:R0:W-:Y:S01]  /*11a0*/  REDG.E.ADD.F64.RN.STRONG.GPU desc[UR6][R24.64], R26 ;  /* 0x0000001a180079a6 */ /* 0x0001e2000c10ff86 */
[----:B------:R-:W-:Y:S01]  /*11b0*/  IADD3.X R59, RZ, R59, RZ, P1, !PT ;  /* 0x0000003bff3b7210 */ /* 0x000fe20000ffe4ff */
[----:B------:R-:W-:Y:S06]  /*11c0*/  @P0 BRA `(.L_x_142) ;  /* 0xfffffff400500947 */ /* 0x000fec000383ffff */
.L_x_137:
[----:B------:R-:W-:Y:S05]  /*11d0*/  BSYNC B0 ;  /* 0x0000000000007941 */ /* 0x000fea0003800000 */
.L_x_136:
[----:B------:R-:W-:-:S04]  /*11e0*/  ISETP.NE.U32.AND P0, PT, R6, RZ, PT ;  /* 0x000000ff0600720c */ /* 0x000fc80003f05070 */
[----:B------:R-:W-:-:S13]  /*11f0*/  ISETP.NE.AND.EX P0, PT, RZ, RZ, PT, P0 ;  /* 0x000000ffff00720c */ /* 0x000fda0003f05300 */
[----:B------:R-:W-:Y:S05]  /*1200*/  @!P0 EXIT ;  /* 0x000000000000894d */ /* 0x000fea0003800000 */
[----:B------:R-:W-:Y:S01]  /*1210*/  ULDC.64 UR8, c[0x0][0x2b0] ;  /* 0x0000ac0000087ab9 */ /* 0x000fe20000000a00 */
[----:B------:R-:W-:Y:S01]  /*1220*/  ULDC.64 UR4, c[0x0][0x298] ;  /* 0x0000a60000047ab9 */ /* 0x000fe20000000a00 */
[----:B------:R-:W-:Y:S02]  /*1230*/  IMAD.MOV.U32 R6, RZ, RZ, R16 ;  /* 0x000000ffff067224 */ /* 0x000fe400078e0010 */
[----:B------:R-:W-:Y:S02]  /*1240*/  IMAD.MOV.U32 R15, RZ, RZ, R9 ;  /* 0x000000ffff0f7224 */ /* 0x000fe400078e0009 */
[C---:B------:R-:W-:Y:S02]  /*1250*/  IMAD R19, R59.reuse, UR8, RZ ;  /* 0x000000083b137c24 */ /* 0x040fe4000f8e02ff */
[----:B------:R-:W-:Y:S02]  /*1260*/  IMAD R17, R59, UR4, RZ ;  /* 0x000000043b117c24 */ /* 0x000fe4000f8e02ff */
[----:B------:R-:W-:-:S04]  /*1270*/  IMAD.WIDE.U32 R8, R4, UR8, R6 ;  /* 0x0000000804087c25 */ /* 0x000fc8000f8e0006 */
[C---:B------:R-:W-:Y:S01]  /*1280*/  IMAD R19, R4.reuse, UR9, R19 ;  /* 0x0000000904137c24 */ /* 0x040fe2000f8e0213 */
[----:B------:R-:W-:Y:S01]  /*1290*/  ULDC.64 UR8, c[0x0][0x228] ;  /* 0x00008a0000087ab9 */ /* 0x000fe20000000a00 */
[C---:B------:R-:W-:Y:S01]  /*12a0*/  IMAD.WIDE.U32 R6, R4.reuse, UR4, R14 ;  /* 0x0000000404067c25 */ /* 0x040fe2000f8e000e */
[----:B------:R-:W-:Y:S02]  /*12b0*/  MOV R15, R5 ;  /* 0x00000005000f7202 */ /* 0x000fe40000000f00 */
[----:B------:R-:W-:Y:S01]  /*12c0*/  IADD3 R9, R9, R19, RZ ;  /* 0x0000001309097210 */ /* 0x000fe20007ffe0ff */
[----:B------:R-:W-:Y:S01]  /*12d0*/  IMAD R17, R4, UR5, R17 ;  /* 0x0000000504117c24 */ /* 0x000fe2000f8e0211 */
[----:B------:R-:W-:Y:S01]  /*12e0*/  ULDC.64 UR4, c[0x0][0x230] ;  /* 0x00008c0000047ab9 */ /* 0x000fe20000000a00 */
[----:B------:R-:W-:Y:S01]  /*12f0*/  LEA R22, P0, R6, UR8, 0x3 ;  /* 0x0000000806167c11 */ /* 0x000fe2000f8018ff */
[----:B------:R-:W-:Y:S01]  /*1300*/  IMAD.MOV.U32 R14, RZ, RZ, R18 ;  /* 0x000000ffff0e7224 */ /* 0x000fe200078e0012 */
[----:B------:R-:W-:Y:S01]  /*1310*/  LEA R16, P1, R8, UR4, 0x3 ;  /* 0x0000000408107c11 */ /* 0x000fe2000f8218ff */
[----:B------:R-:W-:-:S03]  /*1320*/  IMAD.IADD R7, R7, 0x1, R17 ;  /* 0x0000000107077824 */ /* 0x000fc600078e0211 */
[----:B------:R-:W-:Y:S01]  /*1330*/  LEA.HI.X R17, R8, UR5, R9, 0x3, P1 ;  /* 0x0000000508117c11 */ /* 0x000fe200088f1c09 */
[----:B------:R-:W-:Y:S01]  /*1340*/  ULDC.64 UR4, c[0x0][0x278] ;  /* 0x00009e0000047ab9 */ /* 0x000fe20000000a00 */
[----:B------:R-:W-:Y:S01]  /*1350*/  LEA.HI.X R23, R6, UR9, R7, 0x3, P0 ;  /* 0x0000000906177c11 */ /* 0x000fe200080f1c07 */
[----:B------:R-:W-:Y:S02]  /*1360*/  IMAD R5, R59, UR4, RZ ;  /* 0x000000043b057c24 */ /* 0x000fe4000f8e02ff */
[----:B------:R-:W2:Y:S01]  /*1370*/  LDG.E.64.CONSTANT R6, desc[UR6][R16.64] ;  /* 0x0000000610067981 */ /* 0x000ea2000c1e9b00 */
[----:B------:R-:W-:-:S03]  /*1380*/  IMAD.WIDE.U32 R14, R4, UR4, R14 ;  /* 0x00000004040e7c25 */ /* 0x000fc6000f8e000e */
[----:B------:R-:W2:Y:S01]  /*1390*/  LDG.E.64.CONSTANT R8, desc[UR6][R22.64] ;  /* 0x0000000616087981 */ /* 0x000ea2000c1e9b00 */
[----:B------:R-:W-:Y:S01]  /*13a0*/  IMAD R5, R4, UR5, R5 ;  /* 0x0000000504057c24 */ /* 0x000fe2000f8e0205 */
[----:B------:R-:W-:Y:S02]  /*13b0*/  ULDC.64 UR4, c[0x0][0x238] ;  /* 0x00008e0000047ab9 */ /* 0x000fe40000000a00 */
[----:B------:R-:W-:Y:S01]  /*13c0*/  LEA R18, P0, R14, UR4, 0x3 ;  /* 0x000000040e127c11 */ /* 0x000fe2000f8018ff */
[----:B------:R-:W-:-:S05]  /*13d0*/  IMAD.IADD R5, R15, 0x1, R5 ;  /* 0x000000010f057824 */ /* 0x000fca00078e0205 */
[----:B------:R-:W-:-:S05]  /*13e0*/  LEA.HI.X R19, R14, UR5, R5, 0x3, P0 ;  /* 0x000000050e137c11 */ /* 0x000fca00080f1c05 */
[----:B------:R-:W3:Y:S01]  /*13f0*/  LDG.E.64 R14, desc[UR6][R18.64] ;  /* 0x00000006120e7981 */ /* 0x000ee2000c1e1b00 */
[----:B------:R-:W-:Y:S01]  /*1400*/  UMOV UR4, 0xfefa39ef ;  /* 0xfefa39ef00047882 */ /* 0x000fe20000000000 */
[----:B------:R-:W-:Y:S01]  /*1410*/  UMOV UR5, 0x3fe62e42 ;  /* 0x3fe62e4200057882 */ /* 0x000fe20000000000 */
[----:B------:R-:W-:Y:S01]  /*1420*/  MOV R2, R20 ;  /* 0x0000001400027202 */ /* 0x000fe20000000f00 */
[----:B------:R-:W-:Y:S01]  /*1430*/  BSSY B0, `(.L_x_143) ;  /* 0x0000044000007945 */ /* 0x000fe20003800000 */
        /* <DEDUP_REMOVED lines=40> */
[----:B------:R-:W-:Y:S01]  /*16c0*/  ULDC.64 UR4, c[0x0][0x260] ;  /* 0x0000980000047ab9 */ /* 0x000fe20000000a00 */
[----:B------:R-:W-:Y:S01]  /*16d0*/  FSETP.GEU.FTZ.AND P0, PT, |R7|, 4.1917929649353027344, PT ;  /* 0x4086232b0700780b */ /* 0x000fe20003f1e200 */
[----:B------:R-:W-:-:S05]  /*16e0*/  IMAD R59, R59, UR4, RZ ;  /* 0x000000043b3b7c24 */ /* 0x000fca000f8e02ff */
[----:B------:R-:W-:Y:S01]  /*16f0*/  DFMA R10, R14, R10, 1 ;  /* 0x3ff000000e0a742b */ /* 0x000fe2000000000a */
[----:B------:R-:W-:-:S04]  /*1700*/  IMAD.WIDE.U32 R2, R4, UR4, R2 ;  /* 0x0000000404027c25 */ /* 0x000fc8000f8e0002 */
[----:B------:R-:W-:Y:S01]  /*1710*/  IMAD R5, R4, UR5, R59 ;  /* 0x0000000504057c24 */ /* 0x000fe2000f8e023b */
[----:B------:R-:W-:Y:S02]  /*1720*/  ULDC.64 UR4, c[0x0][0x210] ;  /* 0x0000840000047ab9 */ /* 0x000fe40000000a00 */
[----:B------:R-:W-:Y:S01]  /*1730*/  DFMA R14, R14, R10, 1 ;  /* 0x3ff000000e0e742b */ /* 0x000fe2000000000a */
[----:B------:R-:W-:Y:S01]  /*1740*/  IMAD.IADD R5, R3, 0x1, R5 ;  /* 0x0000000103057824 */ /* 0x000fe200078e0205 */
[----:B------:R-:W-:-:S04]  /*1750*/  LEA R10, P1, R2, UR4, 0x3 ;  /* 0x00000004020a7c11 */ /* 0x000fc8000f8218ff */
[----:B------:R-:W-:-:S04]  /*1760*/  LEA.HI.X R11, R2, UR5, R5, 0x3, P1 ;  /* 0x00000005020b7c11 */ /* 0x000fc800088f1c05 */
        /* <DEDUP_REMOVED lines=16> */
.L_x_144:
[----:B------:R-:W-:Y:S05]  /*1870*/  BSYNC B0 ;  /* 0x0000000000007941 */ /* 0x000fea0003800000 */
.L_x_143:
[----:B-----5:R-:W-:-:S08]  /*1880*/  DMUL R2, R12, R2 ;  /* 0x000000020c027228 */ /* 0x020fd00000000000 */
[----:B------:R-:W-:-:S07]  /*1890*/  DADD R2, -RZ, -R2 ;  /* 0x00000000ff027229 */ /* 0x000fce0000000902 */
[----:B------:R-:W-:Y:S01]  /*18a0*/  REDG.E.ADD.F64.RN.STRONG.GPU desc[UR6][R10.64], R2 ;  /* 0x000000020a0079a6 */ /* 0x000fe2000c10ff86 */
[----:B------:R-:W-:Y:S05]  /*18b0*/  EXIT ;  /* 0x000000000000794d */ /* 0x000fea0003800000 */
.L_x_145:
        /* <DEDUP_REMOVED lines=12> */
.L_x_478:


//--------------------- .text._ZN2at6native43_GLOBAL__N__c95f0927_10_LossCTC_cu_88d8892b37ctc_loss_backward_log_beta_gpu_kernelIdiEEvPT_PKS3_PKllPKT0_S8_lllllllS8_lll --------------------------
	.section	.text._ZN2at6native43_GLOBAL__N__c95f0927_10_LossCTC_cu_88d8892b37ctc_loss_backward_log_beta_gpu_kernelIdiEEvPT_PKS3_PKllPKT0_S8_lllllllS8_lll,"ax",@progbits
	.align	128
.text._ZN2at6native43_GLOBAL__N__c95f0927_10_LossCTC_cu_88d8892b37ctc_loss_backward_log_beta_gpu_kernelIdiEEvPT_PKS3_PKllPKT0_S8_lllllllS8_lll:
        .type           _ZN2at6native43_GLOBAL__N__c95f0927_10_LossCTC_cu_88d8892b37ctc_loss_backward_log_beta_gpu_kernelIdiEEvPT_PKS3_PKllPKT0_S8_lllllllS8_lll,@function
        .size           _ZN2at6native43_GLOBAL__N__c95f0927_10_LossCTC_cu_88d8892b37ctc_loss_backward_log_beta_gpu_kernelIdiEEvPT_PKS3_PKllPKT0_S8_lllllllS8_lll,(.L_x_479 - _ZN2at6native43_GLOBAL__N__c95f0927_10_LossCTC_cu_88d8892b37ctc_loss_backward_log_beta_gpu_kernelIdiEEvPT_PKS3_PKllPKT0_S8_lllllllS8_lll)
        .other          _ZN2at6native43_GLOBAL__N__c95f0927_10_LossCTC_cu_88d8892b37ctc_loss_backward_log_beta_gpu_kernelIdiEEvPT_PKS3_PKllPKT0_S8_lllllllS8_lll,@"STO_CUDA_ENTRY STV_DEFAULT"
_ZN2at6native43_GLOBAL__N__c95f0927_10_LossCTC_cu_88d8892b37ctc_loss_backward_log_beta_gpu_kernelIdiEEvPT_PKS3_PKllPKT0_S8_lllllllS8_lll:
        /* <DEDUP_REMOVED lines=30> */
[----:B------:R-:W-:-:S04]  /*01e0*/  USHF.L.U32 UR5, UR6, 0x1, URZ ;  /* 0x0000000106057899 */ /* 0x000fc8000800063f */
[----:B------:R-:W-:-:S13]  /*01f0*/  ISETP.NE.U32.AND P0, PT, RZ, UR4, PT ;  /* 0x00000004ff007c0c */ /* 0x000fda000bf05070 */
[----:B------:R-:W-:Y:S05]  /*0200*/  @!P0 BRA `(.L_x_146) ;  /* 0x0000000000148947 */ /* 0x000fea0003800000 */
[----:B------:R-:W-:-:S07]  /*0210*/  MOV R4, 0x230 ;  /* 0x0000023000047802 */ /* 0x000fce0000000f00 */
[----:B0----5:R-:W-:Y:S05]  /*0220*/  CALL.REL.NOINC `($__internal_2_$__cuda_sm20_rem_s64) ;  /* 0x0000002000cc7944 */ /* 0x021fea0003c00000 */
[----:B------:R-:W-:Y:S02]  /*0230*/  IMAD.MOV.U32 R4, RZ, RZ, R3 ;  /* 0x000000ffff047224 */ /* 0x000fe400078e0003 */
[----:B------:R-:W-:Y:S01]  /*0240*/  IMAD.MOV.U32 R5, RZ, RZ, R6 ;  /* 0x000000ffff057224 */ /* 0x000fe200078e0006 */
[----:B------:R-:W-:Y:S06]  /*0250*/  BRA `(.L_x_147) ;  /* 0x00000000004c7947 */ /* 0x000fec0003800000 */
.L_x_146:
        /* <DEDUP_REMOVED lines=10> */
[----:B------:R-:W-:-:S04]  /*0300*/  IMAD.MOV R5, RZ, RZ, -R5 ;  /* 0x000000ffff057224 */ /* 0x000fc800078e0a05 */
[----:B------:R-:W-:Y:S02]  /*0310*/  IMAD R7, R2, R5, UR5 ;  /* 0x0000000502077e24 */ /* 0x000fe4000f8e0205 */
[----:B------:R-:W-:-:S03]  /*0320*/  IMAD.MOV.U32 R5, RZ, RZ, RZ ;  /* 0x000000ffff057224 */ /* 0x000fc600078e00ff */
[----:B------:R-:W-:-:S13]  /*0330*/  ISETP.GE.U32.AND P0, PT, R7, R2, PT ;  /* 0x000000020700720c */ /* 0x000fda0003f06070 */
[----:B------:R-:W-:-:S05]  /*0340*/  @P0 IMAD.IADD R7, R7, 0x1, -R2 ;  /* 0x0000000107070824 */ /* 0x000fca00078e0a02 */
[----:B------:R-:W-:-:S13]  /*0350*/  ISETP.GE.U32.AND P0, PT, R7, R2, PT ;  /* 0x000000020700720c */ /* 0x000fda0003f06070 */
[----:B------:R-:W-:Y:S01]  /*0360*/  @P0 IMAD.IADD R7, R7, 0x1, -R2 ;  /* 0x0000000107070824 */ /* 0x000fe200078e0a02 */
[----:B------:R-:W-:-:S04]  /*0370*/  @!P1 LOP3.LUT R7, RZ, R2, RZ, 0x33, !PT ;  /* 0x00000002ff079212 */ /* 0x000fc800078e33ff */
[----:B------:R-:W-:-:S07]  /*0380*/  MOV R4, R7 ;  /* 0x0000000700047202 */ /* 0x000fce0000000f00 */
.L_x_147:
        /* <DEDUP_REMOVED lines=8> */
[----:B------:R-:W-:Y:S01]  /*0410*/  ULDC.64 UR20, c[0x0][0x268] ;  /* 0x00009a0000147ab9 */ /* 0x000fe20000000a00 */
        /* <DEDUP_REMOVED lines=9> */
[----:B------:R-:W-:-:S04]  /*04b0*/  ULDC.64 UR24, c[0x0][0x210] ;  /* 0x0000840000187ab9 */ /* 0x000fc80000000a00 */
[----:B------:R-:W-:-:S05]  /*04c0*/  IMAD.X R8, RZ, RZ, R18, P0 ;  /* 0x000000ffff087224 */ /* 0x000fca00000e0612 */
[--C-:B------:R-:W-:Y:S02]  /*04d0*/  SHF.R.U32.HI R6, RZ, 0x1, R8.reuse ;  /* 0x00000001ff067819 */ /* 0x100fe40000011608 */
[----:B------:R-:W-:Y:S02]  /*04e0*/  SHF.R.U64 R5, R5, 0x1, R8 ;  /* 0x0000000105057819 */ /* 0x000fe40000001208 */
[----:B------:R-:W1:Y:S01]  /*04f0*/  LDC.64 R8, c[0x0][0x258] ;  /* 0x00009600ff087b82 */ /* 0x000e620000000a00 */
[----:B------:R-:W-:Y:S02]  /*0500*/  IMAD R6, R6, UR6, RZ ;  /* 0x0000000606067c24 */ /* 0x000fe4000f8e02ff */
[----:B------:R-:W-:-:S04]  /*0510*/  IMAD.WIDE.U32 R20, R5, UR6, R10 ;  /* 0x0000000605147c25 */ /* 0x000fc8000f8e000a */
[----:B------:R-:W-:Y:S01]  /*0520*/  IMAD R5, R5, UR7, R6 ;  /* 0x0000000705057c24 */ /* 0x000fe2000f8e0206 */
[----:B------:R-:W-:Y:S01]  /*0530*/  ULDC.64 UR6, c[0x0][0x230] ;  /* 0x00008c0000067ab9 */ /* 0x000fe20000000a00 */
[----:B------:R-:W-:Y:S01]  /*0540*/  IMAD.MOV.U32 R6, RZ, RZ, R23 ;  /* 0x000000ffff067224 */ /* 0x000fe200078e0017 */
[----:B------:R-:W-:Y:S01]  /*0550*/  LEA R16, P0, R20, UR6, 0x2 ;  /* 0x0000000614107c11 */ /* 0x000fe2000f8010ff */
[----:B------:R-:W-:-:S05]  /*0560*/  IMAD.IADD R5, R21, 0x1, R5 ;  /* 0x0000000115057824 */ /* 0x000fca00078e0205 */
[----:B------:R-:W-:Y:S01]  /*0570*/  LEA.HI.X R17, R20, UR7, R5, 0x2, P0 ;  /* 0x0000000714117c11 */ /* 0x000fe200080f1405 */
[----:B------:R-:W-:Y:S01]  /*0580*/  IMAD.MOV.U32 R5, RZ, RZ, R22 ;  /* 0x000000ffff057224 */ /* 0x000fe200078e0016 */
[----:B------:R-:W-:Y:S01]  /*0590*/  IADD3 R20, P0, R14, -0x1, RZ ;  /* 0xffffffff0e147810 */ /* 0x000fe20007f1e0ff */
[----:B------:R-:W-:Y:S01]  /*05a0*/  IMAD.MOV.U32 R22, RZ, RZ, R6 ;  /* 0x000000ffff167224 */ /* 0x000fe200078e0006 */
[----:B------:R-:W-:Y:S01]  /*05b0*/  ULDC.64 UR6, c[0x0][0x250] ;  /* 0x0000940000067ab9 */ /* 0x000fe20000000a00 */
[----:B------:R-:W-:Y:S01]  /*05c0*/  IMAD.MOV.U32 R21, RZ, RZ, R5 ;  /* 0x000000ffff157224 */ /* 0x000fe200078e0005 */
[----:B0-----:R-:W-:-:S09]  /*05d0*/  IADD3.X R30, R15, -0x1, RZ, P0, !PT ;  /* 0xffffffff0f1e7810 */ /* 0x001fd200007fe4ff */
.L_x_153:
        /* <DEDUP_REMOVED lines=11> */
[----:B------:R-:W-:Y:S01]  /*0690*/  HFMA2.MMA R26, -RZ, RZ, 0, 0 ;  /* 0x00000000ff1a7435 */ /* 0x000fe200000001ff */
[----:B------:R-:W-:Y:S02]  /*06a0*/  IMAD.MOV.U32 R27, RZ, RZ, -0x100000 ;  /* 0xfff00000ff1b7424 */ /* 0x000fe400078e00ff */
[----:B------:R-:W-:-:S13]  /*06b0*/  ISETP.NE.AND.EX P1, PT, R23, R18, PT, P1 ;  /* 0x000000121700720c */ /* 0x000fda0003f25310 */
[----:B------:R-:W-:Y:S05]  /*06c0*/  @P1 BRA `(.L_x_150) ;  /* 0x0000000000741947 */ /* 0x000fea0003800000 */
[----:B------:R-:W2:Y:S01]  /*06d0*/  LDG.E.CONSTANT R25, desc[UR8][R16.64] ;  /* 0x0000000810197981 */ /* 0x000ea2000c1e9900 */
[----:B------:R-:W-:-:S04]  /*06e0*/  IMAD.WIDE.U32 R26, R0, UR6, RZ ;  /* 0x00000006001a7c25 */ /* 0x000fc8000f8e00ff */
[----:B------:R-:W-:Y:S02]  /*06f0*/  IMAD R29, R30, UR10, RZ ;  /* 0x0000000a1e1d7c24 */ /* 0x000fe4000f8e02ff */
[----:B------:R-:W-:Y:S02]  /*0700*/  IMAD R27, R0, UR7, R27 ;  /* 0x00000007001b7c24 */ /* 0x000fe4000f8e021b */
        /* <DEDUP_REMOVED lines=9> */
[----:B------:R-:W-:-:S05]  /*07a0*/  LEA.HI.X R29, R26, UR15, R25, 0x3, P1 ;  /* 0x0000000f1a1d7c11 */ /* 0x000fca00088f1c19 */
[----:B------:R0:W5:Y:S01]  /*07b0*/  LDG.E.64.CONSTANT R26, desc[UR8][R28.64] ;  /* 0x000000081c1a7981 */ /* 0x000162000c1e9b00 */
[----:B------:R-:W-:Y:S05]  /*07c0*/  BRA `(.L_x_150) ;  /* 0x0000000000347947 */ /* 0x000fea0003800000 */
.L_x_149:
[----:B------:R-:W-:-:S04]  /*07d0*/  IMAD.WIDE.U32 R26, R0, UR6, RZ ;  /* 0x00000006001a7c25 */ /* 0x000fc8000f8e00ff */
[----:B-1----:R-:W-:Y:S02]  /*07e0*/  IMAD R28, R8, UR17, RZ ;  /* 0x00000011081c7c24 */ /* 0x002fe4000f8e02ff */
[----:B------:R-:W-:Y:S02]  /*07f0*/  IMAD R27, R0, UR7, R27 ;  /* 0x00000007001b7c24 */ /* 0x000fe4000f8e021b */
        /* <DEDUP_REMOVED lines=9> */
[----:B------:R2:W5:Y:S04]  /*0890*/  LDG.E.64.CONSTANT R26, desc[UR8][R28.64] ;  /* 0x000000081c1a7981 */ /* 0x000568000c1e9b00 */
.L_x_150:
[----:B------:R-:W-:Y:S05]  /*08a0*/  BSYNC B0 ;  /* 0x0000000000007941 */ /* 0x000fea0003800000 */
.L_x_148:
[----:B------:R-:W-:Y:S01]  /*08b0*/  ISETP.GT.U32.AND P1, PT, R24, UR5, PT ;  /* 0x0000000518007c0c */ /* 0x000fe2000bf24070 */
[----:B------:R-:W-:Y:S03]  /*08c0*/  BSSY B0, `(.L_x_151) ;  /* 0x0000010000007945 */ /* 0x000fe60003800000 */
[----:B------:R-:W-:-:S13]  /*08d0*/  ISETP.GT.AND.EX P1, PT, R23, UR4, PT, P1 ;  /* 0x0000000417007c0c */ /* 0x000fda000bf24310 */
[----:B------:R-:W-:Y:S05]  /*08e0*/  @P1 BRA `(.L_x_152) ;  /* 0x0000000000341947 */ /* 0x000fea0003800000 */
[----:B0-2---:R-:W-:-:S04]  /*08f0*/  IMAD.WIDE.U32 R28, R0, UR18, RZ ;  /* 0x00000012001c7c25 */ /* 0x005fc8000f8e00ff */
[----:B------:R-:W-:Y:S02]  /*0900*/  IMAD R25, R30, UR20, RZ ;  /* 0x000000141e197c24 */ /* 0x000fe4000f8e02ff */
        /* <DEDUP_REMOVED lines=10> */
[----:B-----5:R3:W-:Y:S04]  /*09b0*/  STG.E.64 desc[UR8][R28.64], R26 ;  /* 0x0000001a1c007986 */ /* 0x0207e8000c101b08 */
.L_x_152:
[----:B------:R-:W-:Y:S05]  /*09c0*/  BSYNC B0 ;  /* 0x0000000000007941 */ /* 0x000fea0003800000 */
.L_x_151:
[----:B------:R-:W-:Y:S05]  /*09d0*/  @P0 BRA `(.L_x_153) ;  /* 0xfffffffc00000947 */ /* 0x000fea000383ffff */
.L_x_173:
[----:B-1----:R-:W1:Y:S01]  /*09e0*/  S2R R8, SR_TID.X ;  /* 0x0000000000087919 */ /* 0x002e620000002100 */
[----:B------:R-:W-:Y:S01]  /*09f0*/  ULDC.64 UR6, c[0x0][0x290] ;  /* 0x0000a40000067ab9 */ /* 0x000fe20000000a00 */
[----:B------:R-:W-:Y:S01]  /*0a00*/  BSSY B0, `(.L_x_154) ;  /* 0x0000046000007945 */ /* 0x000fe20003800000 */
[----:B------:R-:W-:Y:S01]  /*0a10*/  PRMT R9, RZ, 0x7610, R9 ;  /* 0x00007610ff097816 */ /* 0x000fe20000000009 */
[----:B------:R-:W-:Y:S01]  /*0a20*/  IMAD.U32 R65, RZ, RZ, UR6 ;  /* 0x00000006ff417e24 */ /* 0x000fe2000f8e00ff */
[----:B------:R-:W-:Y:S02]  /*0a30*/  MOV R23, UR7 ;  /* 0x0000000700177c02 */ /* 0x000fe40008000f00 */
[-C--:B-1----:R-:W-:Y:S02]  /*0a40*/  IADD3 R8, P1, R8, R5.reuse, RZ ;  /* 0x0000000508087210 */ /* 0x082fe40007f3e0ff */
[----:B------:R-:W-:Y:S02]  /*0a50*/  IADD3 R5, P2, -R2, R5, RZ ;  /* 0x0000000502057210 */ /* 0x000fe40007f5e1ff */
[----:B------:R-:W-:Y:S01]  /*0a60*/  ISETP.GT.U32.AND P0, PT, R8, R3, PT ;  /* 0x000000030800720c */ /* 0x000fe20003f04070 */
[----:B------:R-:W-:Y:S01]  /*0a70*/  IMAD.X R7, RZ, RZ, R6, P1 ;  /* 0x000000ffff077224 */ /* 0x000fe200008e0606 */
[----:B------:R-:W-:-:S02]  /*0a80*/  ISETP.LT.U32.AND P1, PT, R12, 0x1, PT ;  /* 0x000000010c00780c */ /* 0x000fc40003f21070 */
[----:B------:R-:W-:Y:S02]  /*0a90*/  IADD3.X R6, R6, -0x1, RZ, P2, !PT ;  /* 0xffffffff06067810 */ /* 0x000fe400017fe4ff */
[----:B------:R-:W-:Y:S02]  /*0aa0*/  ISETP.GT.AND.EX P0, PT, R7, R4, PT, P0 ;  /* 0x000000040700720c */ /* 0x000fe40003f04300 */
[----:B------:R-:W-:Y:S02]  /*0ab0*/  ISETP.GT.U32.AND P2, PT, R5, -0x1, PT ;  /* 0xffffffff0500780c */ /* 0x000fe40003f44070 */
[----:B------:R-:W-:Y:S02]  /*0ac0*/  ISETP.LT.OR.EX P1, PT, R13, RZ, P0, P1 ;  /* 0x000000ff0d00720c */ /* 0x000fe40000721710 */
[----:B------:R-:W-:-:S11]  /*0ad0*/  ISETP.GT.AND.EX P0, PT, R6, -0x1, PT, P2 ;  /* 0xffffffff0600780c */ /* 0x000fd60003f04320 */
[----:B0---4-:R-:W-:Y:S05]  /*0ae0*/  @P1 BRA `(.L_x_155) ;  /* 0x0000000000dc1947 */ /* 0x011fea0003800000 */
[----:B------:R-:W-:Y:S01]  /*0af0*/  LOP3.LUT R9, R8, 0x1, RZ, 0xc0, !PT ;  /* 0x0000000108097812 */ /* 0x000fe200078ec0ff */
[----:B------:R-:W-:-:S03]  /*0b00*/  IMAD.U32 R65, RZ, RZ, UR6 ;  /* 0x00000006ff417e24 */ /* 0x000fc6000f8e00ff */
[----:B------:R-:W-:-:S04]  /*0b10*/  ISETP.NE.U32.AND P1, PT, R9, 0x1, PT ;  /* 0x000000010900780c */ /* 0x000fc80003f25070 */
[----:B------:R-:W-:-:S13]  /*0b20*/  ISETP.NE.U32.AND.EX P1, PT, RZ, RZ, PT, P1 ;  /* 0x000000ffff00720c */ /* 0x000fda0003f25110 */
[----:B------:R-:W1:Y:S01]  /*0b30*/  @!P1 LDC.64 R20, c[0x0][0x280] ;  /* 0x0000a000ff149b82 */ /* 0x000e620000000a00 */
[----:B------:R-:W-:-:S05]  /*0b40*/  @!P1 LEA.HI R9, P2, R7, R8, RZ, 0x1 ;  /* 0x0000000807099211 */ /* 0x000fca00078508ff */
[----:B------:R-:W-:Y:S02]  /*0b50*/  @!P1 IMAD.X R16, RZ, RZ, R7, P2 ;  /* 0x000000ffff109224 */ /* 0x000fe400010e0607 */
[----:B------:R-:W4:Y:S03]  /*0b60*/  @!P1 LDC.64 R22, c[0x0][0x230] ;  /* 0x00008c00ff169b82 */ /* 0x000f260000000a00 */
[--C-:B------:R-:W-:Y:S02]  /*0b70*/  @!P1 SHF.R.U32.HI R17, RZ, 0x1, R16.reuse ;  /* 0x00000001ff119819 */ /* 0x100fe40000011610 */
[----:B------:R-:W-:-:S03]  /*0b80*/  @!P1 SHF.R.U64 R9, R9, 0x1, R16 ;  /* 0x0000000109099819 */ /* 0x000fc60000001210 */
[-C--:B-1----:R-:W-:Y:S02]  /*0b90*/  @!P1 IMAD R18, R17, R20.reuse, RZ ;  /* 0x0000001411129224 */ /* 0x082fe400078e02ff */
[----:B------:R-:W-:-:S04]  /*0ba0*/  @!P1 IMAD.WIDE.U32 R16, R9, R20, R10 ;  /* 0x0000001409109225 */ /* 0x000fc800078e000a */
[----:B------:R-:W-:Y:S01]  /*0bb0*/  @!P1 IMAD R9, R9, R21, R18 ;  /* 0x0000001509099224 */ /* 0x000fe200078e0212 */
[----:B----4-:R-:W-:-:S03]  /*0bc0*/  @!P1 LEA R18, P2, R16, R22, 0x2 ;  /* 0x0000001610129211 */ /* 0x010fc600078410ff */
[----:B------:R-:W-:-:S05]  /*0bd0*/  @!P1 IMAD.IADD R9, R17, 0x1, R9 ;  /* 0x0000000111099824 */ /* 0x000fca00078e0209 */
[----:B------:R-:W-:-:S05]  /*0be0*/  @!P1 LEA.HI.X R19, R16, R23, R9, 0x2, P2 ;  /* 0x0000001710139211 */ /* 0x000fca00010f1409 */
[----:B------:R-:W4:Y:S01]  /*0bf0*/  @!P1 LDG.E.CONSTANT R65, desc[UR8][R18.64] ;  /* 0x0000000812419981 */ /* 0x000f22000c1e9900 */
[----:B------:R-:W-:Y:S01]  /*0c00*/  IADD3 R9, P2, R3, -0x1, RZ ;  /* 0xffffffff03097810 */ /* 0x000fe20007f5e0ff */
[----:B------:R-:W-:Y:S01]  /*0c10*/  BSSY B1, `(.L_x_156) ;  /* 0x0000023000017945 */ /* 0x000fe20003800000 */
[----:B------:R-:W-:Y:S02]  /*0c20*/  IMAD.U32 R23, RZ, RZ, UR7 ;  /* 0x00000007ff177e24 */ /* 0x000fe4000f8e00ff */
[----:B------:R-:W-:Y:S02]  /*0c30*/  ISETP.GE.U32.AND P3, PT, R8, R9, PT ;  /* 0x000000090800720c */ /* 0x000fe40003f66070 */
[----:B------:R-:W-:Y:S02]  /*0c40*/  IADD3.X R16, R4, -0x1, RZ, P2, !PT ;  /* 0xffffffff04107810 */ /* 0x000fe400017fe4ff */
[----:B------:R-:W-:Y:S02]  /*0c50*/  PLOP3.LUT P2, PT, PT, PT, PT, 0x8, 0x0 ;  /* 0x000000000000781c */ /* 0x000fe40003f4e170 */
[----:B------:R-:W-:-:S02]  /*0c60*/  ISETP.GE.AND.EX P3, PT, R7, R16, PT, P3 ;  /* 0x000000100700720c */ /* 0x000fc40003f66330 */
[----:B----4-:R-:W-:-:S11]  /*0c70*/  @!P1 SHF.R.S32.HI R23, RZ, 0x1f, R65 ;  /* 0x0000001fff179819 */ /* 0x010fd60000011441 */
        /* <DEDUP_REMOVED lines=23> */
[----:B------:R-:W4:Y:S02]  /*0df0*/  LDG.E.CONSTANT R16, desc[UR8][R18.64] ;  /* 0x0000000812107981 */ /* 0x000f24000c1e9900 */
[----:B----4-:R-:W-:-:S07]  /*0e00*/  SHF.R.S32.HI R17, RZ, 0x1f, R16 ;  /* 0x0000001fff117819 */ /* 0x010fce0000011410 */
.L_x_159:
[----:B------:R-:W-:Y:S05]  /*0e10*/  BSYNC B2 ;  /* 0x0000000000027941 */ /* 0x000fea0003800000 */
.L_x_158:
[----:B------:R-:W-:-:S04]  /*0e20*/  ISETP.NE.U32.AND P2, PT, R16, R65, PT ;  /* 0x000000411000720c */ /* 0x000fc80003f45070 */
[----:B------:R-:W-:-:S13]  /*0e30*/  ISETP.NE.AND.EX P2, PT, R17, R23, PT, P2 ;  /* 0x000000171100720c */ /* 0x000fda0003f45320 */
.L_x_157:
[----:B------:R-:W-:Y:S05]  /*0e40*/  BSYNC B1 ;  /* 0x0000000000017941 */ /* 0x000fea0003800000 */
.L_x_156:
[----:B------:R-:W-:-:S07]  /*0e50*/  SEL R9, RZ, 0x1, !P2 ;  /* 0x00000001ff097807 */ /* 0x000fce0005000000 */
.L_x_155:
[----:B------:R-:W-:Y:S05]  /*0e60*/  BSYNC B0 ;  /* 0x0000000000007941 */ /* 0x000fea0003800000 */
.L_x_154:
[----:B------:R-:W1:Y:S02]  /*0e70*/  LDC.64 R20, c[0x0][0x228] ;  /* 0x00008a00ff147b82 */ /* 0x000e640000000a00 */
[----:B-1----:R-:W-:-:S04]  /*0e80*/  ISETP.GE.U32.AND P1, PT, R20, 0x2, PT ;  /* 0x000000021400780c */ /* 0x002fc80003f26070 */
[----:B------:R-:W-:-:S13]  /*0e90*/  ISETP.GE.AND.EX P1, PT, R21, RZ, PT, P1 ;  /* 0x000000ff1500720c */ /* 0x000fda0003f26310 */
[----:B------:R-:W-:Y:S05]  /*0ea0*/  @!P1 BRA `(.L_x_160) ;  /* 0x0000001400a49947 */ /* 0x000fea0003800000 */
[----:B------:R-:W1:Y:S01]  /*0eb0*/  LDC.64 R62, c[0x0][0x248] ;  /* 0x00009200ff3e7b82 */ /* 0x000e620000000a00 */
[----:B------:R-:W-:Y:S01]  /*0ec0*/  IADD3 R19, P1, R20, -0x2, RZ ;  /* 0xfffffffe14137810 */ /* 0x000fe20007f3e0ff */
[----:B------:R-:W-:Y:S01]  /*0ed0*/  ULDC.64 UR6, c[0x0][0x250] ;  /* 0x0000940000067ab9 */ /* 0x000fe20000000a00 */
[----:B------:R-:W-:Y:S01]  /*0ee0*/  PRMT R22, R9, 0x9910, RZ ;  /* 0x0000991009167816 */ /* 0x000fe200000000ff */
[----:B------:R-:W-:Y:S01]  /*0ef0*/  IMAD.WIDE.U32 R16, R0, UR6, RZ ;  /* 0x0000000600107c25 */ /* 0x000fe2000f8e00ff */
[----:B------:R-:W-:Y:S01]  /*0f00*/  IADD3.X R21, R21, -0x1, RZ, P1, !PT ;  /* 0xffffffff15157810 */ /* 0x000fe20000ffe4ff */
[----:B------:R-:W-:Y:S01]  /*0f10*/  ULDC.64 UR20, c[0x0][0x268] ;  /* 0x00009a0000147ab9 */ /* 0x000fe20000000a00 */
[----:B------:R-:W-:Y:S01]  /*0f20*/  ISETP.GT.U32.AND P1, PT, R8, R3, PT ;  /* 0x000000030800720c */ /* 0x000fe20003f24070 */
[----:B------:R-:W-:Y:S01]  /*0f30*/  IMAD R17, R0, UR7, R17 ;  /* 0x0000000700117c24 */ /* 0x000fe2000f8e0211 */
[----:B------:R-:W-:Y:S01]  /*0f40*/  ULDC.64 UR6, c[0x0][0x258] ;  /* 0x0000960000067ab9 */ /* 0x000fe20000000a00 */
[----:B------:R-:W-:Y:S01]  /*0f50*/  ISETP.NE.AND P4, PT, R22, RZ, PT ;  /* 0x000000ff1600720c */ /* 0x000fe20003f85270 */
[----:B------:R-:W-:Y:S01]  /*0f60*/  ULDC.64 UR14, c[0x0][0x210] ;  /* 0x00008400000e7ab9 */ /* 0x000fe20000000a00 */
[----:B------:R-:W-:Y:S01]  /*0f70*/  ISETP.GT.AND.EX P1, PT, R7, R4, PT, P1 ;  /* 0x000000040700720c */ /* 0x000fe20003f24310 */
[----:B------:R-:W-:Y:S01]  /*0f80*/  ULDC.64 UR12, c[0x0][0x228] ;  /* 0x00008a00000c7ab9 */ /* 0x000fe20000000a00 */
[----:B------:R-:W-:Y:S01]  /*0f90*/  ULDC.64 UR22, c[0x0][0x228] ;  /* 0x00008a0000167ab9 */ /* 0x000fe20000000a00 */
[----:B------:R-:W-:Y:S01]  /*0fa0*/  ULDC.64 UR26, c[0x0][0x260] ;  /* 0x00009800001a7ab9 */ /* 0x000fe20000000a00 */
[----:B------:R-:W-:Y:S01]  /*0fb0*/  ULDC.64 UR24, c[0x0][0x270] ;  /* 0x00009c0000187ab9 */ /* 0x000fe20000000a00 */
[----:B-1----:R-:W-:-:S02]  /*0fc0*/  IMAD R18, R21, R62, RZ ;  /* 0x0000003e15127224 */ /* 0x002fc400078e02ff */
[----:B------:R-:W-:-:S04]  /*0fd0*/  IMAD.WIDE.U32 R16, R19, R62, R16 ;  /* 0x0000003e13107225 */ /* 0x000fc800078e0010 */
[----:B------:R-:W-:Y:S01]  /*0fe0*/  IMAD R21, R19, R63, R18 ;  /* 0x0000003f13157224 */ /* 0x000fe200078e0212 */
[----:B------:R-:W-:Y:S01]  /*0ff0*/  SHF.L.U64.HI R63, R62, 0x3, R63 ;  /* 0x000000033e3f7819 */ /* 0x000fe2000001023f */
[----:B------:R-:W-:-:S03]  /*1000*/  IMAD R18, R23, UR6, RZ ;  /* 0x0000000617127c24 */ /* 0x000fc6000f8e02ff */
[----:B------:R-:W-:Y:S01]  /*1010*/  IADD3 R17, R17, R21, RZ ;  /* 0x0000001511117210 */ /* 0x000fe20007ffe0ff */
[C---:B------:R-:W-:Y:S01]  /*1020*/  IMAD R23, R65.reuse, UR7, R18 ;  /* 0x0000000741177c24 */ /* 0x040fe2000f8e0212 */
[----:B------:R-:W1:Y:S01]  /*1030*/  LDC.64 R20, c[0x0][0x270] ;  /* 0x00009c00ff147b82 */ /* 0x000e620000000a00 */
[----:B------:R-:W-:Y:S01]  /*1040*/  IMAD.WIDE.U32 R64, R65, UR6, R16 ;  /* 0x0000000641407c25 */ /* 0x000fe2000f8e0010 */
[----:B------:R-:W-:-:S03]  /*1050*/  ULDC.64 UR6, c[0x0][0x218] ;  /* 0x0000860000067ab9 */ /* 0x000fc60000000a00 */
[----:B------:R-:W-:-:S03]  /*1060*/  IMAD.IADD R23, R65, 0x1, R23 ;  /* 0x0000000141177824 */ /* 0x000fc600078e0217 */
[----:B------:R-:W4:Y:S01]  /*1070*/  LDC.64 R16, c[0x0][0x268] ;  /* 0x00009a00ff107b82 */ /* 0x000f220000000a00 */
[----:B------:R-:W-:Y:S01]  /*1080*/  LEA R9, P2, R64, UR6, 0x3 ;  /* 0x0000000640097c11 */ /* 0x000fe2000f8418ff */
[----:B------:R-:W-:-:S03]  /*1090*/  USHF.L.U64.HI UR6, UR20, 0x3, UR21 ;  /* 0x0000000314067899 */ /* 0x000fc60008010215 */
[----:B------:R-:W-:Y:S02]  /*10a0*/  LEA.HI.X R64, R64, UR7, R23, 0x3, P2 ;  /* 0x0000000740407c11 */ /* 0x000fe400090f1c17 */
[----:B------:R-:W-:Y:S01]  /*10b0*/  IADD3 R65, P2, R14, -0x1, RZ ;  /* 0xffffffff0e417810 */ /* 0x000fe20007f5e0ff */
[----:B------:R-:W0:Y:S03]  /*10c0*/  LDC.64 R18, c[0x0][0x228] ;  /* 0x00008a00ff127b82 */ /* 0x000e260000000a00 */
[----:B------:R-:W-:-:S09]  /*10d0*/  IADD3.X R66, R15, -0x1, RZ, P2, !PT ;  /* 0xffffffff0f427810 */ /* 0x000fd200017fe4ff */
.L_x_172:
[----:B------:R-:W-:Y:S01]  /*10e0*/  UIADD3 UR7, UP0, UR12, -0x2, URZ ;  /* 0xfffffffe0c077890 */ /* 0x000fe2000ff1e03f */
[----:B------:R-:W-:Y:S03]  /*10f0*/  BAR.SYNC.DEFER_BLOCKING 0x0 ;  /* 0x0000000000007b1d */ /* 0x000fe60000010000 */
[----:B------:R-:W-:Y:S02]  /*1100*/  UIADD3.X UR10, UR13, -0x1, URZ, UP0, !UPT ;  /* 0xffffffff0d0a7890 */ /* 0x000fe400087fe43f */
[----:B------:R-:W-:Y:S01]  /*1110*/  ISETP.GT.U32.AND P2, PT, R65, UR7, PT ;  /* 0x0000000741007c0c */ /* 0x000fe2000bf44070 */
[----:B------:R-:W-:Y:S03]  /*1120*/  BSSY B0, `(.L_x_161) ;  /* 0x0000137000007945 */ /* 0x000fe60003800000 */
[----:B------:R-:W-:-:S05]  /*1130*/  IMAD.U32 R23, RZ, RZ, UR10 ;  /* 0x0000000aff177e24 */ /* 0x000fca000f8e00ff */
[----:B------:R-:W-:-:S13]  /*1140*/  ISETP.LT.AND.EX P2, PT, R23, R66, PT, P2 ;  /* 0x000000421700720c */ /* 0x000fda0003f41320 */
[----:B0-----:R-:W-:Y:S05]  /*1150*/  @!P1 BRA P2, `(.L_x_162) ;  /* 0x0000000000789947 */ /* 0x001fea0001000000 */
[----:B------:R-:W-:Y:S01]  /*1160*/  ISETP.GE.U32.AND P5, PT, R8, 0x1, PT ;  /* 0x000000010800780c */ /* 0x000fe20003fa6070 */
[----:B------:R-:W-:Y:S01]  /*1170*/  IMAD.U32 R23, RZ, RZ, UR10 ;  /* 0x0000000aff177e24 */ /* 0x000fe2000f8e00ff */
[----:B------:R-:W-:Y:S02]  /*1180*/  ISETP.NE.U32.AND P3, PT, R12, RZ, PT ;  /* 0x000000ff0c00720c */ /* 0x000fe40003f65070 */
[----:B------:R-:W-:Y:S02]  /*1190*/  ISETP.GE.AND.EX P5, PT, R7, RZ, PT, P5 ;  /* 0x000000ff0700720c */ /* 0x000fe40003fa6350 */
[----:B------:R-:W-:Y:S02]  /*11a0*/  ISETP.LE.U32.AND P2, PT, R8, R3, PT ;  /* 0x000000030800720c */ /* 0x000fe40003f43070 */
[----:B------:R-:W-:Y:S02]  /*11b0*/  ISETP.NE.OR.EX P5, PT, R13, RZ, !P5, P3 ;  /* 0x000000ff0d00720c */ /* 0x000fe40006fa5730 */
[----:B------:R-:W-:-:S02]  /*11c0*/  ISETP.GT.U32.AND P3, PT, R14, UR7, PT ;  /* 0x000000070e007c0c */ /* 0x000fc4000bf64070 */
[----:B------:R-:W-:Y:S02]  /*11d0*/  ISETP.LE.AND.EX P5, PT, R7, R4, P5, P2 ;  /* 0x000000040700720c */ /* 0x000fe40002fa3320 */
[----:B------:R-:W-:Y:S02]  /*11e0*/  ISETP.GT.U32.AND P2, PT, R8, UR5, PT ;  /* 0x0000000508007c0c */ /* 0x000fe4000bf44070 */
[----:B------:R-:W-:-:S04]  /*11f0*/  ISETP.LT.AND.EX P3, PT, R23, R15, P5, P3 ;  /* 0x0000000f1700720c */ /* 0x000fc80002f61330 */
[----:B------:R-:W-:-:S13]  /*1200*/  ISETP.GT.OR.EX P2, PT, R7, UR4, P3, P2 ;  /* 0x0000000407007c0c */ /* 0x000fda0009f44720 */
[----:B------:R-:W-:Y:S05]  /*1210*/  @P2 BRA `(.L_x_163) ;  /* 0x00000010009c2947 */ /* 0x000fea0003800000 */
[----:B------:R-:W-:Y:S01]  /*1220*/  UIADD3 UR11, UP0, UR22, -0x2, URZ ;  /* 0xfffffffe160b7890 */ /* 0x000fe2000ff1e03f */
[----:B------:R-:W-:-:S03]  /*1230*/  IMAD.WIDE.U32 R22, R0, UR26, RZ ;  /* 0x0000001a00167c25 */ /* 0x000fc6000f8e00ff */
[----:B------:R-:W-:Y:S01]  /*1240*/  UIADD3.X UR16, UR23, -0x1, URZ, UP0, !UPT ;  /* 0xffffffff17107890 */ /* 0x000fe200087fe43f */
[----:B------:R-:W-:Y:S02]  /*1250*/  IMAD R23, R0, UR27, R23 ;  /* 0x0000001b00177c24 */ /* 0x000fe4000f8e0217 */
[----:B---3-5:R-:W-:Y:S02]  /*1260*/  IMAD R27, R7, UR24, RZ ;  /* 0x00000018071b7c24 */ /* 0x028fe4000f8e02ff */
[----:B----4-:R-:W-:-:S04]  /*1270*/  IMAD.WIDE.U32 R22, R16, UR11, R22 ;  /* 0x0000000b10167c25 */ /* 0x010fc8000f8e0016 */
[----:B------:R-:W-:Y:S02]  /*1280*/  IMAD R24, R16, UR16, RZ ;  /* 0x0000001010187c24 */ /* 0x000fe4000f8e02ff */
[----:B------:R-:W-:Y:S02]  /*1290*/  IMAD R27, R8, UR25, R27 ;  /* 0x00000019081b7c24 */ /* 0x000fe4000f8e021b */
[----:B------:R-:W-:-:S04]  /*12a0*/  IMAD R25, R17, UR11, R24 ;  /* 0x0000000b11197c24 */ /* 0x000fc8000f8e0218 */
[----:B------:R-:W-:Y:S02]  /*12b0*/  IMAD.IADD R23, R23, 0x1, R25 ;  /* 0x0000000117177824 */ /* 0x000fe400078e0219 */
[----:B------:R-:W-:-:S04]  /*12c0*/  IMAD.WIDE.U32 R22, R8, UR24, R22 ;  /* 0x0000001808167c25 */ /* 0x000fc8000f8e0016 */
[----:B------:R-:W-:Y:S01]  /*12d0*/  IMAD.IADD R23, R23, 0x1, R27 ;  /* 0x0000000117177824 */ /* 0x000fe200078e021b */
[----:B------:R-:W-:-:S04]  /*12e0*/  LEA R24, P2, R22, UR14, 0x3 ;  /* 0x0000000e16187c11 */ /* 0x000fc8000f8418ff */
[----:B------:R-:W-:Y:S01]  /*12f0*/  LEA.HI.X R25, R22, UR15, R23, 0x3, P2 ;  /* 0x0000000f16197c11 */ /* 0x000fe200090f1c17 */
[----:B------:R-:W-:Y:S02]  /*1300*/  IMAD.MOV.U32 R22, RZ, RZ, 0x0 ;  /* 0x00000000ff167424 */ /* 0x000fe400078e00ff */
[----:B------:R-:W-:-:S05]  /*1310*/  IMAD.MOV.U32 R23, RZ, RZ, -0x100000 ;  /* 0xfff00000ff177424 */ /* 0x000fca00078e00ff */
[----:B------:R3:W-:Y:S01]  /*1320*/  STG.E.64 desc[UR8][R24.64], R22 ;  /* 0x0000001618007986 */ /* 0x0007e2000c101b08 */
[----:B------:R-:W-:Y:S05]  /*1330*/  BRA `(.L_x_163) ;  /* 0x0000001000547947 */ /* 0x000fea0003800000 */
.L_x_162:
[----:B------:R-:W-:Y:S01]  /*1340*/  ISETP.GE.U32.AND P2, PT, R8, R3, PT ;  /* 0x000000030800720c */ /* 0x000fe20003f46070 */
[----:B---3-5:R-:W3:Y:S01]  /*1350*/  @P4 LDC.64 R26, c[0x0][0x270] ;  /* 0x00009c00ff1a4b82 */ /* 0x028ee20000000a00 */
[----:B0-----:R-:W-:Y:S01]  /*1360*/  IADD3 R25, P3, R18, -0x1, RZ ;  /* 0xffffffff12197810 */ /* 0x001fe20007f7e0ff */
[C---:B------:R-:W-:Y:S01]  /*1370*/  IMAD.WIDE.U32 R22, R0.reuse, UR26, RZ ;  /* 0x0000001a00167c25 */ /* 0x040fe2000f8e00ff */
[----:B------:R-:W-:Y:S02]  /*1380*/  ISETP.GE.AND.EX P2, PT, R7, R4, PT, P2 ;  /* 0x000000040700720c */ /* 0x000fe40003f46320 */
[----:B--2---:R-:W-:Y:S01]  /*1390*/  IADD3.X R29, R19, -0x1, RZ, P3, !PT ;  /* 0xffffffff131d7810 */ /* 0x004fe20001ffe4ff */
[----:B------:R-:W-:Y:S02]  /*13a0*/  IMAD R23, R0, UR27, R23 ;  /* 0x0000001b00177c24 */ /* 0x000fe4000f8e0217 */
[----:B-1----:R-:W-:Y:S02]  /*13b0*/  IMAD R67, R7, R20, RZ ;  /* 0x0000001407437224 */ /* 0x002fe400078e02ff */
[----:B----4-:R-:W-:-:S02]  /*13c0*/  IMAD R24, R29, R16, RZ ;  /* 0x000000101d187224 */ /* 0x010fc400078e02ff */
[----:B------:R-:W-:Y:S02]  /*13d0*/  IMAD R67, R8, R21, R67 ;  /* 0x0000001508437224 */ /* 0x000fe400078e0243 */
[C---:B------:R-:W-:Y:S02]  /*13e0*/  IMAD R29, R25.reuse, R17, R24 ;  /* 0x00000011191d7224 */ /* 0x040fe400078e0218 */
[----:B------:R-:W0:Y:S01]  /*13f0*/  @!P2 LDC.64 R30, c[0x0][0x270] ;  /* 0x00009c00ff1eab82 */ /* 0x000e220000000a00 */
[----:B------:R-:W-:-:S04]  /*1400*/  IMAD.WIDE.U32 R24, R25, R16, R22 ;  /* 0x0000001019187225 */ /* 0x000fc800078e0016 */
[----:B------:R-:W-:Y:S02]  /*1410*/  IMAD.IADD R25, R25, 0x1, R29 ;  /* 0x0000000119197824 */ /* 0x000fe400078e021d */
[----:B------:R-:W-:Y:S02]  /*1420*/  IMAD.MOV.U32 R68, RZ, RZ, 0x0 ;  /* 0x00000000ff447424 */ /* 0x000fe400078e00ff */
[----:B------:R-:W-:-:S04]  /*1430*/  IMAD.WIDE.U32 R28, R8, R20, R24 ;  /* 0x00000014081c7225 */ /* 0x000fc800078e0018 */
[----:B---3--:R-:W-:Y:S01]  /*1440*/  @P4 IMAD.WIDE.U32 R26, R8, R20, R26 ;  /* 0x00000014081a4225 */ /* 0x008fe200078e001a */
[----:B------:R-:W-:-:S03]  /*1450*/  IADD3 R29, R67, R29, RZ ;  /* 0x0000001d431d7210 */ /* 0x000fc60007ffe0ff */
[----:B------:R-:W-:Y:S02]  /*1460*/  IMAD.MOV.U32 R69, RZ, RZ, -0x100000 ;  /* 0xfff00000ff457424 */ /* 0x000fe400078e00ff */
[----:B------:R-:W-:Y:S02]  /*1470*/  @P4 IMAD.IADD R27, R67, 0x1, R27 ;  /* 0x00000001431b4824 */ /* 0x000fe400078e021b */
[----:B0-----:R-:W-:-:S03]  /*1480*/  @!P2 IMAD.WIDE.U32 R30, R8, R20, R30 ;  /* 0x00000014081ea225 */ /* 0x001fc600078e001e */
[----:B------:R-:W-:-:S04]  /*1490*/  @!P2 IADD3 R33, P3, R24, R30, RZ ;  /* 0x0000001e1821a210 */ /* 0x000fc80007f7e0ff */
[----:B------:R-:W-:Y:S02]  /*14a0*/  @!P2 IADD3.X R34, R25, R67, R31, P3, !PT ;  /* 0x000000431922a210 */ /* 0x000fe40001ffe41f */
[C---:B------:R-:W-:Y:S02]  /*14b0*/  LEA R30, P3, R28.reuse, UR14, 0x3 ;  /* 0x0000000e1c1e7c11 */ /* 0x040fe4000f8618ff */
[C---:B------:R-:W-:Y:S02]  /*14c0*/  @!P2 LEA R32, P5, R33.reuse, UR14, 0x3 ;  /* 0x0000000e2120ac11 */ /* 0x040fe4000f8a18ff */
[----:B------:R-:W-:Y:S02]  /*14d0*/  LEA.HI.X R31, R28, UR15, R29, 0x3, P3 ;  /* 0x0000000f1c1f7c11 */ /* 0x000fe400098f1c1d */
[----:B------:R-:W-:Y:S02]  /*14e0*/  @!P2 LEA.HI.X R33, R33, UR15, R34, 0x3, P5 ;  /* 0x0000000f2121ac11 */ /* 0x000fe4000a8f1c22 */
[----:B------:R-:W-:-:S02]  /*14f0*/  @P4 IADD3 R24, P3, P5, R24, R20, R26 ;  /* 0x0000001418184210 */ /* 0x000fc40007d7e01a */
[----:B------:R-:W2:Y:S02]  /*1500*/  LDG.E.64 R30, desc[UR8][R30.64] ;  /* 0x000000081e1e7981 */ /* 0x000ea4000c1e1b00 */
[----:B------:R-:W-:Y:S02]  /*1510*/  @P4 IADD3.X R25, R25, R21, R27, P3, P5 ;  /* 0x0000001519194210 */ /* 0x000fe40001fea41b */
[----:B------:R-:W2:Y:S01]  /*1520*/  @!P2 LDG.E.64 R68, desc[UR8][R32.64] ;  /* 0x000000082044a981 */ /* 0x000ea2000c1e1b00 */
[----:B------:R-:W-:-:S04]  /*1530*/  @P4 LEA R28, P3, R24, UR14, 0x3 ;  /* 0x0000000e181c4c11 */ /* 0x000fc8000f8618ff */
[----:B------:R-:W-:Y:S01]  /*1540*/  @P4 LEA.HI.X R29, R24, UR15, R25, 0x3, P3 ;  /* 0x0000000f181d4c11 */ /* 0x000fe200098f1c19 */
[----:B------:R-:W-:Y:S02]  /*1550*/  IMAD.MOV.U32 R24, RZ, RZ, 0x0 ;  /* 0x00000000ff187424 */ /* 0x000fe400078e00ff */
[----:B------:R-:W-:-:S06]  /*1560*/  IMAD.MOV.U32 R25, RZ, RZ, -0x100000 ;  /* 0xfff00000ff197424 */ /* 0x000fcc00078e00ff */
[----:B------:R0:W3:Y:S02]  /*1570*/  @P4 LDG.E.64 R24, desc[UR8][R28.64] ;  /* 0x000000081c184981 */ /* 0x0000e4000c1e1b00 */
[----:B0-----:R-:W-:Y:S02]  /*1580*/  IMAD.MOV.U32 R28, RZ, RZ, 0x652b82fe ;  /* 0x652b82feff1c7424 */ /* 0x001fe400078e00ff */
[----:B------:R-:W-:Y:S01]  /*1590*/  IMAD.MOV.U32 R29, RZ, RZ, 0x3ff71547 ;  /* 0x3ff71547ff1d7424 */ /* 0x000fe200078e00ff */
[----:B------:R-:W-:Y:S01]  /*15a0*/  MOV R36, 0xfca213ea ;  /* 0xfca213ea00247802 */ /* 0x000fe20000000f00 */
[----:B------:R-:W-:Y:S02]  /*15b0*/  IMAD.MOV.U32 R37, RZ, RZ, 0x3e928af3 ;  /* 0x3e928af3ff257424 */ /* 0x000fe400078e00ff */
[----:B------:R-:W-:Y:S02]  /*15c0*/  IMAD.MOV.U32 R38, RZ, RZ, 0x62401315 ;  /* 0x62401315ff267424 */ /* 0x000fe400078e00ff */
[----:B------:R-:W-:-:S02]  /*15d0*/  IMAD.MOV.U32 R39, RZ, RZ, 0x3ec71dee ;  /* 0x3ec71deeff277424 */ /* 0x000fc400078e00ff */
[----:B------:R-:W-:Y:S02]  /*15e0*/  IMAD.MOV.U32 R40, RZ, RZ, 0x7c89eb71 ;  /* 0x7c89eb71ff287424 */ /* 0x000fe400078e00ff */
[----:B------:R-:W-:Y:S02]  /*15f0*/  IMAD.MOV.U32 R41, RZ, RZ, 0x3efa0199 ;  /* 0x3efa0199ff297424 */ /* 0x000fe400078e00ff */
[----:B------:R-:W-:Y:S02]  /*1600*/  IMAD.MOV.U32 R42, RZ, RZ, 0x14761f65 ;  /* 0x14761f65ff2a7424 */ /* 0x000fe400078e00ff */
[----:B------:R-:W-:Y:S01]  /*1610*/  IMAD.MOV.U32 R43, RZ, RZ, 0x3f2a01a0 ;  /* 0x3f2a01a0ff2b7424 */ /* 0x000fe200078e00ff */
[----:B------:R-:W-:Y:S01]  /*1620*/  MOV R45, 0x3f56c16c ;  /* 0x3f56c16c002d7802 */ /* 0x000fe20000000f00 */
[----:B------:R-:W-:Y:S02]  /*1630*/  IMAD.MOV.U32 R44, RZ, RZ, 0x1852b7af ;  /* 0x1852b7afff2c7424 */ /* 0x000fe400078e00ff */
[----:B------:R-:W-:-:S02]  /*1640*/  IMAD.MOV.U32 R46, RZ, RZ, 0x11122322 ;  /* 0x11122322ff2e7424 */ /* 0x000fc400078e00ff */
[----:B------:R-:W-:Y:S02]  /*1650*/  IMAD.MOV.U32 R47, RZ, RZ, 0x3f811111 ;  /* 0x3f811111ff2f7424 */ /* 0x000fe400078e00ff */
[----:B------:R-:W-:Y:S02]  /*1660*/  IMAD.MOV.U32 R48, RZ, RZ, 0x555502a1 ;  /* 0x555502a1ff307424 */ /* 0x000fe400078e00ff */
[----:B------:R-:W-:Y:S02]  /*1670*/  IMAD.MOV.U32 R49, RZ, RZ, 0x3fa55555 ;  /* 0x3fa55555ff317424 */ /* 0x000fe400078e00ff */
[----:B------:R-:W-:Y:S02]  /*1680*/  IMAD.MOV.U32 R50, RZ, RZ, 0x55555511 ;  /* 0x55555511ff327424 */ /* 0x000fe400078e00ff */
[----:B------:R-:W-:Y:S02]  /*1690*/  IMAD.MOV.U32 R51, RZ, RZ, 0x3fc55555 ;  /* 0x3fc55555ff337424 */ /* 0x000fe400078e00ff */
[----:B------:R-:W-:-:S02]  /*16a0*/  IMAD.MOV.U32 R52, RZ, RZ, 0xb ;  /* 0x0000000bff347424 */ /* 0x000fc400078e00ff */
[----:B------:R-:W-:Y:S01]  /*16b0*/  IMAD.MOV.U32 R53, RZ, RZ, 0x3fe00000 ;  /* 0x3fe00000ff357424 */ /* 0x000fe200078e00ff */
[----:B------:R-:W-:Y:S01]  /*16c0*/  BSSY B1, `(.L_x_164) ;  /* 0x0000034000017945 */ /* 0x000fe20003800000 */
[----:B--2---:R-:W-:Y:S01]  /*16d0*/  @!P2 DSETP.GT.AND P3, PT, R68, R30, PT ;  /* 0x0000001e4400a22a */ /* 0x004fe20003f64000 */
[----:B------:R-:W-:Y:S02]  /*16e0*/  IMAD.MOV.U32 R26, RZ, RZ, R30 ;  /* 0x000000ffff1a7224 */ /* 0x000fe400078e001e */
[----:B------:R-:W-:-:S03]  /*16f0*/  IMAD.MOV.U32 R27, RZ, RZ, R31 ;  /* 0x000000ffff1b7224 */ /* 0x000fc600078e001f */
[----:B------:R-:W-:Y:S02]  /*1700*/  @!P2 FSEL R26, R68, R30, P3 ;  /* 0x0000001e441aa208 */ /* 0x000fe40001800000 */
[----:B------:R-:W-:-:S06]  /*1710*/  @!P2 FSEL R27, R69, R31, P3 ;  /* 0x0000001f451ba208 */ /* 0x000fcc0001800000 */
[----:B---3--:R-:W-:-:S06]  /*1720*/  @P4 DSETP.GT.AND P2, PT, R24, R26, PT ;  /* 0x0000001a1800422a */ /* 0x008fcc0003f44000 */
[----:B------:R-:W-:Y:S02]  /*1730*/  @P4 FSEL R32, R24, R26, P2 ;  /* 0x0000001a18204208 */ /* 0x000fe40001000000 */
[----:B------:R-:W-:-:S03]  /*1740*/  @P4 FSEL R33, R25, R27, P2 ;  /* 0x0000001b19214208 */ /* 0x000fc60001000000 */
[----:B------:R-:W-:Y:S01]  /*1750*/  @P4 IMAD.MOV.U32 R26, RZ, RZ, R32 ;  /* 0x000000ffff1a4224 */ /* 0x000fe200078e0020 */
[----:B------:R-:W-:-:S06]  /*1760*/  @P4 MOV R27, R33 ;  /* 0x00000021001b4202 */ /* 0x000fcc0000000f00 */
[----:B------:R-:W-:-:S06]  /*1770*/  DSETP.NEU.AND P2, PT, R26, -INF , PT ;  /* 0xfff000001a00742a */ /* 0x000fcc0003f4d000 */
[----:B------:R-:W-:Y:S02]  /*1780*/  FSEL R26, R26, RZ, P2 ;  /* 0x000000ff1a1a7208 */ /* 0x000fe40001000000 */
[----:B------:R-:W-:-:S06]  /*1790*/  FSEL R27, R27, RZ, P2 ;  /* 0x000000ff1b1b7208 */ /* 0x000fcc0001000000 */
[----:B------:R-:W-:-:S08]  /*17a0*/  DADD R58, R30, -R26 ;  /* 0x000000001e3a7229 */ /* 0x000fd0000000081a */
[----:B------:R-:W-:Y:S01]  /*17b0*/  DFMA R60, R58, R28, 6.75539944105574400000e+15 ;  /* 0x433800003a3c742b */ /* 0x000fe2000000001c */
[----:B------:R-:W-:Y:S02]  /*17c0*/  IMAD.MOV.U32 R30, RZ, RZ, -0x105c611 ;  /* 0xfefa39efff1e7424 */ /* 0x000fe400078e00ff */
[----:B------:R-:W-:-:S05]  /*17d0*/  IMAD.MOV.U32 R31, RZ, RZ, 0x3fe62e42 ;  /* 0x3fe62e42ff1f7424 */ /* 0x000fca00078e00ff */
[----:B------:R-:W-:Y:S01]  /*17e0*/  DADD R54, R60, -6.75539944105574400000e+15 ;  /* 0xc33800003c367429 */ /* 0x000fe20000000000 */
[----:B------:R-:W-:Y:S02]  /*17f0*/  IMAD.MOV.U32 R32, RZ, RZ, 0x3b39803f ;  /* 0x3b39803fff207424 */ /* 0x000fe400078e00ff */
[----:B------:R-:W-:-:S05]  /*1800*/  IMAD.MOV.U32 R33, RZ, RZ, 0x3c7abc9e ;  /* 0x3c7abc9eff217424 */ /* 0x000fca00078e00ff */
[----:B------:R-:W-:-:S08]  /*1810*/  DFMA R34, R54, -R30, R58 ;  /* 0x8000001e3622722b */ /* 0x000fd0000000003a */
[----:B------:R-:W-:Y:S01]  /*1820*/  DFMA R54, R54, -R32, R34 ;  /* 0x800000203636722b */ /* 0x000fe20000000022 */
[----:B------:R-:W-:Y:S02]  /*1830*/  IMAD.MOV.U32 R34, RZ, RZ, 0x69ce2bdf ;  /* 0x69ce2bdfff227424 */ /* 0x000fe400078e00ff */
[----:B------:R-:W-:-:S06]  /*1840*/  IMAD.MOV.U32 R35, RZ, RZ, 0x3e5ade15 ;  /* 0x3e5ade15ff237424 */ /* 0x000fcc00078e00ff */
        /* <DEDUP_REMOVED lines=12> */
[----:B------:R-:W-:Y:S01]  /*1910*/  LEA R55, R60, R57, 0x14 ;  /* 0x000000393c377211 */ /* 0x000fe200078ea0ff */
[----:B------:R-:W-:Y:S01]  /*1920*/  IMAD.MOV.U32 R54, RZ, RZ, R56 ;  /* 0x000000ffff367224 */ /* 0x000fe200078e0038 */
[----:B------:R-:W-:Y:S06]  /*1930*/  @!P2 BRA `(.L_x_165) ;  /* 0x000000000030a947 */ /* 0x000fec0003800000 */
[----:B------:R-:W-:Y:S01]  /*1940*/  FSETP.GEU.FTZ.AND P2, PT, |R59|, 4.2275390625, PT ;  /* 0x408748003b00780b */ /* 0x000fe20003f5e200 */
[C---:B------:R-:W-:Y:S02]  /*1950*/  DSETP.GEU.AND P3, PT, R58.reuse, RZ, PT ;  /* 0x000000ff3a00722a */ /* 0x040fe40003f6e000 */
[----:B------:R-:W-:-:S10]  /*1960*/  DADD R58, R58, +INF ;  /* 0x7ff000003a3a7429 */ /* 0x000fd40000000000 */
[----:B------:R-:W-:Y:S02]  /*1970*/  @!P2 LEA.HI R55, R60, R60, RZ, 0x1 ;  /* 0x0000003c3c37a211 */ /* 0x000fe400078f08ff */
[----:B------:R-:W-:Y:S01]  /*1980*/  FSEL R54, R58, RZ, P3 ;  /* 0x000000ff3a367208 */ /* 0x000fe20001800000 */
[----:B------:R-:W-:Y:S01]  /*1990*/  @!P2 IMAD.MOV.U32 R58, RZ, RZ, RZ ;  /* 0x000000ffff3aa224 */ /* 0x000fe200078e00ff */
[----:B------:R-:W-:-:S05]  /*19a0*/  @!P2 SHF.R.S32.HI R55, RZ, 0x1, R55 ;  /* 0x00000001ff37a819 */ /* 0x000fca0000011437 */
[----:B------:R-:W-:Y:S02]  /*19b0*/  @!P2 IMAD.IADD R60, R60, 0x1, -R55 ;  /* 0x000000013c3ca824 */ /* 0x000fe400078e0a37 */
[----:B------:R-:W-:Y:S01]  /*19c0*/  @!P2 IMAD R57, R55, 0x100000, R57 ;  /* 0x001000003739a824 */ /* 0x000fe200078e0239 */
[----:B------:R-:W-:Y:S02]  /*19d0*/  FSEL R55, R59, RZ, P3 ;  /* 0x000000ff3b377208 */ /* 0x000fe40001800000 */
[----:B------:R-:W-:-:S06]  /*19e0*/  @!P2 LEA R59, R60, 0x3ff00000, 0x14 ;  /* 0x3ff000003c3ba811 */ /* 0x000fcc00078ea0ff */
[----:B------:R-:W-:-:S11]  /*19f0*/  @!P2 DMUL R54, R56, R58 ;  /* 0x0000003a3836a228 */ /* 0x000fd60000000000 */
.L_x_165:
[----:B------:R-:W-:Y:S05]  /*1a00*/  BSYNC B1 ;  /* 0x0000000000017941 */ /* 0x000fea0003800000 */
.L_x_164:
[----:B------:R-:W-:Y:S01]  /*1a10*/  DADD R56, -R26, R68 ;  /* 0x000000001a387229 */ /* 0x000fe20000000144 */
        /* <DEDUP_REMOVED lines=27> */
[----:B------:R-:W-:Y:S01]  /*1bd0*/  @!P2 MOV R56, RZ ;  /* 0x000000ff0038a202 */ /* 0x000fe20000000f00 */
[----:B------:R-:W-:Y:S02]  /*1be0*/  @!P2 IMAD R61, R59, 0x100000, R61 ;  /* 0x001000003b3da824 */ /* 0x000fe400078e023d */
[----:B------:R-:W-:-:S05]  /*1bf0*/  @!P2 IMAD.IADD R59, R58, 0x1, -R59 ;  /* 0x000000013a3ba824 */ /* 0x000fca00078e0a3b */
[----:B------:R-:W-:-:S06]  /*1c00*/  @!P2 LEA R57, R59, 0x3ff00000, 0x14 ;  /* 0x3ff000003b39a811 */ /* 0x000fcc00078ea0ff */
[----:B------:R-:W-:-:S11]  /*1c10*/  @!P2 DMUL R68, R60, R56 ;  /* 0x000000383c44a228 */ /* 0x000fd60000000000 */
.L_x_167:
[----:B------:R-:W-:Y:S05]  /*1c20*/  BSYNC B1 ;  /* 0x0000000000017941 */ /* 0x000fea0003800000 */
.L_x_166:
[----:B------:R-:W-:-:S08]  /*1c30*/  DADD R24, -R26, R24 ;  /* 0x000000001a187229 */ /* 0x000fd00000000118 */
[----:B------:R-:W-:-:S08]  /*1c40*/  DFMA R28, R24, R28, 6.75539944105574400000e+15 ;  /* 0x43380000181c742b */ /* 0x000fd0000000001c */
[----:B------:R-:W-:-:S08]  /*1c50*/  DADD R56, R28, -6.75539944105574400000e+15 ;  /* 0xc33800001c387429 */ /* 0x000fd00000000000 */
[----:B------:R-:W-:-:S08]  /*1c60*/  DFMA R30, R56, -R30, R24 ;  /* 0x8000001e381e722b */ /* 0x000fd00000000018 */
[----:B------:R-:W-:Y:S01]  /*1c70*/  DFMA R32, R56, -R32, R30 ;  /* 0x800000203820722b */ /* 0x000fe2000000001e */
[----:B------:R-:W-:Y:S02]  /*1c80*/  IMAD.MOV.U32 R30, RZ, RZ, R9 ;  /* 0x000000ffff1e7224 */ /* 0x000fe400078e0009 */
[----:B------:R-:W-:-:S06]  /*1c90*/  IMAD.MOV.U32 R31, RZ, RZ, R64 ;  /* 0x000000ffff1f7224 */ /* 0x000fcc00078e0040 */
[----:B------:R-:W5:Y:S01]  /*1ca0*/  LDG.E.64.CONSTANT R30, desc[UR8][R30.64] ;  /* 0x000000081e1e7981 */ /* 0x000f62000c1e9b00 */
[----:B------:R-:W-:Y:S01]  /*1cb0*/  DFMA R34, R32, R34, R36 ;  /* 0x000000222022722b */ /* 0x000fe20000000024 */
[----:B------:R-:W-:Y:S01]  /*1cc0*/  FSETP.GEU.FTZ.AND P2, PT, |R25|, 4.1917929649353027344, PT ;  /* 0x4086232b1900780b */ /* 0x000fe20003f5e200 */
[----:B------:R-:W-:Y:S01]  /*1cd0*/  BSSY B1, `(.L_x_168) ;  /* 0x000001b000017945 */ /* 0x000fe20003800000 */
[----:B------:R-:W-:-:S05]  /*1ce0*/  DADD R54, R68, R54 ;  /* 0x0000000044367229 */ /* 0x000fca0000000036 */
        /* <DEDUP_REMOVED lines=22> */
[----:B------:R-:W-:Y:S01]  /*1e50*/  @!P2 LEA R25, R24, 0x3ff00000, 0x14 ;  /* 0x3ff000001819a811 */ /* 0x000fe200078ea0ff */
[----:B------:R-:W-:-:S06]  /*1e60*/  @!P2 IMAD.MOV.U32 R24, RZ, RZ, RZ ;  /* 0x000000ffff18a224 */ /* 0x000fcc00078e00ff */
[----:B------:R-:W-:-:S11]  /*1e70*/  @!P2 DMUL R36, R32, R24 ;  /* 0x000000182024a228 */ /* 0x000fd60000000000 */
.L_x_169:
[----:B------:R-:W-:Y:S05]  /*1e80*/  BSYNC B1 ;  /* 0x0000000000017941 */ /* 0x000fea0003800000 */
.L_x_168:
[----:B------:R-:W-:Y:S01]  /*1e90*/  DADD R36, R54, R36 ;  /* 0x0000000036247229 */ /* 0x000fe20000000024 */
[----:B------:R-:W-:Y:S01]  /*1ea0*/  IADD3 R33, P5, R18, -0x2, RZ ;  /* 0xfffffffe12217810 */ /* 0x000fe20007fbe0ff */
[----:B------:R-:W-:Y:S03]  /*1eb0*/  BSSY B1, `(.L_x_170) ;  /* 0x0000057000017945 */ /* 0x000fe60003800000 */
[----:B------:R-:W-:Y:S01]  /*1ec0*/  IADD3.X R35, R19, -0x1, RZ, P5, !PT ;  /* 0xffffffff13237810 */ /* 0x000fe20002ffe4ff */
[----:B------:R-:W-:-:S04]  /*1ed0*/  IMAD.WIDE.U32 R22, R33, R16, R22 ;  /* 0x0000001021167225 */ /* 0x000fc800078e0016 */
[----:B------:R-:W-:Y:S01]  /*1ee0*/  ISETP.GT.AND P3, PT, R37, 0xfffff, PT ;  /* 0x000fffff2500780c */ /* 0x000fe20003f64270 */
[----:B------:R-:W-:Y:S01]  /*1ef0*/  IMAD.MOV.U32 R24, RZ, RZ, R36 ;  /* 0x000000ffff187224 */ /* 0x000fe200078e0024 */
[----:B------:R-:W-:Y:S01]  /*1f00*/  MOV R25, R37 ;  /* 0x0000002500197202 */ /* 0x000fe20000000f00 */
[----:B------:R-:W-:-:S04]  /*1f10*/  IMAD R32, R35, R16, RZ ;  /* 0x0000001023207224 */ /* 0x000fc800078e02ff */
[----:B------:R-:W-:Y:S02]  /*1f20*/  IMAD R33, R33, R17, R32 ;  /* 0x0000001121217224 */ /* 0x000fe400078e0220 */
[----:B------:R-:W-:Y:S02]  /*1f30*/  IMAD.MOV.U32 R32, RZ, RZ, R36 ;  /* 0x000000ffff207224 */ /* 0x000fe400078e0024 */
[----:B------:R-:W-:Y:S02]  /*1f40*/  IMAD.IADD R23, R23, 0x1, R33 ;  /* 0x0000000117177824 */ /* 0x000fe400078e0221 */
[----:B------:R-:W-:Y:S01]  /*1f50*/  @!P3 DMUL R24, R24, 1.80143985094819840000e+16 ;  /* 0x435000001818b828 */ /* 0x000fe20000000000 */
[----:B------:R-:W-:Y:S01]  /*1f60*/  IMAD.MOV.U32 R36, RZ, RZ, -0x3ff ;  /* 0xfffffc01ff247424 */ /* 0x000fe200078e00ff */
[----:B------:R-:W-:Y:S01]  /*1f70*/  @!P3 MOV R36, 0xfffffbcb ;  /* 0xfffffbcb0024b802 */ /* 0x000fe20000000f00 */
[----:B------:R-:W-:-:S07]  /*1f80*/  IMAD.WIDE.U32 R22, R8, R20, R22 ;  /* 0x0000001408167225 */ /* 0x000fce00078e0016 */
[----:B------:R-:W-:Y:S02]  /*1f90*/  @!P3 IMAD.MOV.U32 R37, RZ, RZ, R25 ;  /* 0x000000ffff25b224 */ /* 0x000fe400078e0019 */
[----:B------:R-:W-:Y:S02]  /*1fa0*/  @!P3 IMAD.MOV.U32 R32, RZ, RZ, R24 ;  /* 0x000000ffff20b224 */ /* 0x000fe400078e0018 */
[----:B------:R-:W-:-:S05]  /*1fb0*/  VIADD R28, R37, 0xffffffff ;  /* 0xffffffff251c7836 */ /* 0x000fca0000000000 */
[----:B------:R-:W-:-:S13]  /*1fc0*/  ISETP.GE.U32.AND P2, PT, R28, 0x7fefffff, PT ;  /* 0x7fefffff1c00780c */ /* 0x000fda0003f46070 */
[----:B------:R-:W-:Y:S01]  /*1fd0*/  @P2 IMAD.MOV.U32 R28, RZ, RZ, 0x0 ;  /* 0x00000000ff1c2424 */ /* 0x000fe200078e00ff */
[----:B------:R-:W-:Y:S01]  /*1fe0*/  @P2 FSETP.NEU.FTZ.AND P5, PT, R25, RZ, PT ;  /* 0x000000ff1900220b */ /* 0x000fe20003fbd000 */
[----:B------:R-:W-:-:S06]  /*1ff0*/  @P2 IMAD.MOV.U32 R29, RZ, RZ, 0x7ff00000 ;  /* 0x7ff00000ff1d2424 */ /* 0x000fcc00078e00ff */
        /* <DEDUP_REMOVED lines=17> */
[----:B------:R-:W-:Y:S02]  /*2110*/  @P2 VIADD R29, R25, 0xfff00000 ;  /* 0xfff00000191d2836 */ /* 0x000fe40000000000 */
[----:B------:R-:W-:Y:S02]  /*2120*/  @P2 VIADD R42, R42, 0x1 ;  /* 0x000000012a2a2836 */ /* 0x000fe40000000000 */
[----:B------:R-:W-:-:S03]  /*2130*/  @P2 IMAD.MOV.U32 R25, RZ, RZ, R29 ;  /* 0x000000ffff192224 */ /* 0x000fc600078e001d */
[----:B------:R-:W-:-:S03]  /*2140*/  LOP3.LUT R42, R42, 0x80000000, RZ, 0x3c, !PT ;  /* 0x800000002a2a7812 */ /* 0x000fc600078e3cff */
        /* <DEDUP_REMOVED lines=45> */
.L_x_171:
[----:B------:R-:W-:Y:S05]  /*2420*/  BSYNC B1 ;  /* 0x0000000000017941 */ /* 0x000fea0003800000 */
.L_x_170:
[----:B------:R-:W-:Y:S01]  /*2430*/  DADD R38, R26, R38 ;  /* 0x000000001a267229 */ /* 0x000fe20000000026 */
[----:B------:R-:W-:Y:S02]  /*2440*/  IADD3 R67, R23, R67, RZ ;  /* 0x0000004317437210 */ /* 0x000fe40007ffe0ff */
[----:B------:R-:W-:-:S04]  /*2450*/  LEA R24, P2, R22, UR14, 0x3 ;  /* 0x0000000e16187c11 */ /* 0x000fc8000f8418ff */
[----:B------:R-:W-:Y:S01]  /*2460*/  LEA.HI.X R25, R22, UR15, R67, 0x3, P2 ;  /* 0x0000000f16197c11 */ /* 0x000fe200090f1c43 */
[----:B-----5:R-:W-:-:S07]  /*2470*/  DADD R30, R30, R38 ;  /* 0x000000001e1e7229 */ /* 0x020fce0000000026 */
[----:B------:R0:W-:Y:S04]  /*2480*/  STG.E.64 desc[UR8][R24.64], R30 ;  /* 0x0000001e18007986 */ /* 0x0001e8000c101b08 */
.L_x_163:
[----:B------:R-:W-:Y:S05]  /*2490*/  BSYNC B0 ;  /* 0x0000000000007941 */ /* 0x000fea0003800000 */
.L_x_161:
[----:B---3--:R-:W-:Y:S01]  /*24a0*/  IMAD.U32 R22, RZ, RZ, UR10 ;  /* 0x0000000aff167e24 */ /* 0x008fe2000f8e00ff */
[----:B------:R-:W-:Y:S01]  /*24b0*/  ISETP.LT.U32.AND P2, PT, RZ, UR7, PT ;  /* 0x00000007ff007c0c */ /* 0x000fe2000bf41070 */
[----:B------:R-:W-:Y:S01]  /*24c0*/  UIADD3 UR12, UP0, UR12, -0x1, URZ ;  /* 0xffffffff0c0c7890 */ /* 0x000fe2000ff1e03f */
[----:B------:R-:W-:Y:S01]  /*24d0*/  LEA R9, P3, -R62, R9, 0x3 ;  /* 0x000000093e097211 */ /* 0x000fe200078619ff */
[----:B------:R-:W-:Y:S01]  /*24e0*/  ULEA UR14, UP1, -UR20, UR14, 0x3 ;  /* 0x0000000e140e7291 */ /* 0x000fe2000f82193f */
[----:B------:R-:W-:Y:S01]  /*24f0*/  ISETP.GT.AND.EX P2, PT, R22, RZ, PT, P2 ;  /* 0x000000ff1600720c */ /* 0x000fe20003f44320 */
[----:B------:R-:W-:Y:S02]  /*2500*/  UIADD3.X UR13, UR13, -0x1, URZ, UP0, !UPT ;  /* 0xffffffff0d0d7890 */ /* 0x000fe400087fe43f */
[----:B------:R-:W-:Y:S01]  /*2510*/  UIADD3.X UR15, UR15, ~UR6, URZ, UP1, !UPT ;  /* 0x800000060f0f7290 */ /* 0x000fe20008ffe43f */
[----:B------:R-:W-:-:S09]  /*2520*/  IMAD.X R64, R64, 0x1, ~R63, P3 ;  /* 0x0000000140407824 */ /* 0x000fd200018e0e3f */
[----:B------:R-:W-:Y:S05]  /*2530*/  @P2 BRA `(.L_x_172) ;  /* 0xffffffe800e82947 */ /* 0x000fea000383ffff */
.L_x_160:
[----:B------:R-:W-:Y:S05]  /*2540*/  @P0 BRA `(.L_x_173) ;  /* 0xffffffe400240947 */ /* 0x000fea000383ffff */
[----:B------:R-:W-:Y:S05]  /*2550*/  EXIT ;  /* 0x000000000000794d */ /* 0x000fea0003800000 */
        .weak           $__internal_2_$__cuda_sm20_rem_s64
        .type           $__internal_2_$__cuda_sm20_rem_s64,@function
        .size           $__internal_2_$__cuda_sm20_rem_s64,(.L_x_479 - $__internal_2_$__cuda_sm20_rem_s64)
$__internal_2_$__cuda_sm20_rem_s64:
[----:B------:R-:W-:-:S06]  /*2560*/  IMAD.MOV.U32 R3, RZ, RZ, RZ ;  /* 0x000000ffff037224 */ /* 0x000fcc00078e00ff */
[----:B------:R-:W0:Y:S08]  /*2570*/  I2F.U64.RP R3, R2 ;  /* 0x0000000200037312 */ /* 0x000e300000309000 */
[----:B0-----:R-:W0:Y:S02]  /*2580*/  MUFU.RCP R5, R3 ;  /* 0x0000000300057308 */ /* 0x001e240000001000 */
[----:B0-----:R-:W-:-:S06]  /*2590*/  VIADD R5, R5, 0x1ffffffe ;  /* 0x1ffffffe05057836 */ /* 0x001fcc0000000000 */
        /* <DEDUP_REMOVED lines=10> */
[----:B------:R-:W-:-:S04]  /*2640*/  IMAD.HI.U32 R8, P1, R7, R17, R8 ;  /* 0x0000001107087227 */ /* 0x000fc80007820008 */
[----:B------:R-:W-:Y:S01]  /*2650*/  IMAD.X R3, R3, 0x1, R7, P0 ;  /* 0x0000000103037824 */ /* 0x000fe200000e0607 */
[----:B------:R-:W-:-:S04]  /*2660*/  IADD3 R9, P2, R21, R8, RZ ;  /* 0x0000000815097210 */ /* 0x000fc80007f5e0ff */
[----:B------:R-:W-:Y:S01]  /*2670*/  IADD3.X R3, RZ, RZ, R3, P2, P1 ;  /* 0x000000ffff037210 */ /* 0x000fe200017e2403 */
[----:B------:R-:W-:Y:S01]  /*2680*/  IMAD.WIDE.U32 R6, R9, R2, RZ ;  /* 0x0000000209067225 */ /* 0x000fe200078e00ff */
[----:B------:R-:W-:Y:S02]  /*2690*/  ISETP.LE.AND P1, PT, RZ, UR4, PT ;  /* 0x00000004ff007c0c */ /* 0x000fe4000bf23270 */
[----:B------:R-:W-:Y:S01]  /*26a0*/  IADD3 R5, P0, RZ, -R6, RZ ;  /* 0x80000006ff057210 */ /* 0x000fe20007f1e0ff */
[----:B------:R-:W-:Y:S02]  /*26b0*/  IMAD R6, R3, R2, R7 ;  /* 0x0000000203067224 */ /* 0x000fe400078e0207 */
[----:B------:R-:W-:Y:S02]  /*26c0*/  IMAD.MOV.U32 R7, RZ, RZ, RZ ;  /* 0x000000ffff077224 */ /* 0x000fe400078e00ff */
[----:B------:R-:W-:-:S04]  /*26d0*/  IMAD.HI.U32 R8, R9, R5, RZ ;  /* 0x0000000509087227 */ /* 0x000fc800078e00ff */
[----:B------:R-:W-:Y:S01]  /*26e0*/  IMAD.X R16, RZ, RZ, ~R6, P0 ;  /* 0x000000ffff107224 */ /* 0x000fe200000e0e06 */
[----:B------:R-:W-:-:S03]  /*26f0*/  IADD3 R6, P4, RZ, -UR5, RZ ;  /* 0x80000005ff067c10 */ /* 0x000fc6000ff9e0ff */
[----:B------:R-:W-:-:S04]  /*2700*/  IMAD.WIDE.U32 R8, P0, R9, R16, R8 ;  /* 0x0000001009087225 */ /* 0x000fc80007800008 */
[----:B------:R-:W-:Y:S01]  /*2710*/  IMAD.HI.U32 R5, P2, R3, R5, R8 ;  /* 0x0000000503057227 */ /* 0x000fe20007840008 */
[----:B------:R-:W-:-:S03]  /*2720*/  SEL R9, R6, UR5, !P1 ;  /* 0x0000000506097c07 */ /* 0x000fc6000c800000 */
[CC--:B------:R-:W-:Y:S02]  /*2730*/  IMAD R8, R3.reuse, R16.reuse, RZ ;  /* 0x0000001003087224 */ /* 0x0c0fe400078e02ff */
[----:B------:R-:W-:-:S03]  /*2740*/  IMAD.HI.U32 R16, R3, R16, RZ ;  /* 0x0000001003107227 */ /* 0x000fc600078e00ff */
[----:B------:R-:W-:Y:S01]  /*2750*/  IADD3 R5, P3, R8, R5, RZ ;  /* 0x0000000508057210 */ /* 0x000fe20007f7e0ff */
[----:B------:R-:W-:Y:S01]  /*2760*/  IMAD.X R3, R16, 0x1, R3, P0 ;  /* 0x0000000110037824 */ /* 0x000fe200000e0603 */
[----:B------:R-:W-:-:S03]  /*2770*/  IADD3.X R8, RZ, ~UR4, RZ, P4, !PT ;  /* 0x80000004ff087c10 */ /* 0x000fc6000a7fe4ff */
[----:B------:R-:W-:Y:S01]  /*2780*/  IMAD.HI.U32 R6, R5, R9, RZ ;  /* 0x0000000905067227 */ /* 0x000fe200078e00ff */
[----:B------:R-:W-:Y:S02]  /*2790*/  SEL R8, R8, UR4, !P1 ;  /* 0x0000000408087c07 */ /* 0x000fe4000c800000 */
[----:B------:R-:W-:-:S03]  /*27a0*/  IADD3.X R3, RZ, RZ, R3, P3, P2 ;  /* 0x000000ffff037210 */ /* 0x000fc60001fe4403 */
[----:B------:R-:W-:-:S04]  /*27b0*/  IMAD.WIDE.U32 R6, R5, R8, R6 ;  /* 0x0000000805067225 */ /* 0x000fc800078e0006 */
[C---:B------:R-:W-:Y:S02]  /*27c0*/  IMAD R16, R3.reuse, R8, RZ ;  /* 0x0000000803107224 */ /* 0x040fe400078e02ff */
[----:B------:R-:W-:-:S04]  /*27d0*/  IMAD.HI.U32 R7, P0, R3, R9, R6 ;  /* 0x0000000903077227 */ /* 0x000fc80007800006 */
[----:B------:R-:W-:Y:S01]  /*27e0*/  IMAD.HI.U32 R3, R3, R8, RZ ;  /* 0x0000000803037227 */ /* 0x000fe200078e00ff */
[----:B------:R-:W-:-:S03]  /*27f0*/  IADD3 R7, P2, R16, R7, RZ ;  /* 0x0000000710077210 */ /* 0x000fc60007f5e0ff */
[----:B------:R-:W-:Y:S02]  /*2800*/  IMAD.X R3, RZ, RZ, R3, P0 ;  /* 0x000000ffff037224 */ /* 0x000fe400000e0603 */
[----:B------:R-:W-:-:S04]  /*2810*/  IMAD.WIDE.U32 R6, R7, R2, RZ ;  /* 0x0000000207067225 */ /* 0x000fc800078e00ff */
[----:B------:R-:W-:Y:S01]  /*2820*/  IMAD.X R3, RZ, RZ, R3, P2 ;  /* 0x000000ffff037224 */ /* 0x000fe200010e0603 */
[----:B------:R-:W-:-:S03]  /*2830*/  IADD3 R9, P0, -R6, R9, RZ ;  /* 0x0000000906097210 */ /* 0x000fc60007f1e1ff */
[----:B------:R-:W-:Y:S01]  /*2840*/  IMAD R3, R3, R2, R7 ;  /* 0x0000000203037224 */ /* 0x000fe200078e0207 */
[----:B------:R-:W-:-:S03]  /*2850*/  IADD3 R5, P2, -R2, R9, RZ ;  /* 0x0000000902057210 */ /* 0x000fc60007f5e1ff */
        /* <DEDUP_REMOVED lines=16> */
[----:B------:R-:W-:-:S04]  /*2960*/  ISETP.NE.AND.EX P0, PT, RZ, RZ, PT, P0 ;  /* 0x000000ffff00720c */ /* 0x000fc80003f05300 */
[----:B------:R-:W-:Y:S01]  /*2970*/  SEL R6, R5, R6, !P1 ;  /* 0x0000000605067207 */ /* 0x000fe20004800000 */
[----:B------:R-:W-:Y:S01]  /*2980*/  IMAD.MOV.U32 R5, RZ, RZ, 0x0 ;  /* 0x00000000ff057424 */ /* 0x000fe200078e00ff */
[----:B------:R-:W-:Y:S02]  /*2990*/  SEL R3, R3, 0xffffffff, P0 ;  /* 0xffffffff03037807 */ /* 0x000fe40000000000 */
[----:B------:R-:W-:Y:S01]  /*29a0*/  SEL R6, R6, 0xffffffff, P0 ;  /* 0xffffffff06067807 */ /* 0x000fe20000000000 */
[----:B------:R-:W-:Y:S06]  /*29b0*/  RET.REL.NODEC R4 `(_ZN2at6native43_GLOBAL__N__c95f0927_10_LossCTC_cu_88d8892b37ctc_loss_backward_log_beta_gpu_kernelIdiEEvPT_PKS3_PKllPKT0_S8_lllllllS8_lll) ;  /* 0xffffffd404907950 */ /* 0x000fec0003c3ffff */
.L_x_174:
        /* <DEDUP_REMOVED lines=12> */
.L_x_479:


//--------------------- .text._ZN2at6native43_GLOBAL__N__c95f0927_10_LossCTC_cu_88d8892b30ctc_loss_zero_padded_gradientsIdEEvPT_PKlllllll --------------------------
	.section	.text._ZN2at6native43_GLOBAL__N__c95f0927_10_LossCTC_cu_88d8892b30ctc_loss_zero_padded_gradientsIdEEvPT_PKlllllll,"ax",@progbits
	.align	128
.text._ZN2at6native43_GLOBAL__N__c95f0927_10_LossCTC_cu_88d8892b30ctc_loss_zero_padded_gradientsIdEEvPT_PKlllllll:
        .type           _ZN2at6native43_GLOBAL__N__c95f0927_10_LossCTC_cu_88d8892b30ctc_loss_zero_padded_gradientsIdEEvPT_PKlllllll,@function
        .size           _ZN2at6native43_GLOBAL__N__c95f0927_10_LossCTC_cu_88d8892b30ctc_loss_zero_padded_gradientsIdEEvPT_PKlllllll,(.L_x_481 - _ZN2at6native43_GLOBAL__N__c95f0927_10_LossCTC_cu_88d8892b30ctc_loss_zero_padded_gradientsIdEEvPT_PKlllllll)
        .other          _ZN2at6native43_GLOBAL__N__c95f0927_10_LossCTC_cu_88d8892b30ctc_loss_zero_padded_gradientsIdEEvPT_PKlllllll,@"STO_CUDA_ENTRY STV_DEFAULT"
_ZN2at6native43_GLOBAL__N__c95f0927_10_LossCTC_cu_88d8892b30ctc_loss_zero_padded_gradientsIdEEvPT_PKlllllll:
        /* <DEDUP_REMOVED lines=21> */
[----:B------:R-:W-:-:S05]  /*0150*/  LEA.HI.X R11, R21, UR5, RZ, 0x3, P0 ;  /* 0x00000005150b7c11 */ /* 0x000fca00080f1cff */
[----:B------:R-:W2:Y:S01]  /*0160*/  LDG.E.64.CONSTANT R6, desc[UR8][R10.64] ;  /* 0x000000080a067981 */ /* 0x000ea2000c1e9b00 */
[----:B------:R-:W-:Y:S01]  /*0170*/  I2F.F64.S64 R8, R2 ;  /* 0x0000000200087312 */ /* 0x000fe20000301c00 */
[----:B0-----:R-:W-:-:S04]  /*0180*/  ISETP.GE.U32.AND P0, PT, R4, 0x1, PT ;  /* 0x000000010400780c */ /* 0x001fc80003f06070 */
[----:B------:R-:W-:-:S03]  /*0190*/  ISETP.GE.AND.EX P0, PT, R5, RZ, PT, P0 ;  /* 0x000000ff0500720c */ /* 0x000fc60003f06300 */
[----:B--2---:R-:W0:Y:S10]  /*01a0*/  I2F.F64.S64 R6, R6 ;  /* 0x0000000600067312 */ /* 0x004e340000301c00 */
[----:B0-----:R-:W-:-:S14]  /*01b0*/  DSETP.LTU.OR P0, PT, R8, R6, !P0 ;  /* 0x000000060800722a */ /* 0x001fdc0004709400 */
        /* <DEDUP_REMOVED lines=34> */
.L_x_178:
[----:B------:R-:W-:Y:S01]  /*03e0*/  IADD3 R24, P1, R6, UR5, RZ ;  /* 0x0000000506187c10 */ /* 0x000fe2000ff3e0ff */
[----:B------:R0:W-:Y:S01]  /*03f0*/  STG.E.64 desc[UR8][R6.64], RZ ;  /* 0x000000ff06007986 */ /* 0x0001e2000c101b08 */
[----:B------:R-:W-:Y:S02]  /*0400*/  UIADD3 UR4, UR4, 0x10, URZ ;  /* 0x0000001004047890 */ /* 0x000fe4000fffe03f */
[----:B------:R-:W-:Y:S02]  /*0410*/  IADD3.X R25, R7, UR6, RZ, P1, !PT ;  /* 0x0000000607197c10 */ /* 0x000fe40008ffe4ff */
[----:B------:R-:W-:-:S03]  /*0420*/  IADD3 R16, P1, R24, UR5, RZ ;  /* 0x0000000518107c10 */ /* 0x000fc6000ff3e0ff */
[----:B------:R1:W-:Y:S01]  /*0430*/  STG.E.64 desc[UR8][R24.64], RZ ;  /* 0x000000ff18007986 */ /* 0x0003e2000c101b08 */
[----:B------:R-:W-:Y:S02]  /*0440*/  IADD3.X R17, R25, UR6, RZ, P1, !PT ;  /* 0x0000000619117c10 */ /* 0x000fe40008ffe4ff */
[----:B------:R-:W-:-:S03]  /*0450*/  IADD3 R18, P1, R16, UR5, RZ ;  /* 0x0000000510127c10 */ /* 0x000fc6000ff3e0ff */
[----:B------:R2:W-:Y:S01]  /*0460*/  STG.E.64 desc[UR8][R16.64], RZ ;  /* 0x000000ff10007986 */ /* 0x0005e2000c101b08 */
[----:B------:R-:W-:Y:S02]  /*0470*/  IADD3.X R19, R17, UR6, RZ, P1, !PT ;  /* 0x0000000611137c10 */ /* 0x000fe40008ffe4ff */
[----:B------:R-:W-:-:S03]  /*0480*/  IADD3 R12, P1, R18, UR5, RZ ;  /* 0x00000005120c7c10 */ /* 0x000fc6000ff3e0ff */
[----:B------:R-:W-:Y:S01]  /*0490*/  STG.E.64 desc[UR8][R18.64], RZ ;  /* 0x000000ff12007986 */ /* 0x000fe2000c101b08 */
        /* <DEDUP_REMOVED lines=10> */
[----:B0-----:R-:W-:-:S03]  /*0540*/  IADD3 R6, P1, R8, UR5, RZ ;  /* 0x0000000508067c10 */ /* 0x001fc6000ff3e0ff */
        /* <DEDUP_REMOVED lines=9> */
[----:B------:R0:W-:Y:S01]  /*05e0*/  STG.E.64 desc[UR8][R26.64], RZ ;  /* 0x000000ff1a007986 */ /* 0x0001e2000c101b08 */
[----:B------:R-:W-:Y:S02]  /*05f0*/  IADD3.X R29, R27, UR6, RZ, P1, !PT ;  /* 0x000000061b1d7c10 */ /* 0x000fe40008ffe4ff */
[----:B-1----:R-:W-:-:S03]  /*0600*/  IADD3 R24, P1, R28, UR5, RZ ;  /* 0x000000051c187c10 */ /* 0x002fc6000ff3e0ff */
[----:B------:R1:W-:Y:S01]  /*0610*/  STG.E.64 desc[UR8][R28.64], RZ ;  /* 0x000000ff1c007986 */ /* 0x0003e2000c101b08 */
[----:B------:R-:W-:Y:S02]  /*0620*/  IADD3.X R25, R29, UR6, RZ, P1, !PT ;  /* 0x000000061d197c10 */ /* 0x000fe40008ffe4ff */
[----:B--2---:R-:W-:-:S03]  /*0630*/  IADD3 R16, P1, R24, UR5, RZ ;  /* 0x0000000518107c10 */ /* 0x004fc6000ff3e0ff */
[----:B------:R1:W-:Y:S01]  /*0640*/  STG.E.64 desc[UR8][R24.64], RZ ;  /* 0x000000ff18007986 */ /* 0x0003e2000c101b08 */
[----:B------:R-:W-:Y:S02]  /*0650*/  IADD3.X R17, R25, UR6, RZ, P1, !PT ;  /* 0x0000000619117c10 */ /* 0x000fe40008ffe4ff */
[----:B---3--:R-:W-:-:S03]  /*0660*/  IADD3 R12, P1, R16, UR5, RZ ;  /* 0x00000005100c7c10 */ /* 0x008fc6000ff3e0ff */
[----:B------:R1:W-:Y:S01]  /*0670*/  STG.E.64 desc[UR8][R16.64], RZ ;  /* 0x000000ff10007986 */ /* 0x0003e2000c101b08 */
[----:B------:R-:W-:Y:S02]  /*0680*/  IADD3.X R13, R17, UR6, RZ, P1, !PT ;  /* 0x00000006110d7c10 */ /* 0x000fe40008ffe4ff */
[----:B----4-:R-:W-:-:S03]  /*0690*/  IADD3 R4, P1, R12, UR5, RZ ;  /* 0x000000050c047c10 */ /* 0x010fc6000ff3e0ff */
[----:B------:R1:W-:Y:S01]  /*06a0*/  STG.E.64 desc[UR8][R12.64], RZ ;  /* 0x000000ff0c007986 */ /* 0x0003e2000c101b08 */
[----:B------:R-:W-:Y:S02]  /*06b0*/  IADD3.X R5, R13, UR6, RZ, P1, !PT ;  /* 0x000000060d057c10 */ /* 0x000fe40008ffe4ff */
[----:B------:R-:W-:Y:S02]  /*06c0*/  IADD3 R20, P1, R20, 0x10, RZ ;  /* 0x0000001014147810 */ /* 0x000fe40007f3e0ff */
[----:B0-----:R-:W-:Y:S01]  /*06d0*/  IADD3 R6, P2, R4, UR5, RZ ;  /* 0x0000000504067c10 */ /* 0x001fe2000ff5e0ff */
[----:B------:R1:W-:Y:S02]  /*06e0*/  STG.E.64 desc[UR8][R4.64], RZ ;  /* 0x000000ff04007986 */ /* 0x0003e4000c101b08 */
[----:B------:R-:W-:Y:S01]  /*06f0*/  IMAD.X R0, RZ, RZ, R0, P1 ;  /* 0x000000ffff007224 */ /* 0x000fe200008e0600 */
[----:B------:R-:W-:Y:S02]  /*0700*/  ISETP.GE.U32.AND P1, PT, R20, -0xc, PT ;  /* 0xfffffff41400780c */ /* 0x000fe40003f26070 */
[----:B------:R-:W-:-:S02]  /*0710*/  IADD3.X R7, R5, UR6, RZ, P2, !PT ;  /* 0x0000000605077c10 */ /* 0x000fc400097fe4ff */
[----:B------:R-:W-:-:S13]  /*0720*/  ISETP.GE.AND.EX P1, PT, R0, -0x1, PT, P1 ;  /* 0xffffffff0000780c */ /* 0x000fda0003f26310 */
[----:B-1----:R-:W-:Y:S05]  /*0730*/  @!P1 BRA `(.L_x_178) ;  /* 0xfffffffc00289947 */ /* 0x002fea000383ffff */
.L_x_177:
[----:B------:R-:W-:-:S04]  /*0740*/  IADD3 R4, P2, RZ, -R20, RZ ;  /* 0x80000014ff047210 */ /* 0x000fc80007f5e0ff */
[----:B------:R-:W-:Y:S01]  /*0750*/  ISETP.GT.U32.AND P1, PT, R4, 0x4, PT ;  /* 0x000000040400780c */ /* 0x000fe20003f24070 */
[----:B------:R-:W-:-:S05]  /*0760*/  IMAD.X R4, RZ, RZ, ~R0, P2 ;  /* 0x000000ffff047224 */ /* 0x000fca00010e0e00 */
[----:B------:R-:W-:-:S13]  /*0770*/  ISETP.GT.AND.EX P1, PT, R4, RZ, PT, P1 ;  /* 0x000000ff0400720c */ /* 0x000fda0003f24310 */
[----:B------:R-:W-:Y:S05]  /*0780*/  @!P1 BRA `(.L_x_179) ;  /* 0x0000000000709947 */ /* 0x000fea0003800000 */
[----:B------:R-:W-:Y:S01]  /*0790*/  IADD3 R10, P0, R6, UR5, RZ ;  /* 0x00000005060a7c10 */ /* 0x000fe2000ff1e0ff */
[----:B------:R0:W-:Y:S01]  /*07a0*/  STG.E.64 desc[UR8][R6.64], RZ ;  /* 0x000000ff06007986 */ /* 0x0001e2000c101b08 */
[----:B------:R-:W-:Y:S01]  /*07b0*/  IADD3 R20, P2, R20, 0x8, RZ ;  /* 0x0000000814147810 */ /* 0x000fe20007f5e0ff */
[----:B------:R-:W-:Y:S01]  /*07c0*/  UIADD3 UR4, UR4, 0x8, URZ ;  /* 0x0000000804047890 */ /* 0x000fe2000fffe03f */
[----:B------:R-:W-:Y:S02]  /*07d0*/  IADD3.X R11, R7, UR6, RZ, P0, !PT ;  /* 0x00000006070b7c10 */ /* 0x000fe400087fe4ff */
[----:B------:R-:W-:Y:S01]  /*07e0*/  IADD3 R12, P0, R10, UR5, RZ ;  /* 0x000000050a0c7c10 */ /* 0x000fe2000ff1e0ff */
[----:B------:R-:W-:Y:S02]  /*07f0*/  IMAD.X R0, RZ, RZ, R0, P2 ;  /* 0x000000ffff007224 */ /* 0x000fe400010e0600 */
[----:B------:R1:W-:Y:S01]  /*0800*/  STG.E.64 desc[UR8][R10.64], RZ ;  /* 0x000000ff0a007986 */ /* 0x0003e2000c101b08 */
[----:B------:R-:W-:-:S02]  /*0810*/  IADD3.X R13, R11, UR6, RZ, P0, !PT ;  /* 0x000000060b0d7c10 */ /* 0x000fc400087fe4ff */
        /* <DEDUP_REMOVED lines=15> */
[----:B0-----:R-:W-:Y:S02]  /*0910*/  IADD3 R6, P1, R18, UR5, RZ ;  /* 0x0000000512067c10 */ /* 0x001fe4000ff3e0ff */
[----:B------:R-:W-:Y:S01]  /*0920*/  PLOP3.LUT P0, PT, PT, PT, PT, 0x8, 0x0 ;  /* 0x000000000000781c */ /* 0x000fe20003f0e170 */
[----:B------:R1:W-:Y:S01]  /*0930*/  STG.E.64 desc[UR8][R18.64], RZ ;  /* 0x000000ff12007986 */ /* 0x0003e2000c101b08 */
[----:B------:R-:W-:-:S11]  /*0940*/  IADD3.X R7, R19, UR6, RZ, P1, !PT ;  /* 0x0000000613077c10 */ /* 0x000fd60008ffe4ff */
.L_x_179:
[----:B------:R-:W-:-:S04]  /*0950*/  ISETP.NE.U32.AND P1, PT, R20, RZ, PT ;  /* 0x000000ff1400720c */ /* 0x000fc80003f25070 */
[----:B------:R-:W-:-:S13]  /*0960*/  ISETP.NE.OR.EX P0, PT, R0, RZ, P0, P1 ;  /* 0x000000ff0000720c */ /* 0x000fda0000705710 */
[----:B------:R-:W-:Y:S05]  /*0970*/  @!P0 BRA `(.L_x_175) ;  /* 0x0000000000488947 */ /* 0x000fea0003800000 */
.L_x_176:
[----:B-1----:R-:W-:Y:S01]  /*0980*/  IADD3 R4, P0, R6, UR5, RZ ;  /* 0x0000000506047c10 */ /* 0x002fe2000ff1e0ff */
        /* <DEDUP_REMOVED lines=9> */
[----:B------:R-:W-:Y:S02]  /*0a20*/  IADD3 R20, P0, R20, 0x4, RZ ;  /* 0x0000000414147810 */ /* 0x000fe40007f1e0ff */
[----:B0-----:R-:W-:Y:S01]  /*0a30*/  IADD3 R6, P1, R10, UR5, RZ ;  /* 0x000000050a067c10 */ /* 0x001fe2000ff3e0ff */
[----:B------:R2:W-:Y:S02]  /*0a40*/  STG.E.64 desc[UR8][R10.64], RZ ;  /* 0x000000ff0a007986 */ /* 0x0005e4000c101b08 */
[----:B------:R-:W-:Y:S01]  /*0a50*/  IMAD.X R0, RZ, RZ, R0, P0 ;  /* 0x000000ffff007224 */ /* 0x000fe200000e0600 */
[----:B------:R-:W-:Y:S02]  /*0a60*/  ISETP.NE.U32.AND P0, PT, R20, RZ, PT ;  /* 0x000000ff1400720c */ /* 0x000fe40003f05070 */
[----:B------:R-:W-:-:S02]  /*0a70*/  IADD3.X R7, R11, UR6, RZ, P1, !PT ;  /* 0x000000060b077c10 */ /* 0x000fc40008ffe4ff */
[----:B------:R-:W-:-:S13]  /*0a80*/  ISETP.NE.AND.EX P0, PT, R0, RZ, PT, P0 ;  /* 0x000000ff0000720c */ /* 0x000fda0003f05300 */
[----:B--2---:R-:W-:Y:S05]  /*0a90*/  @P0 BRA `(.L_x_176) ;  /* 0xfffffffc00b80947 */ /* 0x004fea000383ffff */
.L_x_175:
        /* <DEDUP_REMOVED lines=8> */
.L_x_180:
        /* <DEDUP_REMOVED lines=10> */
[----:B------:R1:W-:Y:S02]  /*0bc0*/  STG.E.64 desc[UR8][R6.64], RZ ;  /* 0x000000ff06007986 */ /* 0x0003e4000c101b08 */
[----:B------:R-:W-:Y:S01]  /*0bd0*/  IMAD.X R0, RZ, RZ, R0, P0 ;  /* 0x000000ffff007224 */ /* 0x000fe200000e0600 */
[----:B------:R-:W-:-:S04]  /*0be0*/  ISETP.NE.U32.AND P0, PT, R23, RZ, PT ;  /* 0x000000ff1700720c */ /* 0x000fc80003f05070 */
[----:B------:R-:W-:-:S13]  /*0bf0*/  ISETP.NE.AND.EX P0, PT, R0, RZ, PT, P0 ;  /* 0x000000ff0000720c */ /* 0x000fda0003f05300 */
[----:B-1----:R-:W-:Y:S05]  /*0c00*/  @P0 BRA `(.L_x_180) ;  /* 0xfffffffc00c40947 */ /* 0x002fea000383ffff */
[----:B------:R-:W-:Y:S05]  /*0c10*/  EXIT ;  /* 0x000000000000794d */ /* 0x000fea0003800000 */
.L_x_181:
        /* <DEDUP_REMOVED lines=14> */
.L_x_481:


//--------------------- .text._ZN2at6native43_GLOBAL__N__c95f0927_10_LossCTC_cu_88d8892b36ctc_loss_backward_collect_gpu_kernelIdlEEvPT_PKS3_lS6_S6_S6_PKllPKT0_S8_lS6_llllllllllllS8_llllb --------------------------
	.section	.text._ZN2at6native43_GLOBAL__N__c95f0927_10_LossCTC_cu_88d8892b36ctc_loss_backward_collect_gpu_kernelIdlEEvPT_PKS3_lS6_S6_S6_PKllPKT0_S8_lS6_llllllllllllS8_llllb,"ax",@progbits
	.align	128
.text._ZN2at6native43_GLOBAL__N__c95f0927_10_LossCTC_cu_88d8892b36ctc_loss_backward_collect_gpu_kernelIdlEEvPT_PKS3_lS6_S6_S6_PKllPKT0_S8_lS6_llllllllllllS8_llllb:
        .type           _ZN2at6native43_GLOBAL__N__c95f0927_10_LossCTC_cu_88d8892b36ctc_loss_backward_collect_gpu_kernelIdlEEvPT_PKS3_lS6_S6_S6_PKllPKT0_S8_lS6_llllllllllllS8_llllb,@function
        .size           _ZN2at6native43_GLOBAL__N__c95f0927_10_LossCTC_cu_88d8892b36ctc_loss_backward_collect_gpu_kernelIdlEEvPT_PKS3_lS6_S6_S6_PKllPKT0_S8_lS6_llllllllllllS8_llllb,(.L_x_482 - _ZN2at6native43_GLOBAL__N__c95f0927_10_LossCTC_cu_88d8892b36ctc_loss_backward_collect_gpu_kernelIdlEEvPT_PKS3_lS6_S6_S6_PKllPKT0_S8_lS6_llllllllllllS8_llllb)
        .other          _ZN2at6native43_GLOBAL__N__c95f0927_10_LossCTC_cu_88d8892b36ctc_loss_backward_collect_gpu_kernelIdlEEvPT_PKS3_lS6_S6_S6_PKllPKT0_S8_lS6_llllllllllllS8_llllb,@"STO_CUDA_ENTRY STV_DEFAULT"
_ZN2at6native43_GLOBAL__N__c95f0927_10_LossCTC_cu_88d8892b36ctc_loss_backward_collect_gpu_kernelIdlEEvPT_PKS3_lS6_S6_S6_PKllPKT0_S8_lS6_llllllllllllS8_llllb:
        /* <DEDUP_REMOVED lines=79> */
.L_x_192:
[----:B------:R-:W-:Y:S01]  /*04f0*/  ISETP.GE.U32.AND P0, PT, R59, UR4, PT ;  /* 0x000000043b007c0c */ /* 0x000fe2000bf06070 */
[----:B------:R-:W-:Y:S03]  /*0500*/  BSSY B0, `(.L_x_183) ;  /* 0x00000dc000007945 */ /* 0x000fe60003800000 */
[----:B------:R-:W-:-:S13]  /*0510*/  ISETP.GE.AND.EX P0, PT, R58, UR5, PT, P0 ;  /* 0x000000053a007c0c */ /* 0x000fda000bf06300 */
[----:B------:R-:W-:Y:S05]  /*0520*/  @!P0 BRA `(.L_x_184) ;  /* 0x0000000c00648947 */ /* 0x000fea0003800000 */
[----:B------:R-:W-:Y:S01]  /*0530*/  ULOP3.LUT UR6, UR4, 0x1, URZ, 0xc0, !UPT ;  /* 0x0000000104067892 */ /* 0x000fe2000f8ec03f */
[----:B------:R-:W-:-:S03]  /*0540*/  ULDC.64 UR24, c[0x0][0x2f0] ;  /* 0x0000bc0000187ab9 */ /* 0x000fc60000000a00 */
        /* <DEDUP_REMOVED lines=13> */
[----:B------:R-:W-:Y:S01]  /*0620*/  @!P1 LEA.HI.X R21, R18, UR23, R19, 0x3, P0 ;  /* 0x0000001712159c11 */ /* 0x000fe200080f1c13 */
[----:B------:R-:W-:Y:S02]  /*0630*/  IMAD.U32 R18, RZ, RZ, UR24 ;  /* 0x00000018ff127e24 */ /* 0x000fe4000f8e00ff */
[----:B------:R-:W-:-:S06]  /*0640*/  IMAD.U32 R19, RZ, RZ, UR25 ;  /* 0x00000019ff137e24 */ /* 0x000fcc000f8e00ff */
[----:B------:R-:W2:Y:S01]  /*0650*/  @!P1 LDG.E.64.CONSTANT R18, desc[UR12][R20.64] ;  /* 0x0000000c14129981 */ /* 0x000ea2000c1e9b00 */
[----:B------:R-:W-:-:S03]  /*0660*/  MOV R60, R16 ;  /* 0x00000010003c7202 */ /* 0x000fc60000000f00 */
[----:B------:R-:W3:Y:S01]  /*0670*/  LDG.E.64.CONSTANT R20, desc[UR12][R2.64] ;  /* 0x0000000c02147981 */ /* 0x000ee2000c1e9b00 */
[----:B--2---:R-:W-:Y:S02]  /*0680*/  IMAD R19, R19, UR18, RZ ;  /* 0x0000001213137c24 */ /* 0x004fe4000f8e02ff */
[----:B------:R-:W-:-:S04]  /*0690*/  IMAD.WIDE.U32 R22, R18, UR18, R60 ;  /* 0x0000001212167c25 */ /* 0x000fc8000f8e003c */
[----:B------:R-:W-:Y:S01]  /*06a0*/  IMAD R19, R18, UR19, R19 ;  /* 0x0000001312137c24 */ /* 0x000fe2000f8e0213 */
[----:B------:R-:W-:-:S03]  /*06b0*/  LEA R18, P0, R22, UR20, 0x3 ;  /* 0x0000001416127c11 */ /* 0x000fc6000f8018ff */
[----:B------:R-:W-:-:S05]  /*06c0*/  IMAD.IADD R19, R23, 0x1, R19 ;  /* 0x0000000117137824 */ /* 0x000fca00078e0213 */
[----:B------:R-:W-:Y:S02]  /*06d0*/  LEA.HI.X R19, R22, UR21, R19, 0x3, P0 ;  /* 0x0000001516137c11 */ /* 0x000fe400080f1c13 */
[----:B------:R-:W3:Y:S04]  /*06e0*/  LDG.E.64.CONSTANT R22, desc[UR12][R4.64] ;  /* 0x0000000c04167981 */ /* 0x000ee8000c1e9b00 */
[----:B------:R-:W2:Y:S02]  /*06f0*/  LDG.E.64 R24, desc[UR12][R18.64] ;  /* 0x0000000c12187981 */ /* 0x000ea4000c1e1b00 */
[----:B--2---:R-:W-:Y:S02]  /*0700*/  DSETP.NEU.AND P0, PT, R24, -INF , PT ;  /* 0xfff000001800742a */ /* 0x004fe40003f0d000 */
[----:B---3--:R-:W-:-:S12]  /*0710*/  DADD R20, R20, R22 ;  /* 0x0000000014147229 */ /* 0x008fd80000000016 */
[----:B------:R-:W-:Y:S05]  /*0720*/  @!P0 BRA `(.L_x_185) ;  /* 0x0000000800e08947 */ /* 0x000fea0003800000 */
[C---:B------:R-:W-:Y:S01]  /*0730*/  DSETP.GT.AND P0, PT, R24.reuse, R20, PT ;  /* 0x000000141800722a */ /* 0x040fe20003f04000 */
[----:B------:R-:W-:Y:S01]  /*0740*/  IMAD.MOV.U32 R26, RZ, RZ, 0x652b82fe ;  /* 0x652b82feff1a7424 */ /* 0x000fe200078e00ff */
[----:B------:R-:W-:Y:S01]  /*0750*/  MOV R30, 0xfefa39ef ;  /* 0xfefa39ef001e7802 */ /* 0x000fe20000000f00 */
[----:B------:R-:W-:Y:S01]  /*0760*/  IMAD.MOV.U32 R27, RZ, RZ, 0x3ff71547 ;  /* 0x3ff71547ff1b7424 */ /* 0x000fe200078e00ff */
[----:B------:R-:W-:Y:S01]  /*0770*/  MOV R38, 0x62401315 ;  /* 0x6240131500267802 */ /* 0x000fe20000000f00 */
[----:B------:R-:W-:Y:S01]  /*0780*/  IMAD.MOV.U32 R31, RZ, RZ, 0x3fe62e42 ;  /* 0x3fe62e42ff1f7424 */ /* 0x000fe200078e00ff */
[----:B------:R-:W-:Y:S01]  /*0790*/  FSEL R22, R24, R20, P0 ;  /* 0x0000001418167208 */ /* 0x000fe20000000000 */
[----:B------:R-:W-:Y:S01]  /*07a0*/  IMAD.MOV.U32 R32, RZ, RZ, 0x3b39803f ;  /* 0x3b39803fff207424 */ /* 0x000fe200078e00ff */
[----:B------:R-:W-:Y:S01]  /*07b0*/  FSEL R23, R25, R21, P0 ;  /* 0x0000001519177208 */ /* 0x000fe20000000000 */
[----:B------:R-:W-:Y:S01]  /*07c0*/  IMAD.MOV.U32 R33, RZ, RZ, 0x3c7abc9e ;  /* 0x3c7abc9eff217424 */ /* 0x000fe200078e00ff */
[----:B------:R-:W-:Y:S01]  /*07d0*/  MOV R46, 0x11122322 ;  /* 0x11122322002e7802 */ /* 0x000fe20000000f00 */
[----:B------:R-:W-:Y:S01]  /*07e0*/  IMAD.MOV.U32 R36, RZ, RZ, -0x35dec16 ;  /* 0xfca213eaff247424 */ /* 0x000fe200078e00ff */
[----:B------:R-:W-:Y:S01]  /*07f0*/  MOV R50, 0x55555511 ;  /* 0x5555551100327802 */ /* 0x000fe20000000f00 */
[----:B------:R-:W-:Y:S01]  /*0800*/  IMAD.MOV.U32 R37, RZ, RZ, 0x3e928af3 ;  /* 0x3e928af3ff257424 */ /* 0x000fe200078e00ff */
[----:B------:R-:W-:Y:S01]  /*0810*/  DADD R24, R24, -R22 ;  /* 0x0000000018187229 */ /* 0x000fe20000000816 */
[----:B------:R-:W-:Y:S01]  /*0820*/  IMAD.MOV.U32 R39, RZ, RZ, 0x3ec71dee ;  /* 0x3ec71deeff277424 */ /* 0x000fe200078e00ff */
[----:B------:R-:W-:Y:S01]  /*0830*/  BSSY B1, `(.L_x_186) ;  /* 0x000002e000017945 */ /* 0x000fe20003800000 */
[----:B------:R-:W-:-:S02]  /*0840*/  IMAD.MOV.U32 R47, RZ, RZ, 0x3f811111 ;  /* 0x3f811111ff2f7424 */ /* 0x000fc400078e00ff */
[----:B------:R-:W-:Y:S02]  /*0850*/  IMAD.MOV.U32 R48, RZ, RZ, 0x555502a1 ;  /* 0x555502a1ff307424 */ /* 0x000fe400078e00ff */
[----:B------:R-:W-:Y:S01]  /*0860*/  IMAD.MOV.U32 R49, RZ, RZ, 0x3fa55555 ;  /* 0x3fa55555ff317424 */ /* 0x000fe200078e00ff */
[----:B------:R-:W-:Y:S01]  /*0870*/  DFMA R28, R24, R26, 6.75539944105574400000e+15 ;  /* 0x43380000181c742b */ /* 0x000fe2000000001a */
[----:B------:R-:W-:Y:S01]  /*0880*/  IMAD.MOV.U32 R51, RZ, RZ, 0x3fc55555 ;  /* 0x3fc55555ff337424 */ /* 0x000fe200078e00ff */
[----:B------:R-:W-:Y:S01]  /*0890*/  FSETP.GEU.FTZ.AND P0, PT, |R25|, 4.1917929649353027344, PT ;  /* 0x4086232b1900780b */ /* 0x000fe20003f1e200 */
[----:B------:R-:W-:Y:S02]  /*08a0*/  IMAD.MOV.U32 R52, RZ, RZ, 0xb ;  /* 0x0000000bff347424 */ /* 0x000fe400078e00ff */
[----:B------:R-:W-:-:S03]  /*08b0*/  IMAD.MOV.U32 R53, RZ, RZ, 0x3fe00000 ;  /* 0x3fe00000ff357424 */ /* 0x000fc600078e00ff */
[----:B------:R-:W-:-:S08]  /*08c0*/  DADD R56, R28, -6.75539944105574400000e+15 ;  /* 0xc33800001c387429 */ /* 0x000fd00000000000 */
[----:B------:R-:W-:-:S08]  /*08d0*/  DFMA R34, R56, -R30, R24 ;  /* 0x8000001e3822722b */ /* 0x000fd00000000018 */
[----:B------:R-:W-:Y:S01]  /*08e0*/  DFMA R56, R56, -R32, R34 ;  /* 0x800000203838722b */ /* 0x000fe20000000022 */
[----:B------:R-:W-:Y:S01]  /*08f0*/  MOV R34, 0x69ce2bdf ;  /* 0x69ce2bdf00227802 */ /* 0x000fe20000000f00 */
[----:B------:R-:W-:-:S06]  /*0900*/  IMAD.MOV.U32 R35, RZ, RZ, 0x3e5ade15 ;  /* 0x3e5ade15ff237424 */ /* 0x000fcc00078e00ff */
[----:B------:R-:W-:-:S08]  /*0910*/  DFMA R40, R56, R34, R36 ;  /* 0x000000223828722b */ /* 0x000fd00000000024 */
[----:B------:R-:W-:Y:S01]  /*0920*/  DFMA R42, R56, R40, R38 ;  /* 0x00000028382a722b */ /* 0x000fe20000000026 */
[----:B------:R-:W-:Y:S02]  /*0930*/  IMAD.MOV.U32 R40, RZ, RZ, 0x7c89eb71 ;  /* 0x7c89eb71ff287424 */ /* 0x000fe400078e00ff */
[----:B------:R-:W-:-:S06]  /*0940*/  IMAD.MOV.U32 R41, RZ, RZ, 0x3efa0199 ;  /* 0x3efa0199ff297424 */ /* 0x000fcc00078e00ff */
[----:B------:R-:W-:Y:S01]  /*0950*/  DFMA R44, R56, R42, R40 ;  /* 0x0000002a382c722b */ /* 0x000fe20000000028 */
[----:B------:R-:W-:Y:S01]  /*0960*/  MOV R42, 0x14761f65 ;  /* 0x14761f65002a7802 */ /* 0x000fe20000000f00 */
[----:B------:R-:W-:-:S06]  /*0970*/  IMAD.MOV.U32 R43, RZ, RZ, 0x3f2a01a0 ;  /* 0x3f2a01a0ff2b7424 */ /* 0x000fcc00078e00ff */
[----:B------:R-:W-:Y:S01]  /*0980*/  DFMA R54, R56, R44, R42 ;  /* 0x0000002c3836722b */ /* 0x000fe2000000002a */
[----:B------:R-:W-:Y:S02]  /*0990*/  IMAD.MOV.U32 R44, RZ, RZ, 0x1852b7af ;  /* 0x1852b7afff2c7424 */ /* 0x000fe400078e00ff */
[----:B------:R-:W-:-:S06]  /*09a0*/  IMAD.MOV.U32 R45, RZ, RZ, 0x3f56c16c ;  /* 0x3f56c16cff2d7424 */ /* 0x000fcc00078e00ff */
[----:B------:R-:W-:-:S08]  /*09b0*/  DFMA R54, R56, R54, R44 ;  /* 0x000000363836722b */ /* 0x000fd0000000002c */
[----:B------:R-:W-:-:S08]  /*09c0*/  DFMA R54, R56, R54, R46 ;  /* 0x000000363836722b */ /* 0x000fd0000000002e */
[----:B------:R-:W-:-:S08]  /*09d0*/  DFMA R54, R56, R54, R48 ;  /* 0x000000363836722b */ /* 0x000fd00000000030 */
[----:B------:R-:W-:-:S08]  /*09e0*/  DFMA R54, R56, R54, R50 ;  /* 0x000000363836722b */ /* 0x000fd00000000032 */
[----:B------:R-:W-:-:S08]  /*09f0*/  DFMA R54, R56, R54, R52 ;  /* 0x000000363836722b */ /* 0x000fd00000000034 */
        /* <DEDUP_REMOVED lines=11> */
[----:B------:R-:W-:-:S03]  /*0ab0*/  FSEL R57, R25, RZ, P1 ;  /* 0x000000ff19397208 */ /* 0x000fc60000800000 */
[----:B------:R-:W-:Y:S02]  /*0ac0*/  @!P0 IMAD.IADD R28, R28, 0x1, -R29 ;  /* 0x000000011c1c8824 */ /* 0x000fe400078e0a1d */
[----:B------:R-:W-:-:S03]  /*0ad0*/  @!P0 IMAD R55, R29, 0x100000, R55 ;  /* 0x001000001d378824 */ /* 0x000fc600078e0237 */
[----:B------:R-:W-:Y:S02]  /*0ae0*/  @!P0 LEA R29, R28, 0x3ff00000, 0x14 ;  /* 0x3ff000001c1d8811 */ /* 0x000fe400078ea0ff */
[----:B------:R-:W-:-:S06]  /*0af0*/  @!P0 MOV R28, RZ ;  /* 0x000000ff001c8202 */ /* 0x000fcc0000000f00 */
[----:B------:R-:W-:-:S11]  /*0b00*/  @!P0 DMUL R56, R54, R28 ;  /* 0x0000001c36388228 */ /* 0x000fd60000000000 */
.L_x_187:
[----:B------:R-:W-:Y:S05]  /*0b10*/  BSYNC B1 ;  /* 0x0000000000017941 */ /* 0x000fea0003800000 */
.L_x_186:
        /* <DEDUP_REMOVED lines=28> */
[----:B------:R-:W-:-:S03]  /*0ce0*/  FSEL R24, R28, RZ, P1 ;  /* 0x000000ff1c187208 */ /* 0x000fc60000800000 */
[----:B------:R-:W-:Y:S01]  /*0cf0*/  @!P0 IMAD.IADD R26, R26, 0x1, -R21 ;  /* 0x000000011a1a8824 */ /* 0x000fe200078e0a15 */
[----:B------:R-:W-:-:S04]  /*0d00*/  @!P0 LEA R21, R21, R35, 0x14 ;  /* 0x0000002315158211 */ /* 0x000fc800078ea0ff */
[----:B------:R-:W-:Y:S01]  /*0d10*/  @!P0 LEA R27, R26, 0x3ff00000, 0x14 ;  /* 0x3ff000001a1b8811 */ /* 0x000fe200078ea0ff */
[----:B------:R-:W-:-:S06]  /*0d20*/  @!P0 IMAD.MOV.U32 R26, RZ, RZ, RZ ;  /* 0x000000ffff1a8224 */ /* 0x000fcc00078e00ff */
[----:B------:R-:W-:-:S11]  /*0d30*/  @!P0 DMUL R24, R20, R26 ;  /* 0x0000001a14188228 */ /* 0x000fd60000000000 */
.L_x_189:
[----:B------:R-:W-:Y:S05]  /*0d40*/  BSYNC B1 ;  /* 0x0000000000017941 */ /* 0x000fea0003800000 */
.L_x_188:
[----:B------:R-:W-:Y:S01]  /*0d50*/  DADD R30, R24, R56 ;  /* 0x00000000181e7229 */ /* 0x000fe20000000038 */
[----:B------:R-:W-:Y:S09]  /*0d60*/  BSSY B1, `(.L_x_190) ;  /* 0x0000051000017945 */ /* 0x000ff20003800000 */
[----:B------:R-:W-:Y:S01]  /*0d70*/  ISETP.GT.AND P0, PT, R31, 0xfffff, PT ;  /* 0x000fffff1f00780c */ /* 0x000fe20003f04270 */
[--C-:B------:R-:W-:Y:S01]  /*0d80*/  IMAD.MOV.U32 R20, RZ, RZ, R30.reuse ;  /* 0x000000ffff147224 */ /* 0x100fe200078e001e */
[----:B------:R-:W-:Y:S01]  /*0d90*/  MOV R21, R31 ;  /* 0x0000001f00157202 */ /* 0x000fe20000000f00 */
[----:B------:R-:W-:-:S02]  /*0da0*/  IMAD.MOV.U32 R26, RZ, RZ, R30 ;  /* 0x000000ffff1a7224 */ /* 0x000fc400078e001e */
[----:B------:R-:W-:-:S08]  /*0db0*/  IMAD.MOV.U32 R30, RZ, RZ, -0x3ff ;  /* 0xfffffc01ff1e7424 */ /* 0x000fd000078e00ff */
[----:B------:R-:W-:Y:S01]  /*0dc0*/  @!P0 DMUL R20, R20, 1.80143985094819840000e+16 ;  /* 0x4350000014148828 */ /* 0x000fe20000000000 */
[----:B------:R-:W-:-:S09]  /*0dd0*/  @!P0 MOV R30, 0xfffffbcb ;  /* 0xfffffbcb001e8802 */ /* 0x000fd20000000f00 */
[----:B------:R-:W-:Y:S02]  /*0de0*/  @!P0 IMAD.MOV.U32 R31, RZ, RZ, R21 ;  /* 0x000000ffff1f8224 */ /* 0x000fe400078e0015 */
[----:B------:R-:W-:Y:S02]  /*0df0*/  @!P0 IMAD.MOV.U32 R26, RZ, RZ, R20 ;  /* 0x000000ffff1a8224 */ /* 0x000fe400078e0014 */
[----:B------:R-:W-:-:S05]  /*0e00*/  VIADD R24, R31, 0xffffffff ;  /* 0xffffffff1f187836 */ /* 0x000fca0000000000 */
[----:B------:R-:W-:-:S13]  /*0e10*/  ISETP.GE.U32.AND P1, PT, R24, 0x7fefffff, PT ;  /* 0x7fefffff1800780c */ /* 0x000fda0003f26070 */
[----:B------:R-:W-:Y:S01]  /*0e20*/  @P1 IMAD.MOV.U32 R24, RZ, RZ, 0x0 ;  /* 0x00000000ff181424 */ /* 0x000fe200078e00ff */
[----:B------:R-:W-:Y:S02]  /*0e30*/  @P1 MOV R25, 0x7ff00000 ;  /* 0x7ff0000000191802 */ /* 0x000fe40000000f00 */
[----:B------:R-:W-:-:S04]  /*0e40*/  @P1 FSETP.NEU.FTZ.AND P2, PT, R21, RZ, PT ;  /* 0x000000ff1500120b */ /* 0x000fc80003f5d000 */
[----:B------:R-:W-:-:S10]  /*0e50*/  @P1 DFMA R24, R20, R24, +INF ;  /* 0x7ff000001418142b */ /* 0x000fd40000000018 */
[----:B------:R-:W-:Y:S02]  /*0e60*/  @P1 FSEL R32, R24, RZ, P2 ;  /* 0x000000ff18201208 */ /* 0x000fe40001000000 */
[----:B------:R-:W-:Y:S01]  /*0e70*/  @P1 FSEL R33, R25, -QNAN , P2 ;  /* 0xfff0000019211808 */ /* 0x000fe20001000000 */
[----:B------:R-:W-:Y:S06]  /*0e80*/  @P1 BRA `(.L_x_191) ;  /* 0x0000000000f81947 */ /* 0x000fec0003800000 */
[----:B------:R-:W-:Y:S01]  /*0e90*/  LOP3.LUT R20, R31, 0x800fffff, RZ, 0xc0, !PT ;  /* 0x800fffff1f147812 */ /* 0x000fe200078ec0ff */
[----:B------:R-:W-:Y:S01]  /*0ea0*/  IMAD.MOV.U32 R34, RZ, RZ, -0x748574fc ;  /* 0x8b7a8b04ff227424 */ /* 0x000fe200078e00ff */
[----:B------:R-:W-:Y:S01]  /*0eb0*/  MOV R24, RZ ;  /* 0x000000ff00187202 */ /* 0x000fe20000000f00 */
[----:B------:R-:W-:Y:S01]  /*0ec0*/  IMAD.MOV.U32 R35, RZ, RZ, 0x3ed0ee25 ;  /* 0x3ed0ee25ff237424 */ /* 0x000fe200078e00ff */
[----:B------:R-:W-:Y:S01]  /*0ed0*/  LOP3.LUT R21, R20, 0x3ff00000, RZ, 0xfc, !PT ;  /* 0x3ff0000014157812 */ /* 0x000fe200078efcff */
[----:B------:R-:W-:Y:S01]  /*0ee0*/  IMAD.MOV.U32 R20, RZ, RZ, R26 ;  /* 0x000000ffff147224 */ /* 0x000fe200078e001a */
[----:B------:R-:W-:Y:S01]  /*0ef0*/  UMOV UR22, 0x3ae80f1e ;  /* 0x3ae80f1e00167882 */ /* 0x000fe20000000000 */
[----:B------:R-:W-:Y:S01]  /*0f00*/  UMOV UR23, 0x3eb1380b ;  /* 0x3eb1380b00177882 */ /* 0x000fe20000000000 */
[----:B------:R-:W-:Y:S01]  /*0f10*/  ISETP.GE.AND P0, PT, R21, 0x3ff6a09f, PT ;  /* 0x3ff6a09f1500780c */ /* 0x000fe20003f06270 */
[----:B------:R-:W-:Y:S01]  /*0f20*/  UMOV UR24, 0x80000000 ;  /* 0x8000000000187882 */ /* 0x000fe20000000000 */
[----:B------:R-:W-:Y:S01]  /*0f30*/  LEA.HI R36, R31, R30, RZ, 0xc ;  /* 0x0000001e1f247211 */ /* 0x000fe200078f60ff */
[----:B------:R-:W-:Y:S01]  /*0f40*/  UMOV UR25, 0x43300000 ;  /* 0x4330000000197882 */ /* 0x000fe20000000000 */
[----:B------:R-:W-:-:S09]  /*0f50*/  MOV R37, 0x43300000 ;  /* 0x4330000000257802 */ /* 0x000fd20000000f00 */
        /* <DEDUP_REMOVED lines=49> */
.L_x_191:
[----:B------:R-:W-:Y:S05]  /*1270*/  BSYNC B1 ;  /* 0x0000000000017941 */ /* 0x000fea0003800000 */
.L_x_190:
[----:B------:R-:W-:-:S07]  /*1280*/  DADD R32, R22, R32 ;  /* 0x0000000016207229 */ /* 0x000fce0000000020 */
[----:B------:R1:W-:Y:S01]  /*1290*/  STG.E.64 desc[UR12][R18.64], R32 ;  /* 0x0000002012007986 */ /* 0x0003e2000c101b0c */
[----:B------:R-:W-:Y:S05]  /*12a0*/  BRA `(.L_x_184) ;  /* 0x0000000000047947 */ /* 0x000fea0003800000 */
.L_x_185:
[----:B------:R0:W-:Y:S02]  /*12b0*/  STG.E.64 desc[UR12][R18.64], R20 ;  /* 0x0000001412007986 */ /* 0x0001e4000c101b0c */
.L_x_184:
[----:B------:R-:W-:Y:S05]  /*12c0*/  BSYNC B0 ;  /* 0x0000000000007941 */ /* 0x000fea0003800000 */
.L_x_183:
        /* <DEDUP_REMOVED lines=12> */
.L_x_182:
[----:B------:R-:W0:Y:S01]  /*1390*/  LDC.64 R4, c[0x0][0x2e8] ;  /* 0x0000ba00ff047b82 */ /* 0x000e220000000a00 */
[----:B------:R-:W-:Y:S01]  /*13a0*/  IMAD.SHL.U32 R2, R0, 0x8, RZ ;  /* 0x0000000800027824 */ /* 0x000fe200078e00ff */
[----:B------:R-:W-:Y:S01]  /*13b0*/  ULDC.64 UR22, c[0x0][0x268] ;  /* 0x00009a0000167ab9 */ /* 0x000fe20000000a00 */
[----:B------:R-:W-:-:S03]  /*13c0*/  SHF.R.U32.HI R3, RZ, 0x1d, R0 ;  /* 0x0000001dff037819 */ /* 0x000fc60000011600 */
        /* <DEDUP_REMOVED lines=24> */
[C---:B------:R-:W-:Y:S01]  /*1550*/  IMAD R19, R14.reuse, UR7, R19 ;  /* 0x000000070e137c24 */ /* 0x040fe2000f8e0213 */
[----:B0-----:R-:W-:Y:S01]  /*1560*/  MOV R16, R10 ;  /* 0x0000000a00107202 */ /* 0x001fe20000000f00 */
[----:B------:R-:W-:Y:S02]  /*1570*/  IMAD.MOV.U32 R17, RZ, RZ, R9 ;  /* 0x000000ffff117224 */ /* 0x000fe400078e0009 */
[----:B------:R-:W-:Y:S01]  /*1580*/  IMAD.MOV.U32 R10, RZ, RZ, R6 ;  /* 0x000000ffff0a7224 */ /* 0x000fe200078e0006 */
[----:B------:R-:W0:Y:S01]  /*1590*/  LDC.64 R8, c[0x0][0x280] ;  /* 0x0000a000ff087b82 */ /* 0x000e220000000a00 */
[----:B------:R-:W-:-:S04]  /*15a0*/  IMAD.WIDE.U32 R16, R14, UR8, R16 ;  /* 0x000000080e107c25 */ /* 0x000fc8000f8e0010 */
[----:B------:R-:W-:Y:S01]  /*15b0*/  IMAD.WIDE.U32 R10, R14, UR6, R10 ;  /* 0x000000060e0a7c25 */ /* 0x000fe2000f8e000a */
[----:B------:R-:W-:Y:S02]  /*15c0*/  ULDC.64 UR6, c[0x0][0x210] ;  /* 0x0000840000067ab9 */ /* 0x000fe40000000a00 */
[----:B------:R-:W1:Y:S01]  /*15d0*/  LDC.64 R6, c[0x0][0x298] ;  /* 0x0000a600ff067b82 */ /* 0x000e620000000a00 */
[----:B------:R-:W-:Y:S01]  /*15e0*/  IMAD.IADD R21, R17, 0x1, R21 ;  /* 0x0000000111157824 */ /* 0x000fe200078e0215 */
[----:B0-----:R-:W-:Y:S02]  /*15f0*/  SHF.L.U64.HI R9, R8, 0x3, R9 ;  /* 0x0000000308097819 */ /* 0x001fe40000010209 */
[----:B-1----:R-:W-:Y:S01]  /*1600*/  SHF.L.U64.HI R12, R6, 0x3, R7 ;  /* 0x00000003060c7819 */ /* 0x002fe20000010207 */
[----:B--2---:R-:W-:-:S06]  /*1610*/  DSETP.NEU.AND P0, PT, R2, +INF , PT ;  /* 0x7ff000000200742a */ /* 0x004fcc0003f0d000 */
[----:B------:R-:W-:Y:S01]  /*1620*/  ISETP.EQ.OR P0, PT, RZ, UR4, P0 ;  /* 0x00000004ff007c0c */ /* 0x000fe20008702670 */
[----:B------:R-:W-:Y:S02]  /*1630*/  ULDC.64 UR4, c[0x0][0x238] ;  /* 0x00008e0000047ab9 */ /* 0x000fe40000000a00 */
[----:B------:R-:W-:Y:S01]  /*1640*/  LEA R0, P2, R10, UR4, 0x3 ;  /* 0x000000040a007c11 */ /* 0x000fe2000f8418ff */
[----:B------:R-:W-:Y:S01]  /*1650*/  UMOV UR4, URZ ;  /* 0x0000003f00047c82 */ /* 0x000fe20008000000 */
[----:B------:R-:W-:Y:S02]  /*1660*/  ISETP.LT.AND.EX P0, PT, R15, R13, P0, P1 ;  /* 0x0000000d0f00720c */ /* 0x000fe40000701310 */
[C---:B------:R-:W-:Y:S02]  /*1670*/  LEA R18, P1, R16.reuse, UR6, 0x3 ;  /* 0x0000000610127c11 */ /* 0x040fe4000f8218ff */
[----:B------:R-:W-:Y:S02]  /*1680*/  IADD3 R13, R11, R19, RZ ;  /* 0x000000130b0d7210 */ /* 0x000fe40007ffe0ff */
[----:B------:R-:W-:-:S02]  /*1690*/  LEA.HI.X R19, R16, UR7, R21, 0x3, P1 ;  /* 0x0000000710137c11 */ /* 0x000fc400088f1c15 */
[----:B------:R-:W-:Y:S01]  /*16a0*/  LEA.HI.X R13, R10, UR5, R13, 0x3, P2 ;  /* 0x000000050a0d7c11 */ /* 0x000fe200090f1c0d */
[----:B------:R-:W-:-:S06]  /*16b0*/  UMOV UR5, URZ ;  /* 0x0000003f00057c82 */ /* 0x000fcc0008000000 */
.L_x_199:
        /* <DEDUP_REMOVED lines=8> */
[----:B------:R-:W-:Y:S02]  /*1740*/  IMAD.MOV.U32 R10, RZ, RZ, R18 ;  /* 0x000000ffff0a7224 */ /* 0x000fe400078e0012 */
[----:B------:R-:W-:Y:S01]  /*1750*/  IMAD.MOV.U32 R11, RZ, RZ, R19 ;  /* 0x000000ffff0b7224 */ /* 0x000fe200078e0013 */
[----:B------:R-:W-:Y:S09]  /*1760*/  @!P0 BRA `(.L_x_194) ;  /* 0x0000000400988947 */ /* 0x000ff20003800000 */
[----:B------:R-:W2:Y:S01]  /*1770*/  LDG.E.64 R16, desc[UR12][R10.64] ;  /* 0x0000000c0a107981 */ /* 0x000ea2000c1e1b00 */
[----:B------:R-:W-:Y:S01]  /*1780*/  MOV R14, R0 ;  /* 0x00000000000e7202 */ /* 0x000fe20000000f00 */
[----:B------:R-:W-:-:S06]  /*1790*/  IMAD.MOV.U32 R15, RZ, RZ, R13 ;  /* 0x000000ffff0f7224 */ /* 0x000fcc00078e000d */
[----:B------:R-:W3:Y:S01]  /*17a0*/  LDG.E.64.CONSTANT R14, desc[UR12][R14.64] ;  /* 0x0000000c0e0e7981 */ /* 0x000ee2000c1e9b00 */
[----:B------:R-:W-:Y:S01]  /*17b0*/  IMAD.MOV.U32 R18, RZ, RZ, 0x652b82fe ;  /* 0x652b82feff127424 */ /* 0x000fe200078e00ff */
[----:B------:R-:W-:Y:S01]  /*17c0*/  MOV R28, 0xfefa39ef ;  /* 0xfefa39ef001c7802 */ /* 0x000fe20000000f00 */
[----:B------:R-:W-:Y:S01]  /*17d0*/  IMAD.MOV.U32 R19, RZ, RZ, 0x3ff71547 ;  /* 0x3ff71547ff137424 */ /* 0x000fe200078e00ff */
        /* <DEDUP_REMOVED lines=21> */
[----:B------:R-:W-:-:S04]  /*1930*/  IMAD.MOV.U32 R31, RZ, RZ, 0x3ec71dee ;  /* 0x3ec71deeff1f7424 */ /* 0x000fc800078e00ff */
[-CC-:B------:R-:W-:Y:S02]  /*1940*/  DFMA R26, R22, R32.reuse, R28.reuse ;  /* 0x00000020161a722b */ /* 0x180fe4000000001c */
[----:B------:R-:W-:-:S06]  /*1950*/  DFMA R28, R24, R32, R28 ;  /* 0x00000020181c722b */ /* 0x000fcc000000001c */
        /* <DEDUP_REMOVED lines=52> */
.L_x_196:
[----:B------:R-:W-:Y:S05]  /*1ca0*/  BSYNC B1 ;  /* 0x0000000000017941 */ /* 0x000fea0003800000 */
.L_x_195:
        /* <DEDUP_REMOVED lines=15> */
.L_x_198:
[----:B------:R-:W-:Y:S05]  /*1da0*/  BSYNC B1 ;  /* 0x0000000000017941 */ /* 0x000fea0003800000 */
.L_x_197:
[----:B------:R-:W-:-:S08]  /*1db0*/  DADD R14, -R24, R22 ;  /* 0x00000000180e7229 */ /* 0x000fd00000000116 */
[----:B-----5:R-:W-:-:S11]  /*1dc0*/  DMUL R14, R4, R14 ;  /* 0x0000000e040e7228 */ /* 0x020fd60000000000 */
.L_x_194:
[----:B------:R-:W-:Y:S05]  /*1dd0*/  BSYNC B0 ;  /* 0x0000000000007941 */ /* 0x000fea0003800000 */
.L_x_193:
[----:B------:R0:W-:Y:S01]  /*1de0*/  STG.E.64 desc[UR12][R10.64], R14 ;  /* 0x0000000e0a007986 */ /* 0x0001e2000c101b0c */
[----:B------:R-:W-:Y:S02]  /*1df0*/  LEA R0, P3, R6, R0, 0x3 ;  /* 0x0000000006007211 */ /* 0x000fe400078618ff */
[----:B------:R-:W-:-:S03]  /*1e00*/  LEA R18, P2, R8, R10, 0x3 ;  /* 0x0000000a08127211 */ /* 0x000fc600078418ff */
[----:B------:R-:W-:Y:S01]  /*1e10*/  IMAD.X R13, R13, 0x1, R12, P3 ;  /* 0x000000010d0d7824 */ /* 0x000fe200018e060c */
[----:B------:R-:W-:Y:S01]  /*1e20*/  IADD3.X R19, R11, R9, RZ, P2, !PT ;  /* 0x000000090b137210 */ /* 0x000fe200017fe4ff */
[----:B------:R-:W-:Y:S08]  /*1e30*/  @!P1 BRA `(.L_x_199) ;  /* 0xfffffff800209947 */ /* 0x000ff0000383ffff */
[----:B------:R-:W-:Y:S05]  /*1e40*/  EXIT ;  /* 0x000000000000794d */ /* 0x000fea0003800000 */
.L_x_200:
        /* <DEDUP_REMOVED lines=11> */
.L_x_482:


//--------------------- .text._ZN2at6native43_GLOBAL__N__c95f0927_10_LossCTC_cu_88d8892b45ctc_loss_backward_collect_nonblank_gpu_kernelIdlEEvPT_PKS3_lS6_S6_S6_PKlPKT0_S8_S6_llllllllllllS8_llb --------------------------
	.section	.text._ZN2at6native43_GLOBAL__N__c95f0927_10_LossCTC_cu_88d8892b45ctc_loss_backward_collect_nonblank_gpu_kernelIdlEEvPT_PKS3_lS6_S6_S6_PKlPKT0_S8_S6_llllllllllllS8_llb,"ax",@progbits
	.align	128
.text._ZN2at6native43_GLOBAL__N__c95f0927_10_LossCTC_cu_88d8892b45ctc_loss_backward_collect_nonblank_gpu_kernelIdlEEvPT_PKS3_lS6_S6_S6_PKlPKT0_S8_S6_llllllllllllS8_llb:
        .type           _ZN2at6native43_GLOBAL__N__c95f0927_10_LossCTC_cu_88d8892b45ctc_loss_backward_collect_nonblank_gpu_kernelIdlEEvPT_PKS3_lS6_S6_S6_PKlPKT0_S8_S6_llllllllllllS8_llb,@function
        .size           _ZN2at6native43_GLOBAL__N__c95f0927_10_LossCTC_cu_88d8892b45ctc_loss_backward_collect_nonblank_gpu_kernelIdlEEvPT_PKS3_lS6_S6_S6_PKlPKT0_S8_S6_llllllllllllS8_llb,(.L_x_483 - _ZN2at6native43_GLOBAL__N__c95f0927_10_LossCTC_cu_88d8892b45ctc_loss_backward_collect_nonblank_gpu_kernelIdlEEvPT_PKS3_lS6_S6_S6_PKlPKT0_S8_S6_llllllllllllS8_llb)
        .other          _ZN2at6native43_GLOBAL__N__c95f0927_10_LossCTC_cu_88d8892b45ctc_loss_backward_collect_nonblank_gpu_kernelIdlEEvPT_PKS3_lS6_S6_S6_PKlPKT0_S8_S6_llllllllllllS8_llb,@"STO_CUDA_ENTRY STV_DEFAULT"
_ZN2at6native43_GLOBAL__N__c95f0927_10_LossCTC_cu_88d8892b45ctc_loss_backward_collect_nonblank_gpu_kernelIdlEEvPT_PKS3_lS6_S6_S6_PKlPKT0_S8_S6_llllllllllllS8_llb:
        /* <DEDUP_REMOVED lines=53> */
[----:B------:R-:W-:-:S03]  /*0350*/  ULDC.64 UR14, c[0x0][0x210] ;  /* 0x00008400000e7ab9 */ /* 0x000fc60000000a00 */
        /* <DEDUP_REMOVED lines=8> */
[----:B------:R-:W-:-:S04]  /*03e0*/  ULDC.64 UR4, c[0x0][0x280] ;  /* 0x0000a00000047ab9 */ /* 0x000fc80000000a00 */
[----:B------:R0:W2:Y:S01]  /*03f0*/  LDG.E.64.CONSTANT R4, desc[UR6][R8.64] ;  /* 0x0000000608047981 */ /* 0x0000a2000c1e9b00 */
[----:B------:R-:W-:Y:S01]  /*0400*/  IMAD.WIDE.U32 R6, R19, UR4, RZ ;  /* 0x0000000413067c25 */ /* 0x000fe2000f8e00ff */
[----:B------:R-:W-:-:S03]  /*0410*/  SHF.L.U64.HI R0, R2, 0x1, R3 ;  /* 0x0000000102007819 */ /* 0x000fc60000010203 */
[C---:B------:R-:W-:Y:S01]  /*0420*/  IMAD R7, R19.reuse, UR5, R7 ;  /* 0x0000000513077c24 */ /* 0x040fe2000f8e0207 */
[----:B------:R-:W-:Y:S01]  /*0430*/  ULDC.64 UR4, c[0x0][0x2a8] ;  /* 0x0000aa0000047ab9 */ /* 0x000fe20000000a00 */
[----:B0-----:R-:W-:Y:S01]  /*0440*/  SHF.L.U32 R9, R2, 0x1, RZ ;  /* 0x0000000102097819 */ /* 0x001fe200000006ff */
[----:B------:R-:W-:Y:S01]  /*0450*/  IMAD.WIDE.U32 R2, R19, UR4, RZ ;  /* 0x0000000413027c25 */ /* 0x000fe2000f8e00ff */
[----:B------:R-:W-:-:S03]  /*0460*/  ISETP.NE.U32.AND P0, PT, R24, 0x1, PT ;  /* 0x000000011800780c */ /* 0x000fc60003f05070 */
[----:B------:R-:W-:Y:S01]  /*0470*/  IMAD.WIDE.U32 R16, R19, UR10, RZ ;  /* 0x0000000a13107c25 */ /* 0x000fe2000f8e00ff */
[----:B------:R-:W-:-:S03]  /*0480*/  LOP3.LUT R9, R9, 0x1, RZ, 0xfc, !PT ;  /* 0x0000000109097812 */ /* 0x000fc600078efcff */
[C---:B------:R-:W-:Y:S01]  /*0490*/  IMAD R3, R19.reuse, UR5, R3 ;  /* 0x0000000513037c24 */ /* 0x040fe2000f8e0203 */
[----:B------:R-:W-:Y:S01]  /*04a0*/  ULDC.64 UR4, c[0x0][0x2a0] ;  /* 0x0000a80000047ab9 */ /* 0x000fe20000000a00 */
[----:B------:R-:W-:Y:S01]  /*04b0*/  IMAD.WIDE.U32 R14, R19, UR8, RZ ;  /* 0x00000008130e7c25 */ /* 0x000fe2000f8e00ff */
[----:B------:R-:W-:-:S03]  /*04c0*/  ISETP.NE.AND.EX P0, PT, R25, RZ, PT, P0 ;  /* 0x000000ff1900720c */ /* 0x000fc60003f05300 */
[C---:B------:R-:W-:Y:S01]  /*04d0*/  IMAD R17, R19.reuse, UR11, R17 ;  /* 0x0000000b13117c24 */ /* 0x040fe2000f8e0211 */
[----:B------:R-:W-:Y:S01]  /*04e0*/  ULDC.64 UR10, c[0x0][0x2b8] ;  /* 0x0000ae00000a7ab9 */ /* 0x000fe20000000a00 */
[----:B------:R-:W-:Y:S02]  /*04f0*/  IMAD R8, R0, UR4, RZ ;  /* 0x0000000400087c24 */ /* 0x000fe4000f8e02ff */
[----:B------:R-:W-:Y:S01]  /*0500*/  IMAD R21, R19, UR9, R15 ;  /* 0x0000000913157c24 */ /* 0x000fe2000f8e020f */
[----:B------:R-:W-:Y:S01]  /*0510*/  ULDC.64 UR8, c[0x0][0x270] ;  /* 0x00009c0000087ab9 */ /* 0x000fe20000000a00 */
[----:B------:R-:W-:Y:S02]  /*0520*/  IMAD.MOV.U32 R20, RZ, RZ, R14 ;  /* 0x000000ffff147224 */ /* 0x000fe400078e000e */
[C---:B------:R-:W-:Y:S02]  /*0530*/  IMAD R27, R9.reuse, UR5, R8 ;  /* 0x00000005091b7c24 */ /* 0x040fe4000f8e0208 */
[----:B------:R-:W-:Y:S01]  /*0540*/  IMAD.WIDE.U32 R14, R9, UR4, R16 ;  /* 0x00000004090e7c25 */ /* 0x000fe2000f8e0010 */
[----:B------:R-:W-:-:S03]  /*0550*/  ULDC.64 UR4, c[0x0][0x288] ;  /* 0x0000a20000047ab9 */ /* 0x000fc60000000a00 */
[----:B------:R-:W-:-:S04]  /*0560*/  IMAD.WIDE.U32 R16, R9, UR10, R2 ;  /* 0x0000000a09107c25 */ /* 0x000fc8000f8e0002 */
[----:B------:R-:W-:Y:S01]  /*0570*/  IMAD R0, R0, UR10, RZ ;  /* 0x0000000a00007c24 */ /* 0x000fe2000f8e02ff */
[----:B------:R-:W-:Y:S03]  /*0580*/  BSSY B0, `(.L_x_201) ;  /* 0x00000c5000007945 */ /* 0x000fe60003800000 */
[----:B------:R-:W-:Y:S01]  /*0590*/  IMAD R29, R9, UR11, R0 ;  /* 0x0000000b091d7c24 */ /* 0x000fe2000f8e0200 */
[----:B------:R-:W-:Y:S01]  /*05a0*/  ULDC.64 UR10, c[0x0][0x230] ;  /* 0x00008c00000a7ab9 */ /* 0x000fe20000000a00 */
[----:B------:R-:W-:Y:S01]  /*05b0*/  MOV R59, RZ ;  /* 0x000000ff003b7202 */ /* 0x000fe20000000f00 */
[----:B------:R-:W-:Y:S02]  /*05c0*/  IMAD.IADD R9, R15, 0x1, R27 ;  /* 0x000000010f097824 */ /* 0x000fe400078e021b */
[C---:B--2---:R-:W-:Y:S02]  /*05d0*/  IMAD R23, R5.reuse, UR4, RZ ;  /* 0x0000000405177c24 */ /* 0x044fe4000f8e02ff */
[----:B------:R-:W-:-:S02]  /*05e0*/  IMAD R3, R5, UR8, RZ ;  /* 0x0000000805037c24 */ /* 0x000fc4000f8e02ff */
[----:B------:R-:W-:-:S04]  /*05f0*/  IMAD.WIDE.U32 R18, R4, UR4, R6 ;  /* 0x0000000404127c25 */ /* 0x000fc8000f8e0006 */
[C---:B------:R-:W-:Y:S01]  /*0600*/  IMAD R5, R4.reuse, UR5, R23 ;  /* 0x0000000504057c24 */ /* 0x040fe2000f8e0217 */
[----:B------:R-:W-:Y:S01]  /*0610*/  ULDC.64 UR4, c[0x0][0x238] ;  /* 0x00008e0000047ab9 */ /* 0x000fe20000000a00 */
[----:B------:R-:W-:-:S04]  /*0620*/  IMAD.WIDE.U32 R20, R4, UR8, R20 ;  /* 0x0000000804147c25 */ /* 0x000fc8000f8e0014 */
[----:B------:R-:W-:Y:S01]  /*0630*/  IMAD R3, R4, UR9, R3 ;  /* 0x0000000904037c24 */ /* 0x000fe2000f8e0203 */
[----:B------:R-:W-:Y:S01]  /*0640*/  ULDC.64 UR8, c[0x0][0x228] ;  /* 0x00008a0000087ab9 */ /* 0x000fe20000000a00 */
[----:B------:R-:W-:Y:S01]  /*0650*/  LOP3.LUT R6, R24, 0x1, RZ, 0xc0, !PT ;  /* 0x0000000118067812 */ /* 0x000fe200078ec0ff */
[----:B------:R-:W-:Y:S01]  /*0660*/  IMAD.MOV.U32 R4, RZ, RZ, RZ ;  /* 0x000000ffff047224 */ /* 0x000fe200078e00ff */
[----:B------:R-:W-:Y:S01]  /*0670*/  IADD3 R5, R19, R5, RZ ;  /* 0x0000000513057210 */ /* 0x000fe20007ffe0ff */
[----:B------:R-:W-:Y:S02]  /*0680*/  IMAD.IADD R7, R17, 0x1, R29 ;  /* 0x0000000111077824 */ /* 0x000fe400078e021d */
[----:B------:R-:W-:Y:S01]  /*0690*/  IMAD.IADD R3, R21, 0x1, R3 ;  /* 0x0000000115037824 */ /* 0x000fe200078e0203 */
[----:B------:R-:W-:Y:S06]  /*06a0*/  @!P0 BRA `(.L_x_202) ;  /* 0x0000000800c88947 */ /* 0x000fec0003800000 */
[----:B------:R-:W0:Y:S01]  /*06b0*/  LDC.64 R22, c[0x0][0x260] ;  /* 0x00009800ff167b82 */ /* 0x000e220000000a00 */
[----:B------:R-:W-:Y:S01]  /*06c0*/  IADD3 R2, P0, R24, -R6, RZ ;  /* 0x8000000618027210 */ /* 0x000fe20007f1e0ff */
[----:B------:R-:W-:Y:S01]  /*06d0*/  IMAD.MOV.U32 R4, RZ, RZ, RZ ;  /* 0x000000ffff047224 */ /* 0x000fe200078e00ff */
[----:B------:R-:W-:Y:S02]  /*06e0*/  MOV R59, RZ ;  /* 0x000000ff003b7202 */ /* 0x000fe40000000f00 */
[----:B------:R-:W-:Y:S02]  /*06f0*/  IADD3.X R0, R25, -0x1, RZ, P0, !PT ;  /* 0xffffffff19007810 */ /* 0x000fe400007fe4ff */
[----:B0-----:R-:W-:-:S07]  /*0700*/  SHF.L.U64.HI R23, R22, 0x3, R23 ;  /* 0x0000000316177819 */ /* 0x001fce0000010217 */
.L_x_207:
[----:B0-----:R-:W0:Y:S01]  /*0710*/  LDC.64 R52, c[0x0][0x298] ;  /* 0x0000a600ff347b82 */ /* 0x001e220000000a00 */
[----:B------:R-:W-:Y:S01]  /*0720*/  IMAD.MOV.U32 R8, RZ, RZ, R14 ;  /* 0x000000ffff087224 */ /* 0x000fe200078e000e */
[----:B------:R-:W-:Y:S01]  /*0730*/  MOV R29, R7 ;  /* 0x00000007001d7202 */ /* 0x000fe20000000f00 */
[----:B------:R-:W-:-:S05]  /*0740*/  IMAD.MOV.U32 R28, RZ, RZ, R16 ;  /* 0x000000ffff1c7224 */ /* 0x000fca00078e0010 */
[----:B------:R-:W1:Y:S08]  /*0750*/  LDC.64 R50, c[0x0][0x2b0] ;  /* 0x0000ac00ff327b82 */ /* 0x000e700000000a00 */
[----:B------:R-:W2:Y:S01]  /*0760*/  LDC.64 R24, c[0x0][0x278] ;  /* 0x00009e00ff187b82 */ /* 0x000ea20000000a00 */
[-C--:B0-----:R-:W-:Y:S02]  /*0770*/  IMAD R30, R59, R52.reuse, RZ ;  /* 0x000000343b1e7224 */ /* 0x081fe400078e02ff */
[----:B------:R-:W-:-:S04]  /*0780*/  IMAD.WIDE.U32 R26, R4, R52, R8 ;  /* 0x00000034041a7225 */ /* 0x000fc800078e0008 */
[----:B------:R-:W-:Y:S01]  /*0790*/  IMAD R31, R4, R53, R30 ;  /* 0x00000035041f7224 */ /* 0x000fe200078e021e */
[----:B------:R-:W-:Y:S01]  /*07a0*/  LEA R46, P0, R26, UR8, 0x3 ;  /* 0x000000081a2e7c11 */ /* 0x000fe2000f8018ff */
[-C--:B-1----:R-:W-:Y:S02]  /*07b0*/  IMAD R32, R59, R50.reuse, RZ ;  /* 0x000000323b207224 */ /* 0x082fe400078e02ff */
[----:B------:R-:W-:-:S04]  /*07c0*/  IMAD.WIDE.U32 R28, R4, R50, R28 ;  /* 0x00000032041c7225 */ /* 0x000fc800078e001c */
[----:B------:R-:W-:Y:S01]  /*07d0*/  IMAD R33, R4, R51, R32 ;  /* 0x0000003304217224 */ /* 0x000fe200078e0220 */
[----:B------:R-:W-:Y:S01]  /*07e0*/  LEA R48, P1, R28, UR10, 0x3 ;  /* 0x0000000a1c307c11 */ /* 0x000fe2000f8218ff */
[----:B------:R-:W-:Y:S02]  /*07f0*/  IMAD.IADD R31, R27, 0x1, R31 ;  /* 0x000000011b1f7824 */ /* 0x000fe400078e021f */
[----:B------:R-:W-:Y:S02]  /*0800*/  IMAD.IADD R27, R29, 0x1, R33 ;  /* 0x000000011d1b7824 */ /* 0x000fe400078e0221 */
[----:B--2---:R-:W-:Y:S01]  /*0810*/  IMAD R8, R59, R24, RZ ;  /* 0x000000183b087224 */ /* 0x004fe200078e02ff */
[----:B------:R-:W-:Y:S02]  /*0820*/  LEA.HI.X R47, R26, UR9, R31, 0x3, P0 ;  /* 0x000000091a2f7c11 */ /* 0x000fe400080f1c1f */
[----:B------:R-:W-:Y:S01]  /*0830*/  LEA.HI.X R49, R28, UR11, R27, 0x3, P1 ;  /* 0x0000000b1c317c11 */ /* 0x000fe200088f1c1b */
[----:B------:R-:W-:Y:S01]  /*0840*/  IMAD.MOV.U32 R27, RZ, RZ, R5 ;  /* 0x000000ffff1b7224 */ /* 0x000fe200078e0005 */
[----:B------:R-:W-:Y:S01]  /*0850*/  MOV R26, R18 ;  /* 0x00000012001a7202 */ /* 0x000fe20000000f00 */
[----:B------:R0:W2:Y:S04]  /*0860*/  LDG.E.64.CONSTANT R30, desc[UR6][R46.64] ;  /* 0x000000062e1e7981 */ /* 0x0000a8000c1e9b00 */
        /* <DEDUP_REMOVED lines=9> */
[----:B------:R-:W-:Y:S02]  /*0900*/  IMAD.MOV.U32 R38, RZ, RZ, 0x11122322 ;  /* 0x11122322ff267424 */ /* 0x000fe400078e00ff */
[----:B------:R-:W-:Y:S01]  /*0910*/  IMAD.MOV.U32 R39, RZ, RZ, 0x3f811111 ;  /* 0x3f811111ff277424 */ /* 0x000fe200078e00ff */
[----:B------:R-:W-:Y:S01]  /*0920*/  MOV R40, 0x555502a1 ;  /* 0x555502a100287802 */ /* 0x000fe20000000f00 */
[----:B------:R-:W-:Y:S01]  /*0930*/  IMAD.MOV.U32 R41, RZ, RZ, 0x3fa55555 ;  /* 0x3fa55555ff297424 */ /* 0x000fe200078e00ff */
[----:B------:R-:W-:Y:S01]  /*0940*/  MOV R43, 0x3fc55555 ;  /* 0x3fc55555002b7802 */ /* 0x000fe20000000f00 */
[----:B------:R-:W-:Y:S02]  /*0950*/  IMAD.MOV.U32 R42, RZ, RZ, 0x55555511 ;  /* 0x55555511ff2a7424 */ /* 0x000fe400078e00ff */
[----:B------:R-:W-:-:S02]  /*0960*/  IMAD.MOV.U32 R44, RZ, RZ, 0xb ;  /* 0x0000000bff2c7424 */ /* 0x000fc400078e00ff */
        /* <DEDUP_REMOVED lines=8> */
[----:B------:R-:W-:Y:S01]  /*09f0*/  MOV R30, 0x652b82fe ;  /* 0x652b82fe001e7802 */ /* 0x000fe20000000f00 */
[----:B------:R-:W-:-:S06]  /*0a00*/  IMAD.MOV.U32 R31, RZ, RZ, 0x3ff71547 ;  /* 0x3ff71547ff1f7424 */ /* 0x000fcc00078e00ff */
[----:B---3--:R-:W-:-:S08]  /*0a10*/  DADD R28, R28, -R32 ;  /* 0x000000001c1c7229 */ /* 0x008fd00000000820 */
[----:B------:R-:W-:-:S08]  /*0a20*/  DFMA R30, R28, R30, 6.75539944105574400000e+15 ;  /* 0x433800001c1e742b */ /* 0x000fd0000000001e */
[----:B------:R-:W-:-:S08]  /*0a30*/  DADD R54, R30, -6.75539944105574400000e+15 ;  /* 0xc33800001e367429 */ /* 0x000fd00000000000 */
[----:B------:R-:W-:Y:S01]  /*0a40*/  DFMA R32, R54, -UR12, R28 ;  /* 0x8000000c36207c2b */ /* 0x000fe2000800001c */
[----:B------:R-:W-:Y:S01]  /*0a50*/  UMOV UR12, 0x3b39803f ;  /* 0x3b39803f000c7882 */ /* 0x000fe20000000000 */
[----:B------:R-:W-:-:S06]  /*0a60*/  UMOV UR13, 0x3c7abc9e ;  /* 0x3c7abc9e000d7882 */ /* 0x000fcc0000000000 */
[----:B------:R-:W-:Y:S01]  /*0a70*/  DFMA R54, R54, -UR12, R32 ;  /* 0x8000000c36367c2b */ /* 0x000fe20008000020 */
[----:B------:R-:W-:Y:S01]  /*0a80*/  IMAD.MOV.U32 R32, RZ, RZ, -0x35dec16 ;  /* 0xfca213eaff207424 */ /* 0x000fe200078e00ff */
[----:B------:R-:W-:Y:S01]  /*0a90*/  MOV R33, 0x3e928af3 ;  /* 0x3e928af300217802 */ /* 0x000fe20000000f00 */
[----:B------:R-:W-:Y:S01]  /*0aa0*/  UMOV UR12, 0x69ce2bdf ;  /* 0x69ce2bdf000c7882 */ /* 0x000fe20000000000 */
[----:B------:R-:W-:-:S04]  /*0ab0*/  UMOV UR13, 0x3e5ade15 ;  /* 0x3e5ade15000d7882 */ /* 0x000fc80000000000 */
[----:B------:R-:W-:Y:S01]  /*0ac0*/  DFMA R32, R54, UR12, R32 ;  /* 0x0000000c36207c2b */ /* 0x000fe20008000020 */
[----:B------:R-:W-:Y:S01]  /*0ad0*/  UMOV UR12, 0x62401315 ;  /* 0x62401315000c7882 */ /* 0x000fe20000000000 */
[----:B------:R-:W-:-:S06]  /*0ae0*/  UMOV UR13, 0x3ec71dee ;  /* 0x3ec71dee000d7882 */ /* 0x000fcc0000000000 */
[----:B------:R-:W-:Y:S01]  /*0af0*/  DFMA R34, R54, R32, UR12 ;  /* 0x0000000c36227e2b */ /* 0x000fe20008000020 */
[----:B------:R-:W-:Y:S02]  /*0b00*/  IMAD.MOV.U32 R32, RZ, RZ, 0x7c89eb71 ;  /* 0x7c89eb71ff207424 */ /* 0x000fe400078e00ff */
[----:B------:R-:W-:-:S06]  /*0b10*/  IMAD.MOV.U32 R33, RZ, RZ, 0x3efa0199 ;  /* 0x3efa0199ff217424 */ /* 0x000fcc00078e00ff */
[----:B------:R-:W-:Y:S01]  /*0b20*/  DFMA R36, R54, R34, R32 ;  /* 0x000000223624722b */ /* 0x000fe20000000020 */
[----:B------:R-:W-:Y:S01]  /*0b30*/  MOV R34, 0x14761f65 ;  /* 0x14761f6500227802 */ /* 0x000fe20000000f00 */
        /* <DEDUP_REMOVED lines=13> */
[----:B------:R-:W-:Y:S01]  /*0c10*/  LEA R53, R30, R57, 0x14 ;  /* 0x000000391e357211 */ /* 0x000fe200078ea0ff */
        /* <DEDUP_REMOVED lines=8> */
[----:B------:R-:W-:-:S04]  /*0ca0*/  @!P0 SHF.R.S32.HI R29, RZ, 0x1, R8 ;  /* 0x00000001ff1d8819 */ /* 0x000fc80000011408 */
[----:B------:R-:W-:Y:S01]  /*0cb0*/  @!P0 LEA R57, R29, R57, 0x14 ;  /* 0x000000391d398211 */ /* 0x000fe200078ea0ff */
[----:B------:R-:W-:-:S05]  /*0cc0*/  @!P0 IMAD.IADD R28, R30, 0x1, -R29 ;  /* 0x000000011e1c8824 */ /* 0x000fca00078e0a1d */
[----:B------:R-:W-:Y:S01]  /*0cd0*/  @!P0 LEA R29, R28, 0x3ff00000, 0x14 ;  /* 0x3ff000001c1d8811 */ /* 0x000fe200078ea0ff */
[----:B------:R-:W-:-:S06]  /*0ce0*/  @!P0 IMAD.MOV.U32 R28, RZ, RZ, RZ ;  /* 0x000000ffff1c8224 */ /* 0x000fcc00078e00ff */
[----:B------:R-:W-:-:S11]  /*0cf0*/  @!P0 DMUL R52, R56, R28 ;  /* 0x0000001c38348228 */ /* 0x000fd60000000000 */
.L_x_204:
[----:B------:R-:W-:Y:S05]  /*0d00*/  BSYNC B1 ;  /* 0x0000000000017941 */ /* 0x000fea0003800000 */
.L_x_203:
[----:B------:R-:W-:Y:S01]  /*0d10*/  MOV R29, R3 ;  /* 0x00000003001d7202 */ /* 0x000fe20000000f00 */
[----:B------:R-:W-:Y:S01]  /*0d20*/  IMAD.MOV.U32 R28, RZ, RZ, R20 ;  /* 0x000000ffff1c7224 */ /* 0x000fe200078e0014 */
[----:B------:R-:W2:Y:S01]  /*0d30*/  LDG.E.64.CONSTANT R46, desc[UR6][R46.64] ;  /* 0x000000062e2e7981 */ /* 0x000ea2000c1e9b00 */
[----:B-----5:R-:W-:Y:S01]  /*0d40*/  DMUL R52, R12, R52 ;  /* 0x000000340c347228 */ /* 0x020fe20000000000 */
[C---:B------:R-:W-:Y:S02]  /*0d50*/  IMAD R55, R4.reuse, UR17, R55 ;  /* 0x0000001104377c24 */ /* 0x040fe4000f8e0237 */
[----:B------:R-:W2:Y:S01]  /*0d60*/  LDG.E.64.CONSTANT R48, desc[UR6][R48.64] ;  /* 0x0000000630307981 */ /* 0x000ea2000c1e9b00 */
[----:B------:R-:W-:Y:S01]  /*0d70*/  IMAD.WIDE.U32 R28, R4, UR16, R28 ;  /* 0x00000010041c7c25 */ /* 0x000fe2000f8e001c */
[----:B------:R-:W-:-:S03]  /*0d80*/  LEA R26, P1, R24, R26, 0x3 ;  /* 0x0000001a181a7211 */ /* 0x000fc600078218ff */
[----:B------:R-:W-:Y:S01]  /*0d90*/  IMAD.IADD R29, R29, 0x1, R55 ;  /* 0x000000011d1d7824 */ /* 0x000fe200078e0237 */
[----:B------:R-:W-:Y:S01]  /*0da0*/  LEA R30, P0, R28, UR14, 0x3 ;  /* 0x0000000e1c1e7c11 */ /* 0x000fe2000f8018ff */
[----:B------:R-:W-:Y:S01]  /*0db0*/  DADD R52, -RZ, -R52 ;  /* 0x00000000ff347229 */ /* 0x000fe20000000934 */
[----:B------:R-:W-:Y:S02]  /*0dc0*/  LEA.HI.X R27, R24, R27, R25, 0x3, P1 ;  /* 0x0000001b181b7211 */ /* 0x000fe400008f1c19 */
[----:B------:R-:W-:-:S05]  /*0dd0*/  LEA.HI.X R31, R28, UR15, R29, 0x3, P0 ;  /* 0x0000000f1c1f7c11 */ /* 0x000fca00080f1c1d */
[----:B------:R0:W-:Y:S04]  /*0de0*/  REDG.E.ADD.F64.RN.STRONG.GPU desc[UR6][R30.64], R52 ;  /* 0x000000341e0079a6 */ /* 0x0001e8000c10ff86 */
[----:B------:R-:W3:Y:S01]  /*0df0*/  LDG.E.64 R26, desc[UR6][R26.64] ;  /* 0x000000061a1a7981 */ /* 0x000ee2000c1e1b00 */
[----:B------:R-:W-:Y:S01]  /*0e00*/  IMAD.MOV.U32 R28, RZ, RZ, 0x652b82fe ;  /* 0x652b82feff1c7424 */ /* 0x000fe200078e00ff */
[----:B------:R-:W-:Y:S01]  /*0e10*/  MOV R29, 0x3ff71547 ;  /* 0x3ff71547001d7802 */ /* 0x000fe20000000f00 */
        /* <DEDUP_REMOVED lines=15> */
[----:B------:R-:W-:Y:S02]  /*0f10*/  IMAD.MOV.U32 R26, RZ, RZ, -0x35dec16 ;  /* 0xfca213eaff1a7424 */ /* 0x000fe400078e00ff */
[----:B------:R-:W-:-:S03]  /*0f20*/  IMAD.MOV.U32 R27, RZ, RZ, 0x3e928af3 ;  /* 0x3e928af3ff1b7424 */ /* 0x000fc600078e00ff */
        /* <DEDUP_REMOVED lines=19> */
[----:B0-----:R-:W-:Y:S06]  /*1060*/  @!P1 BRA `(.L_x_206) ;  /* 0x0000000000349947 */ /* 0x001fec0003800000 */
[----:B------:R-:W-:Y:S01]  /*1070*/  FSETP.GEU.FTZ.AND P1, PT, |R25|, 4.2275390625, PT ;  /* 0x408748001900780b */ /* 0x000fe20003f3e200 */
[C---:B------:R-:W-:Y:S02]  /*1080*/  DADD R26, R24.reuse, +INF ;  /* 0x7ff00000181a7429 */ /* 0x040fe40000000000 */
[----:B------:R-:W-:-:S08]  /*1090*/  DSETP.GEU.AND P2, PT, R24, RZ, PT ;  /* 0x000000ff1800722a */ /* 0x000fd00003f4e000 */
[----:B------:R-:W-:Y:S02]  /*10a0*/  FSEL R26, R26, RZ, P2 ;  /* 0x000000ff1a1a7208 */ /* 0x000fe40001000000 */
[----:B------:R-:W-:Y:S01]  /*10b0*/  @!P1 LEA.HI R8, R28, R28, RZ, 0x1 ;  /* 0x0000001c1c089211 */ /* 0x000fe200078f08ff */
[----:B------:R-:W-:Y:S01]  /*10c0*/  @!P1 IMAD.MOV.U32 R24, RZ, RZ, R46 ;  /* 0x000000ffff189224 */ /* 0x000fe200078e002e */
[----:B------:R-:W-:Y:S02]  /*10d0*/  FSEL R27, R27, RZ, P2 ;  /* 0x000000ff1b1b7208 */ /* 0x000fe40001000000 */
[----:B------:R-:W-:-:S05]  /*10e0*/  @!P1 SHF.R.S32.HI R25, RZ, 0x1, R8 ;  /* 0x00000001ff199819 */ /* 0x000fca0000011408 */
[----:B------:R-:W-:Y:S01]  /*10f0*/  @!P1 IMAD.IADD R28, R28, 0x1, -R25 ;  /* 0x000000011c1c9824 */ /* 0x000fe200078e0a19 */
[----:B------:R-:W-:-:S04]  /*1100*/  @!P1 LEA R25, R25, R47, 0x14 ;  /* 0x0000002f19199211 */ /* 0x000fc800078ea0ff */
[----:B------:R-:W-:Y:S01]  /*1110*/  @!P1 LEA R29, R28, 0x3ff00000, 0x14 ;  /* 0x3ff000001c1d9811 */ /* 0x000fe200078ea0ff */
[----:B------:R-:W-:-:S06]  /*1120*/  @!P1 IMAD.MOV.U32 R28, RZ, RZ, RZ ;  /* 0x000000ffff1c9224 */ /* 0x000fcc00078e00ff */
[----:B------:R-:W-:-:S11]  /*1130*/  @!P1 DMUL R26, R24, R28 ;  /* 0x0000001c181a9228 */ /* 0x000fd60000000000 */
.L_x_206:
[----:B------:R-:W-:Y:S05]  /*1140*/  BSYNC B1 ;  /* 0x0000000000017941 */ /* 0x000fea0003800000 */
.L_x_205:
[----:B------:R-:W-:Y:S01]  /*1150*/  DMUL R26, R12, R26 ;  /* 0x0000001a0c1a7228 */ /* 0x000fe20000000000 */
[----:B------:R-:W-:-:S04]  /*1160*/  LEA R24, P1, R22, R30, 0x3 ;  /* 0x0000001e16187211 */ /* 0x000fc800078218ff */
[----:B------:R-:W-:-:S03]  /*1170*/  IADD3.X R25, R23, R31, RZ, P1, !PT ;  /* 0x0000001f17197210 */ /* 0x000fc60000ffe4ff */
[----:B------:R-:W-:Y:S01]  /*1180*/  DADD R26, -RZ, -R26 ;  /* 0x00000000ff1a7229 */ /* 0x000fe2000000091a */
[----:B------:R-:W-:-:S06]  /*1190*/  IADD3 R4, P1, R4, 0x2, RZ ;  /* 0x0000000204047810 */ /* 0x000fcc0007f3e0ff */
[----:B------:R0:W-:Y:S01]  /*11a0*/  REDG.E.ADD.F64.RN.STRONG.GPU desc[UR6][R24.64], R26 ;  /* 0x0000001a180079a6 */ /* 0x0001e2000c10ff86 */
[----:B------:R-:W-:Y:S01]  /*11b0*/  IMAD.X R59, RZ, RZ, R59, P1 ;  /* 0x000000ffff3b7224 */ /* 0x000fe200008e063b */
[----:B------:R-:W-:Y:S06]  /*11c0*/  @P0 BRA `(.L_x_207) ;  /* 0xfffffff400500947 */ /* 0x000fec000383ffff */
.L_x_202:
[----:B------:R-:W-:Y:S05]  /*11d0*/  BSYNC B0 ;  /* 0x0000000000007941 */ /* 0x000fea0003800000 */
.L_x_201:
[----:B------:R-:W-:-:S04]  /*11e0*/  ISETP.NE.U32.AND P0, PT, R6, RZ, PT ;  /* 0x000000ff0600720c */ /* 0x000fc80003f05070 */
[----:B------:R-:W-:-:S13]  /*11f0*/  ISETP.NE.AND.EX P0, PT, RZ, RZ, PT, P0 ;  /* 0x000000ffff00720c */ /* 0x000fda0003f05300 */
[----:B------:R-:W-:Y:S05]  /*1200*/  @!P0 EXIT ;  /* 0x000000000000894d */ /* 0x000fea0003800000 */
[----:B------:R-:W-:Y:S01]  /*1210*/  ULDC.64 UR8, c[0x0][0x2b0] ;  /* 0x0000ac0000087ab9 */ /* 0x000fe20000000a00 */
[----:B------:R-:W-:Y:S01]  /*1220*/  ULDC.64 UR4, c[0x0][0x298] ;  /* 0x0000a60000047ab9 */ /* 0x000fe20000000a00 */
[----:B------:R-:W-:Y:S01]  /*1230*/  MOV R6, R16 ;  /* 0x0000001000067202 */ /* 0x000fe20000000f00 */
[----:B------:R-:W-:Y:S02]  /*1240*/  IMAD.MOV.U32 R15, RZ, RZ, R9 ;  /* 0x000000ffff0f7224 */ /* 0x000fe400078e0009 */
[C---:B------:R-:W-:Y:S02]  /*1250*/  IMAD R19, R59.reuse, UR8, RZ ;  /* 0x000000083b137c24 */ /* 0x040fe4000f8e02ff */
[----:B------:R-:W-:Y:S02]  /*1260*/  IMAD R17, R59, UR4, RZ ;  /* 0x000000043b117c24 */ /* 0x000fe4000f8e02ff */
[----:B------:R-:W-:-:S04]  /*1270*/  IMAD.WIDE.U32 R8, R4, UR8, R6 ;  /* 0x0000000804087c25 */ /* 0x000fc8000f8e0006 */
[C---:B------:R-:W-:Y:S01]  /*1280*/  IMAD R19, R4.reuse, UR9, R19 ;  /* 0x0000000904137c24 */ /* 0x040fe2000f8e0213 */
[----:B------:R-:W-:Y:S01]  /*1290*/  ULDC.64 UR8, c[0x0][0x228] ;  /* 0x00008a0000087ab9 */ /* 0x000fe20000000a00 */
[----:B------:R-:W-:Y:S01]  /*12a0*/  IMAD.WIDE.U32 R6, R4, UR4, R14 ;  /* 0x0000000404067c25 */ /* 0x000fe2000f8e000e */
[----:B------:R-:W-:-:S03]  /*12b0*/  MOV R14, R18 ;  /* 0x00000012000e7202 */ /* 0x000fc60000000f00 */
[----:B------:R-:W-:Y:S01]  /*12c0*/  IMAD R17, R4, UR5, R17 ;  /* 0x0000000504117c24 */ /* 0x000fe2000f8e0211 */
[----:B------:R-:W-:Y:S01]  /*12d0*/  ULDC.64 UR4, c[0x0][0x230] ;  /* 0x00008c0000047ab9 */ /* 0x000fe20000000a00 */
[----:B------:R-:W-:Y:S01]  /*12e0*/  IMAD.IADD R9, R9, 0x1, R19 ;  /* 0x0000000109097824 */ /* 0x000fe200078e0213 */
[----:B------:R-:W-:Y:S01]  /*12f0*/  LEA R16, P1, R8, UR4, 0x3 ;  /* 0x0000000408107c11 */ /* 0x000fe2000f8218ff */
[----:B------:R-:W-:Y:S01]  /*1300*/  IMAD.IADD R7, R7, 0x1, R17 ;  /* 0x0000000107077824 */ /* 0x000fe200078e0211 */
[----:B------:R-:W-:Y:S01]  /*1310*/  LEA R22, P0, R6, UR8, 0x3 ;  /* 0x0000000806167c11 */ /* 0x000fe2000f8018ff */
[----:B------:R-:W-:Y:S01]  /*1320*/  IMAD.MOV.U32 R15, RZ, RZ, R5 ;  /* 0x000000ffff0f7224 */ /* 0x000fe200078e0005 */
[----:B------:R-:W-:Y:S01]  /*1330*/  LEA.HI.X R17, R8, UR5, R9, 0x3, P1 ;  /* 0x0000000508117c11 */ /* 0x000fe200088f1c09 */
[----:B------:R-:W-:Y:S01]  /*1340*/  ULDC.64 UR4, c[0x0][0x278] ;  /* 0x00009e0000047ab9 */ /* 0x000fe20000000a00 */
[----:B------:R-:W-:Y:S01]  /*1350*/  LEA.HI.X R23, R6, UR9, R7, 0x3, P0 ;  /* 0x0000000906177c11 */ /* 0x000fe200080f1c07 */
[----:B------:R-:W-:-:S02]  /*1360*/  IMAD R5, R59, UR4, RZ ;  /* 0x000000043b057c24 */ /* 0x000fc4000f8e02ff */
        /* <DEDUP_REMOVED lines=11> */
[----:B------:R-:W-:Y:S01]  /*1420*/  IMAD.MOV.U32 R2, RZ, RZ, R20 ;  /* 0x000000ffff027224 */ /* 0x000fe200078e0014 */
[----:B------:R-:W-:Y:S01]  /*1430*/  BSSY B0, `(.L_x_208) ;  /* 0x0000044000007945 */ /* 0x000fe20003800000 */
        /* <DEDUP_REMOVED lines=51> */
[----:B------:R-:W-:Y:S01]  /*1770*/  LEA R3, R8, R15, 0x14 ;  /* 0x0000000f08037211 */ /* 0x000fe200078ea0ff */
[----:B------:R-:W-:Y:S01]  /*1780*/  IMAD.MOV.U32 R2, RZ, RZ, R14 ;  /* 0x000000ffff027224 */ /* 0x000fe200078e000e */
[----:B------:R-:W-:Y:S06]  /*1790*/  @!P0 BRA `(.L_x_209) ;  /* 0x0000000000348947 */ /* 0x000fec0003800000 */
        /* <DEDUP_REMOVED lines=10> */
[----:B------:R-:W-:Y:S02]  /*1840*/  @!P0 LEA R7, R6, 0x3ff00000, 0x14 ;  /* 0x3ff0000006078811 */ /* 0x000fe400078ea0ff */
[----:B------:R-:W-:-:S06]  /*1850*/  @!P0 MOV R6, RZ ;  /* 0x000000ff00068202 */ /* 0x000fcc0000000f00 */
[----:B------:R-:W-:-:S11]  /*1860*/  @!P0 DMUL R2, R4, R6 ;  /* 0x0000000604028228 */ /* 0x000fd60000000000 */
.L_x_209:
[----:B------:R-:W-:Y:S05]  /*1870*/  BSYNC B0 ;  /* 0x0000000000007941 */ /* 0x000fea0003800000 */
.L_x_208:
[----:B-----5:R-:W-:-:S08]  /*1880*/  DMUL R2, R12, R2 ;  /* 0x000000020c027228 */ /* 0x020fd00000000000 */
[----:B------:R-:W-:-:S07]  /*1890*/  DADD R2, -RZ, -R2 ;  /* 0x00000000ff027229 */ /* 0x000fce0000000902 */
[----:B------:R-:W-:Y:S01]  /*18a0*/  REDG.E.ADD.F64.RN.STRONG.GPU desc[UR6][R10.64], R2 ;  /* 0x000000020a0079a6 */ /* 0x000fe2000c10ff86 */
[----:B------:R-:W-:Y:S05]  /*18b0*/  EXIT ;  /* 0x000000000000794d */ /* 0x000fea0003800000 */
.L_x_210:
        /* <DEDUP_REMOVED lines=12> */
.L_x_483:


//--------------------- .text._ZN2at6native43_GLOBAL__N__c95f0927_10_LossCTC_cu_88d8892b37ctc_loss_backward_log_beta_gpu_kernelIdlEEvPT_PKS3_PKllPKT0_S8_lllllllS8_lll --------------------------
	.section	.text._ZN2at6native43_GLOBAL__N__c95f0927_10_LossCTC_cu_88d8892b37ctc_loss_backward_log_beta_gpu_kernelIdlEEvPT_PKS3_PKllPKT0_S8_lllllllS8_lll,"ax",@progbits
	.align	128
.text._ZN2at6native43_GLOBAL__N__c95f0927_10_LossCTC_cu_88d8892b37ctc_loss_backward_log_beta_gpu_kernelIdlEEvPT_PKS3_PKllPKT0_S8_lllllllS8_lll:
        .type           _ZN2at6native43_GLOBAL__N__c95f0927_10_LossCTC_cu_88d8892b37ctc_loss_backward_log_beta_gpu_kernelIdlEEvPT_PKS3_PKllPKT0_S8_lllllllS8_lll,@function
        .size           _ZN2at6native43_GLOBAL__N__c95f0927_10_LossCTC_cu_88d8892b37ctc_loss_backward_log_beta_gpu_kernelIdlEEvPT_PKS3_PKllPKT0_S8_lllllllS8_lll,(.L_x_484 - _ZN2at6native43_GLOBAL__N__c95f0927_10_LossCTC_cu_88d8892b37ctc_loss_backward_log_beta_gpu_kernelIdlEEvPT_PKS3_PKllPKT0_S8_lllllllS8_lll)
        .other          _ZN2at6native43_GLOBAL__N__c95f0927_10_LossCTC_cu_88d8892b37ctc_loss_backward_log_beta_gpu_kernelIdlEEvPT_PKS3_PKllPKT0_S8_lllllllS8_lll,@"STO_CUDA_ENTRY STV_DEFAULT"
_ZN2at6native43_GLOBAL__N__c95f0927_10_LossCTC_cu_88d8892b37ctc_loss_backward_log_beta_gpu_kernelIdlEEvPT_PKS3_PKllPKT0_S8_lllllllS8_lll:
        /* <DEDUP_REMOVED lines=34> */
[----:B0----5:R-:W-:Y:S05]  /*0220*/  CALL.REL.NOINC `($__internal_3_$__cuda_sm20_rem_s64) ;  /* 0x0000002000c07944 */ /* 0x021fea0003c00000 */
[----:B------:R-:W-:Y:S02]  /*0230*/  IMAD.MOV.U32 R4, RZ, RZ, R3 ;  /* 0x000000ffff047224 */ /* 0x000fe400078e0003 */
[----:B------:R-:W-:Y:S01]  /*0240*/  IMAD.MOV.U32 R5, RZ, RZ, R6 ;  /* 0x000000ffff057224 */ /* 0x000fe200078e0006 */
[----:B------:R-:W-:Y:S06]  /*0250*/  BRA `(.L_x_212) ;  /* 0x00000000004c7947 */ /* 0x000fec0003800000 */
.L_x_211:
        /* <DEDUP_REMOVED lines=19> */
.L_x_212:
        /* <DEDUP_REMOVED lines=37> */
.L_x_218:
[-C--:B------:R-:W-:Y:S01]  /*05e0*/  IADD3 R24, P0, R19, R21.reuse, RZ ;  /* 0x0000001513187210 */ /* 0x080fe20007f1e0ff */
[----:B------:R-:W-:Y:S01]  /*05f0*/  BSSY B0, `(.L_x_213) ;  /* 0x000002a000007945 */ /* 0x000fe20003800000 */
[----:B------:R-:W-:Y:S02]  /*0600*/  IADD3 R21, P2, -R2, R21, RZ ;  /* 0x0000001502157210 */ /* 0x000fe40007f5e1ff */
[----:B------:R-:W-:Y:S02]  /*0610*/  ISETP.NE.U32.AND P1, PT, R24, R3, PT ;  /* 0x000000031800720c */ /* 0x000fe40003f25070 */
[----:B------:R-:W-:Y:S02]  /*0620*/  IADD3.X R23, RZ, R22, RZ, P0, !PT ;  /* 0x00000016ff177210 */ /* 0x000fe400007fe4ff */
[----:B------:R-:W-:Y:S02]  /*0630*/  ISETP.GT.U32.AND P0, PT, R21, -0x1, PT ;  /* 0xffffffff1500780c */ /* 0x000fe40003f04070 */
[----:B------:R-:W-:-:S02]  /*0640*/  ISETP.NE.AND.EX P1, PT, R23, R4, PT, P1 ;  /* 0x000000041700720c */ /* 0x000fc40003f25310 */
[----:B------:R-:W-:-:S04]  /*0650*/  IADD3.X R22, R22, -0x1, RZ, P2, !PT ;  /* 0xffffffff16167810 */ /* 0x000fc800017fe4ff */
[----:B------:R-:W-:-:S07]  /*0660*/  ISETP.GT.AND.EX P0, PT, R22, -0x1, PT, P0 ;  /* 0xffffffff1600780c */ /* 0x000fce0003f04300 */
[----:B0-23-5:R-:W-:Y:S06]  /*0670*/  @!P1 BRA `(.L_x_214) ;  /* 0x0000000000509947 */ /* 0x02dfec0003800000 */
[----:B------:R-:W-:Y:S01]  /*0680*/  ISETP.NE.U32.AND P1, PT, R24, R7, PT ;  /* 0x000000071800720c */ /* 0x000fe20003f25070 */
[----:B------:R-:W-:Y:S02]  /*0690*/  IMAD.MOV.U32 R26, RZ, RZ, 0x0 ;  /* 0x00000000ff1a7424 */ /* 0x000fe400078e00ff */
[----:B------:R-:W-:Y:S01]  /*06a0*/  IMAD.MOV.U32 R27, RZ, RZ, -0x100000 ;  /* 0xfff00000ff1b7424 */ /* 0x000fe200078e00ff */
[----:B------:R-:W-:-:S13]  /*06b0*/  ISETP.NE.AND.EX P1, PT, R23, R18, PT, P1 ;  /* 0x000000121700720c */ /* 0x000fda0003f25310 */
[----:B------:R-:W-:Y:S05]  /*06c0*/  @P1 BRA `(.L_x_215) ;  /* 0x0000000000701947 */ /* 0x000fea0003800000 */
[----:B------:R-:W2:Y:S01]  /*06d0*/  LDG.E.64.CONSTANT R26, desc[UR8][R16.64] ;  /* 0x00000008101a7981 */ /* 0x000ea2000c1e9b00 */
[----:B------:R-:W-:-:S04]  /*06e0*/  IMAD.WIDE.U32 R28, R0, UR6, RZ ;  /* 0x00000006001c7c25 */ /* 0x000fc8000f8e00ff */
[----:B------:R-:W-:Y:S02]  /*06f0*/  IMAD R25, R30, UR10, RZ ;  /* 0x0000000a1e197c24 */ /* 0x000fe4000f8e02ff */
[----:B------:R-:W-:Y:S02]  /*0700*/  IMAD R29, R0, UR7, R29 ;  /* 0x00000007001d7c24 */ /* 0x000fe4000f8e021d */
        /* <DEDUP_REMOVED lines=8> */
[----:B------:R-:W-:-:S05]  /*0790*/  LEA.HI.X R29, R26, UR15, R25, 0x3, P1 ;  /* 0x0000000f1a1d7c11 */ /* 0x000fca00088f1c19 */
[----:B------:R0:W5:Y:S01]  /*07a0*/  LDG.E.64.CONSTANT R26, desc[UR8][R28.64] ;  /* 0x000000081c1a7981 */ /* 0x000162000c1e9b00 */
[----:B------:R-:W-:Y:S05]  /*07b0*/  BRA `(.L_x_215) ;  /* 0x0000000000347947 */ /* 0x000fea0003800000 */
.L_x_214:
        /* <DEDUP_REMOVED lines=13> */
.L_x_215:
[----:B------:R-:W-:Y:S05]  /*0890*/  BSYNC B0 ;  /* 0x0000000000007941 */ /* 0x000fea0003800000 */
.L_x_213:
        /* <DEDUP_REMOVED lines=17> */
.L_x_217:
[----:B------:R-:W-:Y:S05]  /*09b0*/  BSYNC B0 ;  /* 0x0000000000007941 */ /* 0x000fea0003800000 */
.L_x_216:
[----:B------:R-:W-:Y:S05]  /*09c0*/  @P0 BRA `(.L_x_218) ;  /* 0xfffffffc00040947 */ /* 0x000fea000383ffff */
.L_x_238:
[----:B-1----:R-:W1:Y:S01]  /*09d0*/  S2R R8, SR_TID.X ;  /* 0x0000000000087919 */ /* 0x002e620000002100 */
[----:B------:R-:W-:Y:S01]  /*09e0*/  ULDC.64 UR6, c[0x0][0x290] ;  /* 0x0000a40000067ab9 */ /* 0x000fe20000000a00 */
[----:B------:R-:W-:Y:S01]  /*09f0*/  BSSY B0, `(.L_x_219) ;  /* 0x0000044000007945 */ /* 0x000fe20003800000 */
[----:B------:R-:W-:Y:S01]  /*0a00*/  PRMT R9, RZ, 0x7610, R9 ;  /* 0x00007610ff097816 */ /* 0x000fe20000000009 */
[----:B----45:R-:W-:Y:S02]  /*0a10*/  IMAD.U32 R16, RZ, RZ, UR6 ;  /* 0x00000006ff107e24 */ /* 0x030fe4000f8e00ff */
[----:B------:R-:W-:Y:S01]  /*0a20*/  IMAD.U32 R17, RZ, RZ, UR7 ;  /* 0x00000007ff117e24 */ /* 0x000fe2000f8e00ff */
[-C--:B-1----:R-:W-:Y:S02]  /*0a30*/  IADD3 R8, P1, R8, R5.reuse, RZ ;  /* 0x0000000508087210 */ /* 0x082fe40007f3e0ff */
[----:B------:R-:W-:Y:S02]  /*0a40*/  IADD3 R5, P2, -R2, R5, RZ ;  /* 0x0000000502057210 */ /* 0x000fe40007f5e1ff */
[----:B------:R-:W-:-:S02]  /*0a50*/  ISETP.GT.U32.AND P0, PT, R8, R3, PT ;  /* 0x000000030800720c */ /* 0x000fc40003f04070 */
[----:B------:R-:W-:Y:S02]  /*0a60*/  IADD3.X R7, RZ, R6, RZ, P1, !PT ;  /* 0x00000006ff077210 */ /* 0x000fe40000ffe4ff */
[----:B------:R-:W-:Y:S02]  /*0a70*/  ISETP.LT.U32.AND P1, PT, R12, 0x1, PT ;  /* 0x000000010c00780c */ /* 0x000fe40003f21070 */
[----:B------:R-:W-:Y:S02]  /*0a80*/  ISETP.GT.AND.EX P0, PT, R7, R4, PT, P0 ;  /* 0x000000040700720c */ /* 0x000fe40003f04300 */
[----:B------:R-:W-:Y:S02]  /*0a90*/  IADD3.X R6, R6, -0x1, RZ, P2, !PT ;  /* 0xffffffff06067810 */ /* 0x000fe400017fe4ff */
[----:B------:R-:W-:Y:S02]  /*0aa0*/  ISETP.LT.OR.EX P1, PT, R13, RZ, P0, P1 ;  /* 0x000000ff0d00720c */ /* 0x000fe40000721710 */
[----:B------:R-:W-:-:S04]  /*0ab0*/  ISETP.GT.U32.AND P2, PT, R5, -0x1, PT ;  /* 0xffffffff0500780c */ /* 0x000fc80003f44070 */
[----:B------:R-:W-:-:S07]  /*0ac0*/  ISETP.GT.AND.EX P0, PT, R6, -0x1, PT, P2 ;  /* 0xffffffff0600780c */ /* 0x000fce0003f04320 */
[----:B0-----:R-:W-:Y:S06]  /*0ad0*/  @P1 BRA `(.L_x_220) ;  /* 0x0000000000d41947 */ /* 0x001fec0003800000 */
[----:B------:R-:W-:-:S04]  /*0ae0*/  LOP3.LUT R9, R8, 0x1, RZ, 0xc0, !PT ;  /* 0x0000000108097812 */ /* 0x000fc800078ec0ff */
        /* <DEDUP_REMOVED lines=11> */
[----:B----4-:R-:W-:Y:S01]  /*0ba0*/  @!P1 LEA R20, P2, R18, R22, 0x3 ;  /* 0x0000001612149211 */ /* 0x010fe200078418ff */
[----:B------:R-:W-:Y:S02]  /*0bb0*/  IMAD.U32 R16, RZ, RZ, UR6 ;  /* 0x00000006ff107e24 */ /* 0x000fe4000f8e00ff */
[----:B------:R-:W-:Y:S02]  /*0bc0*/  @!P1 IMAD.IADD R9, R19, 0x1, R9 ;  /* 0x0000000113099824 */ /* 0x000fe400078e0209 */
[----:B------:R-:W-:-:S03]  /*0bd0*/  IMAD.U32 R17, RZ, RZ, UR7 ;  /* 0x00000007ff117e24 */ /* 0x000fc6000f8e00ff */
        /* <DEDUP_REMOVED lines=8> */
[----:B-1----:R-:W-:Y:S05]  /*0c60*/  @P2 BRA `(.L_x_222) ;  /* 0x0000000000682947 */ /* 0x002fea0003800000 */
[----:B------:R-:W-:Y:S01]  /*0c70*/  IADD3 R9, P2, R8, 0x2, RZ ;  /* 0x0000000208097810 */ /* 0x000fe20007f5e0ff */
[----:B------:R-:W-:Y:S01]  /*0c80*/  ULDC.64 UR10, c[0x0][0x290] ;  /* 0x0000a400000a7ab9 */ /* 0x000fe20000000a00 */
[----:B------:R-:W-:Y:S01]  /*0c90*/  BSSY B2, `(.L_x_223) ;  /* 0x0000015000027945 */ /* 0x000fe20003800000 */
[----:B------:R-:W-:Y:S02]  /*0ca0*/  MOV R19, UR11 ;  /* 0x0000000b00137c02 */ /* 0x000fe40008000f00 */
        /* <DEDUP_REMOVED lines=19> */
.L_x_224:
[----:B------:R-:W-:Y:S05]  /*0de0*/  BSYNC B2 ;  /* 0x0000000000027941 */ /* 0x000fea0003800000 */
.L_x_223:
[----:B-----5:R-:W-:-:S04]  /*0df0*/  ISETP.NE.U32.AND P1, PT, R18, R16, PT ;  /* 0x000000101200720c */ /* 0x020fc80003f25070 */
[----:B------:R-:W-:-:S13]  /*0e00*/  ISETP.NE.AND.EX P1, PT, R19, R17, PT, P1 ;  /* 0x000000111300720c */ /* 0x000fda0003f25310 */
.L_x_222:
[----:B------:R-:W-:Y:S05]  /*0e10*/  BSYNC B1 ;  /* 0x0000000000017941 */ /* 0x000fea0003800000 */
.L_x_221:
[----:B------:R-:W-:-:S07]  /*0e20*/  SEL R9, RZ, 0x1, !P1 ;  /* 0x00000001ff097807 */ /* 0x000fce0004800000 */
.L_x_220:
[----:B------:R-:W-:Y:S05]  /*0e30*/  BSYNC B0 ;  /* 0x0000000000007941 */ /* 0x000fea0003800000 */
.L_x_219:
[----:B------:R-:W4:Y:S02]  /*0e40*/  LDC.64 R22, c[0x0][0x228] ;  /* 0x00008a00ff167b82 */ /* 0x000f240000000a00 */
[----:B----4-:R-:W-:-:S04]  /*0e50*/  ISETP.GE.U32.AND P1, PT, R22, 0x2, PT ;  /* 0x000000021600780c */ /* 0x010fc80003f26070 */
[----:B------:R-:W-:-:S13]  /*0e60*/  ISETP.GE.AND.EX P1, PT, R23, RZ, PT, P1 ;  /* 0x000000ff1700720c */ /* 0x000fda0003f26310 */
[----:B------:R-:W-:Y:S05]  /*0e70*/  @!P1 BRA `(.L_x_225) ;  /* 0x0000001400a49947 */ /* 0x000fea0003800000 */
[----:B------:R-:W4:Y:S01]  /*0e80*/  LDC.64 R62, c[0x0][0x248] ;  /* 0x00009200ff3e7b82 */ /* 0x000f220000000a00 */
[----:B-1----:R-:W-:Y:S01]  /*0e90*/  IADD3 R21, P1, R22, -0x2, RZ ;  /* 0xfffffffe16157810 */ /* 0x002fe20007f3e0ff */
        /* <DEDUP_REMOVED lines=9> */
[----:B-----5:R-:W-:Y:S01]  /*0f30*/  IMAD R17, R17, UR6, RZ ;  /* 0x0000000611117c24 */ /* 0x020fe2000f8e02ff */
[----:B------:R-:W-:Y:S01]  /*0f40*/  ISETP.GT.AND.EX P1, PT, R7, R4, PT, P1 ;  /* 0x000000040700720c */ /* 0x000fe20003f24310 */
[----:B------:R-:W-:Y:S01]  /*0f50*/  ULDC.64 UR14, c[0x0][0x210] ;  /* 0x00008400000e7ab9 */ /* 0x000fe20000000a00 */
[----:B------:R-:W-:Y:S01]  /*0f60*/  ULDC.64 UR12, c[0x0][0x228] ;  /* 0x00008a00000c7ab9 */ /* 0x000fe20000000a00 */
[----:B------:R-:W-:Y:S01]  /*0f70*/  ULDC.64 UR22, c[0x0][0x228] ;  /* 0x00008a0000167ab9 */ /* 0x000fe20000000a00 */
[----:B------:R-:W-:Y:S01]  /*0f80*/  ULDC.64 UR26, c[0x0][0x260] ;  /* 0x00009800001a7ab9 */ /* 0x000fe20000000a00 */
[----:B------:R-:W-:Y:S01]  /*0f90*/  ULDC.64 UR24, c[0x0][0x270] ;  /* 0x00009c0000187ab9 */ /* 0x000fe20000000a00 */
[----:B----4-:R-:W-:-:S02]  /*0fa0*/  IMAD R20, R23, R62, RZ ;  /* 0x0000003e17147224 */ /* 0x010fc400078e02ff */
[----:B------:R-:W-:-:S04]  /*0fb0*/  IMAD.WIDE.U32 R18, R21, R62, R18 ;  /* 0x0000003e15127225 */ /* 0x000fc800078e0012 */
[----:B------:R-:W-:Y:S01]  /*0fc0*/  IMAD R23, R21, R63, R20 ;  /* 0x0000003f15177224 */ /* 0x000fe200078e0214 */
[----:B------:R-:W-:Y:S01]  /*0fd0*/  SHF.L.U64.HI R63, R62, 0x3, R63 ;  /* 0x000000033e3f7819 */ /* 0x000fe2000001023f */
[----:B------:R-:W1:Y:S02]  /*0fe0*/  LDC.64 R20, c[0x0][0x270] ;  /* 0x00009c00ff147b82 */ /* 0x000e640000000a00 */
[----:B------:R-:W-:Y:S02]  /*0ff0*/  IMAD.IADD R19, R19, 0x1, R23 ;  /* 0x0000000113137824 */ /* 0x000fe400078e0217 */
[C---:B------:R-:W-:Y:S02]  /*1000*/  IMAD R23, R16.reuse, UR7, R17 ;  /* 0x0000000710177c24 */ /* 0x040fe4000f8e0211 */
[----:B------:R-:W-:Y:S01]  /*1010*/  IMAD.WIDE.U32 R64, R16, UR6, R18 ;  /* 0x0000000610407c25 */ /* 0x000fe2000f8e0012 */
[----:B------:R-:W-:Y:S01]  /*1020*/  ULDC.64 UR6, c[0x0][0x218] ;  /* 0x0000860000067ab9 */ /* 0x000fe20000000a00 */
[----:B------:R-:W4:Y:S02]  /*1030*/  LDC.64 R16, c[0x0][0x268] ;  /* 0x00009a00ff107b82 */ /* 0x000f240000000a00 */
[----:B------:R-:W-:Y:S01]  /*1040*/  IMAD.IADD R23, R65, 0x1, R23 ;  /* 0x0000000141177824 */ /* 0x000fe200078e0217 */
[----:B------:R-:W-:Y:S01]  /*1050*/  LEA R9, P2, R64, UR6, 0x3 ;  /* 0x0000000640097c11 */ /* 0x000fe2000f8418ff */
[----:B------:R-:W-:-:S03]  /*1060*/  USHF.L.U64.HI UR6, UR20, 0x3, UR21 ;  /* 0x0000000314067899 */ /* 0x000fc60008010215 */
[----:B------:R-:W-:Y:S01]  /*1070*/  LEA.HI.X R64, R64, UR7, R23, 0x3, P2 ;  /* 0x0000000740407c11 */ /* 0x000fe200090f1c17 */
[----:B------:R-:W0:Y:S01]  /*1080*/  LDC.64 R18, c[0x0][0x228] ;  /* 0x00008a00ff127b82 */ /* 0x000e220000000a00 */
[----:B------:R-:W-:-:S04]  /*1090*/  IADD3 R65, P2, R14, -0x1, RZ ;  /* 0xffffffff0e417810 */ /* 0x000fc80007f5e0ff */
[----:B------:R-:W-:-:S09]  /*10a0*/  IADD3.X R66, R15, -0x1, RZ, P2, !PT ;  /* 0xffffffff0f427810 */ /* 0x000fd200017fe4ff */
.L_x_237:
        /* <DEDUP_REMOVED lines=24> */
[----:B---3--:R-:W-:Y:S02]  /*1230*/  IMAD R27, R7, UR24, RZ ;  /* 0x00000018071b7c24 */ /* 0x008fe4000f8e02ff */
        /* <DEDUP_REMOVED lines=9> */
[----:B------:R-:W-:Y:S01]  /*12d0*/  HFMA2.MMA R22, -RZ, RZ, 0, 0 ;  /* 0x00000000ff167435 */ /* 0x000fe200000001ff */
[----:B------:R-:W-:-:S06]  /*12e0*/  IMAD.MOV.U32 R23, RZ, RZ, -0x100000 ;  /* 0xfff00000ff177424 */ /* 0x000fcc00078e00ff */
[----:B------:R3:W-:Y:S01]  /*12f0*/  STG.E.64 desc[UR8][R24.64], R22 ;  /* 0x0000001618007986 */ /* 0x0007e2000c101b08 */
[----:B------:R-:W-:Y:S05]  /*1300*/  BRA `(.L_x_228) ;  /* 0x0000001000547947 */ /* 0x000fea0003800000 */
.L_x_227:
[----:B------:R-:W-:Y:S01]  /*1310*/  ISETP.GE.U32.AND P2, PT, R8, R3, PT ;  /* 0x000000030800720c */ /* 0x000fe20003f46070 */
[----:B---3--:R-:W3:Y:S01]  /*1320*/  @P4 LDC.64 R26, c[0x0][0x270] ;  /* 0x00009c00ff1a4b82 */ /* 0x008ee20000000a00 */
        /* <DEDUP_REMOVED lines=14> */
[----:B------:R-:W-:Y:S02]  /*1410*/  IMAD.IADD R29, R67, 0x1, R29 ;  /* 0x00000001431d7824 */ /* 0x000fe400078e021d */
[----:B---3--:R-:W-:-:S04]  /*1420*/  @P4 IMAD.WIDE.U32 R26, R8, R20, R26 ;  /* 0x00000014081a4225 */ /* 0x008fc800078e001a */
        /* <DEDUP_REMOVED lines=19> */
[----:B------:R-:W-:Y:S02]  /*1560*/  IMAD.MOV.U32 R29, RZ, RZ, 0x3ff71547 ;  /* 0x3ff71547ff1d7424 */ /* 0x000fe400078e00ff */
[----:B------:R-:W-:Y:S02]  /*1570*/  IMAD.MOV.U32 R36, RZ, RZ, -0x35dec16 ;  /* 0xfca213eaff247424 */ /* 0x000fe400078e00ff */
[----:B------:R-:W-:Y:S02]  /*1580*/  IMAD.MOV.U32 R37, RZ, RZ, 0x3e928af3 ;  /* 0x3e928af3ff257424 */ /* 0x000fe400078e00ff */
[----:B------:R-:W-:-:S02]  /*1590*/  IMAD.MOV.U32 R38, RZ, RZ, 0x62401315 ;  /* 0x62401315ff267424 */ /* 0x000fc400078e00ff */
[----:B------:R-:W-:Y:S02]  /*15a0*/  IMAD.MOV.U32 R39, RZ, RZ, 0x3ec71dee ;  /* 0x3ec71deeff277424 */ /* 0x000fe400078e00ff */
[----:B------:R-:W-:Y:S02]  /*15b0*/  IMAD.MOV.U32 R40, RZ, RZ, 0x7c89eb71 ;  /* 0x7c89eb71ff287424 */ /* 0x000fe400078e00ff */
        /* <DEDUP_REMOVED lines=12> */
[----:B------:R-:W-:Y:S01]  /*1680*/  IMAD.MOV.U32 R53, RZ, RZ, 0x3fe00000 ;  /* 0x3fe00000ff357424 */ /* 0x000fe200078e00ff */
[----:B------:R-:W-:Y:S01]  /*1690*/  BSSY B1, `(.L_x_229) ;  /* 0x0000034000017945 */ /* 0x000fe20003800000 */
[----:B--2---:R-:W-:Y:S01]  /*16a0*/  @!P2 DSETP.GT.AND P3, PT, R68, R30, PT ;  /* 0x0000001e4400a22a */ /* 0x004fe20003f64000 */
[----:B------:R-:W-:Y:S01]  /*16b0*/  MOV R26, R30 ;  /* 0x0000001e001a7202 */ /* 0x000fe20000000f00 */
[----:B------:R-:W-:-:S04]  /*16c0*/  IMAD.MOV.U32 R27, RZ, RZ, R31 ;  /* 0x000000ffff1b7224 */ /* 0x000fc800078e001f */
[----:B------:R-:W-:Y:S02]  /*16d0*/  @!P2 FSEL R26, R68, R30, P3 ;  /* 0x0000001e441aa208 */ /* 0x000fe40001800000 */
[----:B------:R-:W-:-:S06]  /*16e0*/  @!P2 FSEL R27, R69, R31, P3 ;  /* 0x0000001f451ba208 */ /* 0x000fcc0001800000 */
[----:B---3--:R-:W-:-:S06]  /*16f0*/  @P4 DSETP.GT.AND P2, PT, R24, R26, PT ;  /* 0x0000001a1800422a */ /* 0x008fcc0003f44000 */
[----:B------:R-:W-:Y:S02]  /*1700*/  @P4 FSEL R32, R24, R26, P2 ;  /* 0x0000001a18204208 */ /* 0x000fe40001000000 */
[----:B------:R-:W-:-:S03]  /*1710*/  @P4 FSEL R33, R25, R27, P2 ;  /* 0x0000001b19214208 */ /* 0x000fc60001000000 */
[----:B------:R-:W-:Y:S02]  /*1720*/  @P4 IMAD.MOV.U32 R26, RZ, RZ, R32 ;  /* 0x000000ffff1a4224 */ /* 0x000fe400078e0020 */
[----:B------:R-:W-:-:S06]  /*1730*/  @P4 IMAD.MOV.U32 R27, RZ, RZ, R33 ;  /* 0x000000ffff1b4224 */ /* 0x000fcc00078e0021 */
        /* <DEDUP_REMOVED lines=8> */
[----:B------:R-:W-:Y:S01]  /*17c0*/  IMAD.MOV.U32 R32, RZ, RZ, 0x3b39803f ;  /* 0x3b39803fff207424 */ /* 0x000fe200078e00ff */
[----:B------:R-:W-:-:S06]  /*17d0*/  MOV R33, 0x3c7abc9e ;  /* 0x3c7abc9e00217802 */ /* 0x000fcc0000000f00 */
        /* <DEDUP_REMOVED lines=31> */
.L_x_230:
[----:B------:R-:W-:Y:S05]  /*19d0*/  BSYNC B1 ;  /* 0x0000000000017941 */ /* 0x000fea0003800000 */
.L_x_229:
        /* <DEDUP_REMOVED lines=18> */
[----:B------:R-:W-:Y:S01]  /*1b00*/  IMAD R69, R58, 0x100000, R61 ;  /* 0x001000003a457824 */ /* 0x000fe200078e023d */
[----:B------:R-:W-:Y:S01]  /*1b10*/  MOV R68, R60 ;  /* 0x0000003c00447202 */ /* 0x000fe20000000f00 */
[----:B------:R-:W-:Y:S06]  /*1b20*/  @!P2 BRA `(.L_x_232) ;  /* 0x000000000030a947 */ /* 0x000fec0003800000 */
[----:B------:R-:W-:Y:S01]  /*1b30*/  FSETP.GEU.FTZ.AND P2, PT, |R57|, 4.2275390625, PT ;  /* 0x408748003900780b */ /* 0x000fe20003f5e200 */
[C---:B------:R-:W-:Y:S02]  /*1b40*/  DSETP.GEU.AND P3, PT, R56.reuse, RZ, PT ;  /* 0x000000ff3800722a */ /* 0x040fe40003f6e000 */
[----:B------:R-:W-:-:S10]  /*1b50*/  DADD R56, R56, +INF ;  /* 0x7ff0000038387429 */ /* 0x000fd40000000000 */
[----:B------:R-:W-:Y:S02]  /*1b60*/  @!P2 LEA.HI R59, R58, R58, RZ, 0x1 ;  /* 0x0000003a3a3ba211 */ /* 0x000fe400078f08ff */
[----:B------:R-:W-:Y:S01]  /*1b70*/  FSEL R68, R56, RZ, P3 ;  /* 0x000000ff38447208 */ /* 0x000fe20001800000 */
[----:B------:R-:W-:Y:S01]  /*1b80*/  @!P2 IMAD.MOV.U32 R56, RZ, RZ, RZ ;  /* 0x000000ffff38a224 */ /* 0x000fe200078e00ff */
[----:B------:R-:W-:Y:S02]  /*1b90*/  @!P2 SHF.R.S32.HI R59, RZ, 0x1, R59 ;  /* 0x00000001ff3ba819 */ /* 0x000fe4000001143b */
[----:B------:R-:W-:-:S03]  /*1ba0*/  FSEL R69, R57, RZ, P3 ;  /* 0x000000ff39457208 */ /* 0x000fc60001800000 */
[----:B------:R-:W-:Y:S02]  /*1bb0*/  @!P2 IMAD R61, R59, 0x100000, R61 ;  /* 0x001000003b3da824 */ /* 0x000fe400078e023d */
[----:B------:R-:W-:-:S05]  /*1bc0*/  @!P2 IMAD.IADD R59, R58, 0x1, -R59 ;  /* 0x000000013a3ba824 */ /* 0x000fca00078e0a3b */
[----:B------:R-:W-:-:S06]  /*1bd0*/  @!P2 LEA R57, R59, 0x3ff00000, 0x14 ;  /* 0x3ff000003b39a811 */ /* 0x000fcc00078ea0ff */
[----:B------:R-:W-:-:S11]  /*1be0*/  @!P2 DMUL R68, R60, R56 ;  /* 0x000000383c44a228 */ /* 0x000fd60000000000 */
.L_x_232:
[----:B------:R-:W-:Y:S05]  /*1bf0*/  BSYNC B1 ;  /* 0x0000000000017941 */ /* 0x000fea0003800000 */
.L_x_231:
        /* <DEDUP_REMOVED lines=32> */
[----:B------:R-:W-:Y:S01]  /*1e00*/  @!P2 IADD3 R24, R28, -R29, RZ ;  /* 0x8000001d1c18a210 */ /* 0x000fe20007ffe0ff */
[----:B------:R-:W-:-:S03]  /*1e10*/  @!P2 IMAD R33, R29, 0x100000, R33 ;  /* 0x001000001d21a824 */ /* 0x000fc600078e0221 */
[----:B------:R-:W-:Y:S01]  /*1e20*/  @!P2 LEA R25, R24, 0x3ff00000, 0x14 ;  /* 0x3ff000001819a811 */ /* 0x000fe200078ea0ff */
[----:B------:R-:W-:-:S06]  /*1e30*/  @!P2 IMAD.MOV.U32 R24, RZ, RZ, RZ ;  /* 0x000000ffff18a224 */ /* 0x000fcc00078e00ff */
[----:B------:R-:W-:-:S11]  /*1e40*/  @!P2 DMUL R36, R32, R24 ;  /* 0x000000182024a228 */ /* 0x000fd60000000000 */
.L_x_234:
[----:B------:R-:W-:Y:S05]  /*1e50*/  BSYNC B1 ;  /* 0x0000000000017941 */ /* 0x000fea0003800000 */
.L_x_233:
[----:B------:R-:W-:Y:S01]  /*1e60*/  DADD R36, R54, R36 ;  /* 0x0000000036247229 */ /* 0x000fe20000000024 */
[----:B------:R-:W-:Y:S01]  /*1e70*/  IADD3 R33, P5, R18, -0x2, RZ ;  /* 0xfffffffe12217810 */ /* 0x000fe20007fbe0ff */
[----:B------:R-:W-:Y:S03]  /*1e80*/  BSSY B1, `(.L_x_235) ;  /* 0x0000057000017945 */ /* 0x000fe60003800000 */
[----:B------:R-:W-:Y:S01]  /*1e90*/  IADD3.X R35, R19, -0x1, RZ, P5, !PT ;  /* 0xffffffff13237810 */ /* 0x000fe20002ffe4ff */
[----:B------:R-:W-:-:S04]  /*1ea0*/  IMAD.WIDE.U32 R22, R33, R16, R22 ;  /* 0x0000001021167225 */ /* 0x000fc800078e0016 */
[----:B------:R-:W-:Y:S01]  /*1eb0*/  ISETP.GT.AND P3, PT, R37, 0xfffff, PT ;  /* 0x000fffff2500780c */ /* 0x000fe20003f64270 */
[----:B------:R-:W-:Y:S02]  /*1ec0*/  IMAD.MOV.U32 R24, RZ, RZ, R36 ;  /* 0x000000ffff187224 */ /* 0x000fe400078e0024 */
[----:B------:R-:W-:Y:S02]  /*1ed0*/  IMAD.MOV.U32 R25, RZ, RZ, R37 ;  /* 0x000000ffff197224 */ /* 0x000fe400078e0025 */
[----:B------:R-:W-:-:S04]  /*1ee0*/  IMAD R32, R35, R16, RZ ;  /* 0x0000001023207224 */ /* 0x000fc800078e02ff */
[----:B------:R-:W-:Y:S02]  /*1ef0*/  IMAD R33, R33, R17, R32 ;  /* 0x0000001121217224 */ /* 0x000fe400078e0220 */
[----:B------:R-:W-:Y:S02]  /*1f00*/  IMAD.MOV.U32 R32, RZ, RZ, R36 ;  /* 0x000000ffff207224 */ /* 0x000fe400078e0024 */
[----:B------:R-:W-:Y:S01]  /*1f10*/  @!P3 DMUL R24, R24, 1.80143985094819840000e+16 ;  /* 0x435000001818b828 */ /* 0x000fe20000000000 */
[----:B------:R-:W-:Y:S02]  /*1f20*/  IMAD.IADD R23, R23, 0x1, R33 ;  /* 0x0000000117177824 */ /* 0x000fe400078e0221 */
[----:B------:R-:W-:Y:S02]  /*1f30*/  IMAD.MOV.U32 R36, RZ, RZ, -0x3ff ;  /* 0xfffffc01ff247424 */ /* 0x000fe400078e00ff */
[----:B------:R-:W-:-:S04]  /*1f40*/  IMAD.WIDE.U32 R22, R8, R20, R22 ;  /* 0x0000001408167225 */ /* 0x000fc800078e0016 */
[----:B------:R-:W-:Y:S02]  /*1f50*/  @!P3 IMAD.MOV.U32 R36, RZ, RZ, -0x435 ;  /* 0xfffffbcbff24b424 */ /* 0x000fe400078e00ff */
        /* <DEDUP_REMOVED lines=25> */
[----:B------:R-:W-:-:S03]  /*20f0*/  @P2 VIADD R42, R42, 0x1 ;  /* 0x000000012a2a2836 */ /* 0x000fc60000000000 */
        /* <DEDUP_REMOVED lines=47> */
.L_x_236:
[----:B------:R-:W-:Y:S05]  /*23f0*/  BSYNC B1 ;  /* 0x0000000000017941 */ /* 0x000fea0003800000 */
.L_x_235:
[----:B------:R-:W-:Y:S01]  /*2400*/  DADD R38, R26, R38 ;  /* 0x000000001a267229 */ /* 0x000fe20000000026 */
[----:B------:R-:W-:Y:S01]  /*2410*/  IMAD.IADD R67, R23, 0x1, R67 ;  /* 0x0000000117437824 */ /* 0x000fe200078e0243 */
[----:B------:R-:W-:-:S04]  /*2420*/  LEA R24, P2, R22, UR14, 0x3 ;  /* 0x0000000e16187c11 */ /* 0x000fc8000f8418ff */
[----:B------:R-:W-:Y:S02]  /*2430*/  LEA.HI.X R25, R22, UR15, R67, 0x3, P2 ;  /* 0x0000000f16197c11 */ /* 0x000fe400090f1c43 */
[----:B-----5:R-:W-:-:S07]  /*2440*/  DADD R30, R30, R38 ;  /* 0x000000001e1e7229 */ /* 0x020fce0000000026 */
[----:B------:R0:W-:Y:S04]  /*2450*/  STG.E.64 desc[UR8][R24.64], R30 ;  /* 0x0000001e18007986 */ /* 0x0001e8000c101b08 */
.L_x_228:
[----:B------:R-:W-:Y:S05]  /*2460*/  BSYNC B0 ;  /* 0x0000000000007941 */ /* 0x000fea0003800000 */
.L_x_226:
[----:B---3--:R-:W-:Y:S01]  /*2470*/  IMAD.U32 R22, RZ, RZ, UR10 ;  /* 0x0000000aff167e24 */ /* 0x008fe2000f8e00ff */
[----:B------:R-:W-:Y:S01]  /*2480*/  ISETP.LT.U32.AND P2, PT, RZ, UR7, PT ;  /* 0x00000007ff007c0c */ /* 0x000fe2000bf41070 */
[----:B------:R-:W-:Y:S01]  /*2490*/  UIADD3 UR12, UP0, UR12, -0x1, URZ ;  /* 0xffffffff0c0c7890 */ /* 0x000fe2000ff1e03f */
[----:B------:R-:W-:Y:S01]  /*24a0*/  LEA R9, P3, -R62, R9, 0x3 ;  /* 0x000000093e097211 */ /* 0x000fe200078619ff */
[----:B------:R-:W-:Y:S01]  /*24b0*/  ULEA UR14, UP1, -UR20, UR14, 0x3 ;  /* 0x0000000e140e7291 */ /* 0x000fe2000f82193f */
[----:B------:R-:W-:Y:S01]  /*24c0*/  ISETP.GT.AND.EX P2, PT, R22, RZ, PT, P2 ;  /* 0x000000ff1600720c */ /* 0x000fe20003f44320 */
[----:B------:R-:W-:Y:S01]  /*24d0*/  UIADD3.X UR13, UR13, -0x1, URZ, UP0, !UPT ;  /* 0xffffffff0d0d7890 */ /* 0x000fe200087fe43f */
[----:B------:R-:W-:Y:S01]  /*24e0*/  IADD3.X R64, R64, ~R63, RZ, P3, !PT ;  /* 0x8000003f40407210 */ /* 0x000fe20001ffe4ff */
[----:B------:R-:W-:-:S10]  /*24f0*/  UIADD3.X UR15, UR15, ~UR6, URZ, UP1, !UPT ;  /* 0x800000060f0f7290 */ /* 0x000fd40008ffe43f */
[----:B------:R-:W-:Y:S05]  /*2500*/  @P2 BRA `(.L_x_237) ;  /* 0xffffffe800e82947 */ /* 0x000fea000383ffff */
.L_x_225:
[----:B------:R-:W-:Y:S05]  /*2510*/  @P0 BRA `(.L_x_238) ;  /* 0xffffffe4002c0947 */ /* 0x000fea000383ffff */
[----:B------:R-:W-:Y:S05]  /*2520*/  EXIT ;  /* 0x000000000000794d */ /* 0x000fea0003800000 */
        .weak           $__internal_3_$__cuda_sm20_rem_s64
        .type           $__internal_3_$__cuda_sm20_rem_s64,@function
        .size           $__internal_3_$__cuda_sm20_rem_s64,(.L_x_484 - $__internal_3_$__cuda_sm20_rem_s64)
$__internal_3_$__cuda_sm20_rem_s64:
        /* <DEDUP_REMOVED lines=32> */
[----:B------:R-:W-:Y:S01]  /*2730*/  IMAD.X R8, RZ, RZ, ~UR4, P4 ;  /* 0x80000004ff087e24 */ /* 0x000fe2000a0e06ff */
[----:B------:R-:W-:-:S03]  /*2740*/  IADD3.X R3, R16, R3, RZ, P0, !PT ;  /* 0x0000000310037210 */ /* 0x000fc600007fe4ff */
        /* <DEDUP_REMOVED lines=35> */
[----:B------:R-:W-:Y:S06]  /*2980*/  RET.REL.NODEC R4 `(_ZN2at6native43_GLOBAL__N__c95f0927_10_LossCTC_cu_88d8892b37ctc_loss_backward_log_beta_gpu_kernelIdlEEvPT_PKS3_PKllPKT0_S8_lllllllS8_lll) ;  /* 0xffffffd4049c7950 */ /* 0x000fec0003c3ffff */
.L_x_239:
        /* <DEDUP_REMOVED lines=15> */
.L_x_484:


//--------------------- .text._ZN2at6native43_GLOBAL__N__c95f0927_10_LossCTC_cu_88d8892b29ctc_loss_log_alpha_gpu_kernelIfiEEvPT_PKS3_PKllPKT0_S8_lS4_llllllS8_lll --------------------------
	.section	.text._ZN2at6native43_GLOBAL__N__c95f0927_10_LossCTC_cu_88d8892b29ctc_loss_log_alpha_gpu_kernelIfiEEvPT_PKS3_PKllPKT0_S8_lS4_llllllS8_lll,"ax",@progbits
	.align	128
.text._ZN2at6native43_GLOBAL__N__c95f0927_10_LossCTC_cu_88d8892b29ctc_loss_log_alpha_gpu_kernelIfiEEvPT_PKS3_PKllPKT0_S8_lS4_llllllS8_lll:
        .type           _ZN2at6native43_GLOBAL__N__c95f0927_10_LossCTC_cu_88d8892b29ctc_loss_log_alpha_gpu_kernelIfiEEvPT_PKS3_PKllPKT0_S8_lS4_llllllS8_lll,@function
        .size           _ZN2at6native43_GLOBAL__N__c95f0927_10_LossCTC_cu_88d8892b29ctc_loss_log_alpha_gpu_kernelIfiEEvPT_PKS3_PKllPKT0_S8_lS4_llllllS8_lll,(.L_x_486 - _ZN2at6native43_GLOBAL__N__c95f0927_10_LossCTC_cu_88d8892b29ctc_loss_log_alpha_gpu_kernelIfiEEvPT_PKS3_PKllPKT0_S8_lS4_llllllS8_lll)
        .other          _ZN2at6native43_GLOBAL__N__c95f0927_10_LossCTC_cu_88d8892b29ctc_loss_log_alpha_gpu_kernelIfiEEvPT_PKS3_PKllPKT0_S8_lS4_llllllS8_lll,@"STO_CUDA_ENTRY STV_DEFAULT"
_ZN2at6native43_GLOBAL__N__c95f0927_10_LossCTC_cu_88d8892b29ctc_loss_log_alpha_gpu_kernelIfiEEvPT_PKS3_PKllPKT0_S8_lS4_llllllS8_lll:
        /* <DEDUP_REMOVED lines=9> */
[----:B------:R-:W0:Y:S01]  /*0090*/  LDC.64 R14, c[0x0][0x220] ;  /* 0x00008800ff0e7b82 */ /* 0x000e220000000a00 */
[----:B------:R-:W-:Y:S01]  /*00a0*/  ULDC.64 UR8, c[0x0][0x208] ;  /* 0x0000820000087ab9 */ /* 0x000fe20000000a00 */
[----:B------:R-:W-:Y:S01]  /*00b0*/  ULDC.64 UR4, c[0x0][0x248] ;  /* 0x0000920000047ab9 */ /* 0x000fe20000000a00 */
[----:B------:R-:W-:Y:S01]  /*00c0*/  ULDC.64 UR10, c[0x0][0x218] ;  /* 0x00008600000a7ab9 */ /* 0x000fe20000000a00 */
[----:B------:R-:W-:Y:S01]  /*00d0*/  ULDC.64 UR12, c[0x0][0x278] ;  /* 0x00009e00000c7ab9 */ /* 0x000fe20000000a00 */
[----:B------:R-:W-:Y:S01]  /*00e0*/  ULDC.64 UR14, c[0x0][0x210] ;  /* 0x00008400000e7ab9 */ /* 0x000fe20000000a00 */
[----:B------:R-:W-:Y:S02]  /*00f0*/  ULDC.64 UR16, c[0x0][0x260] ;  /* 0x0000980000107ab9 */ /* 0x000fe40000000a00 */
[----:B------:R-:W1:Y:S01]  /*0100*/  LDC.64 R16, c[0x0][0x238] ;  /* 0x00008e00ff107b82 */ /* 0x000e620000000a00 */
[----:B0-----:R-:W-:-:S06]  /*0110*/  IMAD.WIDE.U32 R14, R23, 0x8, R14 ;  /* 0x00000008170e7825 */ /* 0x001fcc00078e000e */
[----:B------:R-:W2:Y:S01]  /*0120*/  LDG.E.64.CONSTANT R14, desc[UR8][R14.64] ;  /* 0x000000080e0e7981 */ /* 0x000ea2000c1e9b00 */
[----:B-1----:R-:W-:-:S06]  /*0130*/  IMAD.WIDE.U32 R16, R23, 0x8, R16 ;  /* 0x0000000817107825 */ /* 0x002fcc00078e0010 */
[----:B------:R-:W5:Y:S01]  /*0140*/  LDG.E.64.CONSTANT R16, desc[UR8][R16.64] ;  /* 0x0000000810107981 */ /* 0x000f62000c1e9b00 */
[----:B------:R-:W-:-:S04]  /*0150*/  LEA R2, P1, R23, UR4, 0x2 ;  /* 0x0000000417027c11 */ /* 0x000fc8000f8210ff */
[----:B------:R-:W-:Y:S02]  /*0160*/  LEA.HI.X R3, R23, UR5, RZ, 0x2, P1 ;  /* 0x0000000517037c11 */ /* 0x000fe400088f14ff */
[----:B--2---:R-:W-:-:S04]  /*0170*/  ISETP.NE.U32.AND P0, PT, R14, RZ, PT ;  /* 0x000000ff0e00720c */ /* 0x004fc80003f05070 */
[----:B------:R-:W-:-:S13]  /*0180*/  ISETP.NE.AND.EX P0, PT, R15, RZ, PT, P0 ;  /* 0x000000ff0f00720c */ /* 0x000fda0003f05300 */
[----:B------:R-:W-:Y:S05]  /*0190*/  @!P0 BRA `(.L_x_240) ;  /* 0x0000002c00888947 */ /* 0x000fea0003800000 */
[----:B------:R-:W0:Y:S01]  /*01a0*/  LDC.64 R4, c[0x0][0x240] ;  /* 0x00009000ff047b82 */ /* 0x000e220000000a00 */
[----:B------:R-:W-:Y:S02]  /*01b0*/  ULDC.64 UR4, c[0x0][0x268] ;  /* 0x00009a0000047ab9 */ /* 0x000fe40000000a00 */
[----:B------:R-:W-:-:S04]  /*01c0*/  IMAD.WIDE.U32 R18, R23, UR4, RZ ;  /* 0x0000000417127c25 */ /* 0x000fc8000f8e00ff */
[----:B------:R-:W-:Y:S01]  /*01d0*/  IMAD R3, R23, UR5, R19 ;  /* 0x0000000517037c24 */ /* 0x000fe2000f8e0213 */
[----:B0-----:R-:W-:-:S13]  /*01e0*/  ISETP.GE.AND P0, PT, R5, RZ, PT ;  /* 0x000000ff0500720c */ /* 0x001fda0003f06270 */
[----:B------:R-:W-:Y:S05]  /*01f0*/  @!P0 BRA `(.L_x_241) ;  /* 0x00000028008c8947 */ /* 0x000fea0003800000 */
[----:B------:R-:W-:Y:S01]  /*0200*/  ULDC.64 UR4, c[0x0][0x280] ;  /* 0x0000a00000047ab9 */ /* 0x000fe20000000a00 */
[----:B------:R-:W0:Y:S01]  /*0210*/  LDC R0, c[0x0][RZ] ;  /* 0x00000000ff007b82 */ /* 0x000e220000000800 */
[----:B------:R-:W-:-:S04]  /*0220*/  LEA R8, P0, R23, UR4, 0x3 ;  /* 0x0000000417087c11 */ /* 0x000fc8000f8018ff */
[C---:B------:R-:W-:Y:S01]  /*0230*/  LEA.HI.X R9, R23.reuse, UR5, RZ, 0x3, P0 ;  /* 0x0000000517097c11 */ /* 0x040fe200080f1cff */
[C---:B------:R-:W-:Y:S01]  /*0240*/  IMAD.SHL.U32 R2, R4.reuse, 0x2, RZ ;  /* 0x0000000204027824 */ /* 0x040fe200078e00ff */
[----:B------:R-:W-:Y:S01]  /*0250*/  ULDC.64 UR4, c[0x0][0x258] ;  /* 0x0000960000047ab9 */ /* 0x000fe20000000a00 */
[----:B------:R-:W1:Y:S03]  /*0260*/  LDC.64 R12, c[0x0][0x260] ;  /* 0x00009800ff0c7b82 */ /* 0x000e660000000a00 */
[----:B------:R-:W5:Y:S01]  /*0270*/  LDG.E.64.CONSTANT R8, desc[UR8][R8.64] ;  /* 0x0000000808087981 */ /* 0x000f62000c1e9b00 */
[----:B------:R-:W-:Y:S01]  /*0280*/  SHF.L.U64.HI R4, R4, 0x1, R5 ;  /* 0x0000000104047819 */ /* 0x000fe20000010205 */
[----:B------:R-:W-:Y:S01]  /*0290*/  IMAD.WIDE.U32 R20, R23, UR4, RZ ;  /* 0x0000000417147c25 */ /* 0x000fe2000f8e00ff */
[----:B------:R-:W-:-:S03]  /*02a0*/  IADD3 R5, P1, R2, 0x1, RZ ;  /* 0x0000000102057810 */ /* 0x000fc60007f3e0ff */
[----:B------:R-:W-:Y:S01]  /*02b0*/  IMAD R23, R23, UR5, R21 ;  /* 0x0000000517177c24 */ /* 0x000fe2000f8e0215 */
[----:B------:R-:W-:Y:S01]  /*02c0*/  ULDC.64 UR4, c[0x0][0x298] ;  /* 0x0000a60000047ab9 */ /* 0x000fe20000000a00 */
[----:B------:R-:W-:Y:S02]  /*02d0*/  IMAD.X R6, RZ, RZ, R4, P1 ;  /* 0x000000ffff067224 */ /* 0x000fe400008e0604 */
[----:B------:R-:W-:Y:S01]  /*02e0*/  IMAD.MOV.U32 R22, RZ, RZ, R20 ;  /* 0x000000ffff167224 */ /* 0x000fe200078e0014 */
[----:B0-----:R-:W-:-:S04]  /*02f0*/  ISETP.GT.U32.AND P0, PT, R5, R0, PT ;  /* 0x000000000500720c */ /* 0x001fc80003f04070 */
[----:B------:R-:W-:-:S04]  /*0300*/  ISETP.GT.AND.EX P0, PT, R6, RZ, PT, P0 ;  /* 0x000000ff0600720c */ /* 0x000fc80003f04300 */
[----:B------:R-:W-:Y:S01]  /*0310*/  SEL R5, R5, R0, P0 ;  /* 0x0000000005057207 */ /* 0x000fe20000000000 */
[----:B-1----:R-:W-:Y:S01]  /*0320*/  IMAD R10, R12, UR5, RZ ;  /* 0x000000050c0a7c24 */ /* 0x002fe2000f8e02ff */
[----:B------:R-:W-:Y:S02]  /*0330*/  SEL R6, R6, RZ, P0 ;  /* 0x000000ff06067207 */ /* 0x000fe40000000000 */
[----:B------:R-:W-:Y:S01]  /*0340*/  IADD3 R5, P0, R5, -0x1, RZ ;  /* 0xffffffff05057810 */ /* 0x000fe20007f1e0ff */
[----:B------:R-:W-:Y:S02]  /*0350*/  IMAD R7, R13, UR4, R10 ;  /* 0x000000040d077c24 */ /* 0x000fe4000f8e020a */
[----:B------:R-:W-:Y:S01]  /*0360*/  IMAD.WIDE.U32 R10, R12, UR4, R22 ;  /* 0x000000040c0a7c25 */ /* 0x000fe2000f8e0016 */
[----:B------:R-:W-:Y:S01]  /*0370*/  IADD3.X R6, R6, -0x1, RZ, P0, !PT ;  /* 0xffffffff06067810 */ /* 0x000fe200007fe4ff */
[----:B------:R-:W-:Y:S02]  /*0380*/  ULDC.64 UR4, c[0x0][0x218] ;  /* 0x0000860000047ab9 */ /* 0x000fe40000000a00 */
[----:B------:R-:W-:Y:S01]  /*0390*/  IMAD.IADD R7, R11, 0x1, R7 ;  /* 0x000000010b077824 */ /* 0x000fe200078e0207 */
[----:B------:R-:W-:-:S02]  /*03a0*/  ISETP.NE.U32.AND P0, PT, R6, RZ, PT ;  /* 0x000000ff0600720c */ /* 0x000fc40003f05070 */
[----:B------:R-:W-:-:S04]  /*03b0*/  LEA R26, P1, R10, UR4, 0x2 ;  /* 0x000000040a1a7c11 */ /* 0x000fc8000f8210ff */
[----:B------:R-:W-:-:S07]  /*03c0*/  LEA.HI.X R27, R10, UR5, R7, 0x2, P1 ;  /* 0x000000050a1b7c11 */ /* 0x000fce00088f1407 */
[----:B------:R-:W-:Y:S05]  /*03d0*/  @!P0 BRA `(.L_x_242) ;  /* 0x0000000000148947 */ /* 0x000fea0003800000 */
[----:B------:R-:W-:-:S07]  /*03e0*/  MOV R10, 0x400 ;  /* 0x00000400000a7802 */ /* 0x000fce0000000f00 */
[----:B-----5:R-:W-:Y:S05]  /*03f0*/  CALL.REL.NOINC `($__internal_4_$__cuda_sm20_div_u64) ;  /* 0x0000002c00107944 */ /* 0x020fea0003c00000 */
[----:B------:R-:W-:Y:S02]  /*0400*/  IMAD.MOV.U32 R10, RZ, RZ, R5 ;  /* 0x000000ffff0a7224 */ /* 0x000fe400078e0005 */
[----:B------:R-:W-:Y:S01]  /*0410*/  IMAD.MOV.U32 R11, RZ, RZ, R6 ;  /* 0x000000ffff0b7224 */ /* 0x000fe200078e0006 */
[----:B------:R-:W-:Y:S06]  /*0420*/  BRA `(.L_x_243) ;  /* 0x00000000004c7947 */ /* 0x000fec0003800000 */
.L_x_242:
[----:B------:R-:W0:Y:S01]  /*0430*/  I2F.U32.RP R10, R0 ;  /* 0x00000000000a7306 */ /* 0x000e220000209000 */
[----:B------:R-:W-:-:S07]  /*0440*/  ISETP.NE.U32.AND P2, PT, R0, RZ, PT ;  /* 0x000000ff0000720c */ /* 0x000fce0003f45070 */
[----:B0-----:R-:W0:Y:S02]  /*0450*/  MUFU.RCP R10, R10 ;  /* 0x0000000a000a7308 */ /* 0x001e240000001000 */
[----:B0-----:R-:W-:-:S06]  /*0460*/  VIADD R6, R10, 0xffffffe ;  /* 0x0ffffffe0a067836 */ /* 0x001fcc0000000000 */
[----:B------:R0:W1:Y:S02]  /*0470*/  F2I.FTZ.U32.TRUNC.NTZ R7, R6 ;  /* 0x0000000600077305 */ /* 0x000064000021f000 */
[----:B0-----:R-:W-:Y:S02]  /*0480*/  IMAD.MOV.U32 R6, RZ, RZ, RZ ;  /* 0x000000ffff067224 */ /* 0x001fe400078e00ff */
[----:B-1----:R-:W-:-:S04]  /*0490*/  IMAD.MOV R11, RZ, RZ, -R7 ;  /* 0x000000ffff0b7224 */ /* 0x002fc800078e0a07 */
[----:B------:R-:W-:-:S04]  /*04a0*/  IMAD R11, R11, R0, RZ ;  /* 0x000000000b0b7224 */ /* 0x000fc800078e02ff */
[----:B------:R-:W-:-:S04]  /*04b0*/  IMAD.HI.U32 R12, R7, R11, R6 ;  /* 0x0000000b070c7227 */ /* 0x000fc800078e0006 */
[----:B------:R-:W-:Y:S02]  /*04c0*/  IMAD.MOV.U32 R11, RZ, RZ, RZ ;  /* 0x000000ffff0b7224 */ /* 0x000fe400078e00ff */
[----:B------:R-:W-:-:S04]  /*04d0*/  IMAD.HI.U32 R10, R12, R5, RZ ;  /* 0x000000050c0a7227 */ /* 0x000fc800078e00ff */
[----:B------:R-:W-:-:S04]  /*04e0*/  IMAD.MOV R7, RZ, RZ, -R10 ;  /* 0x000000ffff077224 */ /* 0x000fc800078e0a0a */
[----:B------:R-:W-:-:S05]  /*04f0*/  IMAD R5, R0, R7, R5 ;  /* 0x0000000700057224 */ /* 0x000fca00078e0205 */
[----:B------:R-:W-:-:S13]  /*0500*/  ISETP.GE.U32.AND P0, PT, R5, R0, PT ;  /* 0x000000000500720c */ /* 0x000fda0003f06070 */
[----:B------:R-:W-:Y:S02]  /*0510*/  @P0 IMAD.IADD R5, R5, 0x1, -R0 ;  /* 0x0000000105050824 */ /* 0x000fe400078e0a00 */
[----:B------:R-:W-:-:S03]  /*0520*/  @P0 VIADD R10, R10, 0x1 ;  /* 0x000000010a0a0836 */ /* 0x000fc60000000000 */
[----:B------:R-:W-:-:S13]  /*0530*/  ISETP.GE.U32.AND P1, PT, R5, R0, PT ;  /* 0x000000000500720c */ /* 0x000fda0003f26070 */
[----:B------:R-:W-:Y:S01]  /*0540*/  @P1 VIADD R10, R10, 0x1 ;  /* 0x000000010a0a1836 */ /* 0x000fe20000000000 */
[----:B------:R-:W-:-:S07]  /*0550*/  @!P2 LOP3.LUT R10, RZ, R0, RZ, 0x33, !PT ;  /* 0x00000000ff0aa212 */ /* 0x000fce00078e33ff */
.L_x_243:
[----:B------:R-:W0:Y:S01]  /*0560*/  S2R R7, SR_TID.X ;  /* 0x0000000000077919 */ /* 0x000e220000002100 */
[C---:B------:R-:W-:Y:S01]  /*0570*/  ISETP.GE.U32.AND P0, PT, R10.reuse, 0x3, PT ;  /* 0x000000030a00780c */ /* 0x040fe20003f06070 */
[----:B------:R-:W-:Y:S01]  /*0580*/  ULDC.64 UR4, c[0x0][0x230] ;  /* 0x00008c0000047ab9 */ /* 0x000fe20000000a00 */
[----:B------:R-:W-:Y:S01]  /*0590*/  IADD3 R13, P2, R10, 0x1, RZ ;  /* 0x000000010a0d7810 */ /* 0x000fe20007f5e0ff */
[----:B------:R-:W-:Y:S01]  /*05a0*/  BSSY B0, `(.L_x_244) ;  /* 0x00000bf000007945 */ /* 0x000fe20003800000 */
[----:B------:R-:W-:Y:S01]  /*05b0*/  ISETP.GE.U32.AND.EX P0, PT, R11, RZ, PT, P0 ;  /* 0x000000ff0b00720c */ /* 0x000fe20003f06100 */
[----:B------:R-:W-:Y:S01]  /*05c0*/  IMAD.MOV.U32 R5, RZ, RZ, RZ ;  /* 0x000000ffff057224 */ /* 0x000fe200078e00ff */
[C---:B-----5:R-:W-:Y:S01]  /*05d0*/  LEA R24, P1, R8.reuse, UR4, 0x2 ;  /* 0x0000000408187c11 */ /* 0x060fe2000f8210ff */
[----:B------:R-:W-:Y:S01]  /*05e0*/  IMAD.X R10, RZ, RZ, R11, P2 ;  /* 0x000000ffff0a7224 */ /* 0x000fe200010e060b */
[----:B------:R-:W-:Y:S01]  /*05f0*/  LOP3.LUT R6, R13, 0x3, RZ, 0xc0, !PT ;  /* 0x000000030d067812 */ /* 0x000fe200078ec0ff */
[----:B------:R-:W-:Y:S01]  /*0600*/  IMAD.MOV.U32 R28, RZ, RZ, RZ ;  /* 0x000000ffff1c7224 */ /* 0x000fe200078e00ff */
[----:B------:R-:W-:Y:S01]  /*0610*/  LEA.HI.X R25, R8, UR5, R9, 0x2, P1 ;  /* 0x0000000508197c11 */ /* 0x000fe200088f1409 */
[----:B------:R-:W-:-:S06]  /*0620*/  IMAD.MOV.U32 R31, RZ, RZ, RZ ;  /* 0x000000ffff1f7224 */ /* 0x000fcc00078e00ff */
[----:B------:R-:W-:Y:S05]  /*0630*/  @!P0 BRA `(.L_x_245) ;  /* 0x0000000800d48947 */ /* 0x000fea0003800000 */
[----:B------:R-:W-:Y:S01]  /*0640*/  IADD3 R8, P0, -R6, R13, RZ ;  /* 0x0000000d06087210 */ /* 0x000fe20007f1e1ff */
[----:B------:R-:W-:Y:S02]  /*0650*/  IMAD.MOV.U32 R28, RZ, RZ, RZ ;  /* 0x000000ffff1c7224 */ /* 0x000fe400078e00ff */
[----:B------:R-:W-:Y:S02]  /*0660*/  IMAD.MOV.U32 R31, RZ, RZ, RZ ;  /* 0x000000ffff1f7224 */ /* 0x000fe400078e00ff */
[----:B------:R-:W-:-:S08]  /*0670*/  IMAD.X R9, R10, 0x1, ~R5, P0 ;  /* 0x000000010a097824 */ /* 0x000fd000000e0e05 */
.L_x_266:
[----:B0-----:R-:W-:Y:S01]  /*0680*/  IADD3 R33, P2, R7, R28, RZ ;  /* 0x0000001c07217210 */ /* 0x001fe20007f5e0ff */
[----:B------:R-:W-:Y:S01]  /*0690*/  BSSY B1, `(.L_x_246) ;  /* 0x000001d000017945 */ /* 0x000fe20003800000 */
[----:B------:R-:W-:Y:S02]  /*06a0*/  IADD3 R8, P0, R8, -0x4, RZ ;  /* 0xfffffffc08087810 */ /* 0x000fe40007f1e0ff */
[----:B------:R-:W-:Y:S01]  /*06b0*/  ISETP.NE.U32.AND P1, PT, R33, RZ, PT ;  /* 0x000000ff2100720c */ /* 0x000fe20003f25070 */
[----:B------:R-:W-:Y:S01]  /*06c0*/  IMAD.X R35, RZ, RZ, R31, P2 ;  /* 0x000000ffff237224 */ /* 0x000fe200010e061f */
[----:B------:R-:W-:Y:S02]  /*06d0*/  IADD3.X R9, R9, -0x1, RZ, P0, !PT ;  /* 0xffffffff09097810 */ /* 0x000fe400007fe4ff */
[----:B------:R-:W-:Y:S02]  /*06e0*/  ISETP.NE.U32.AND P0, PT, R8, RZ, PT ;  /* 0x000000ff0800720c */ /* 0x000fe40003f05070 */
[----:B------:R-:W-:-:S02]  /*06f0*/  ISETP.NE.AND.EX P1, PT, R35, RZ, PT, P1 ;  /* 0x000000ff2300720c */ /* 0x000fc40003f25310 */
[----:B------:R-:W-:-:S11]  /*0700*/  ISETP.NE.AND.EX P0, PT, R9, RZ, PT, P0 ;  /* 0x000000ff0900720c */ /* 0x000fd60003f05300 */
[----:B-12345:R-:W-:Y:S05]  /*0710*/  @!P1 BRA `(.L_x_247) ;  /* 0x00000000004c9947 */ /* 0x03efea0003800000 */
[----:B------:R-:W-:Y:S01]  /*0720*/  ISETP.NE.U32.AND P1, PT, R33, 0x1, PT ;  /* 0x000000012100780c */ /* 0x000fe20003f25070 */
[----:B------:R-:W-:Y:S01]  /*0730*/  IMAD.MOV.U32 R29, RZ, RZ, -0x800000 ;  /* 0xff800000ff1d7424 */ /* 0x000fe200078e00ff */
[----:B------:R-:W-:Y:S02]  /*0740*/  ISETP.NE.U32.AND P2, PT, R16, RZ, PT ;  /* 0x000000ff1000720c */ /* 0x000fe40003f45070 */
[----:B------:R-:W-:Y:S02]  /*0750*/  ISETP.NE.AND.EX P1, PT, R35, RZ, PT, P1 ;  /* 0x000000ff2300720c */ /* 0x000fe40003f25310 */
[----:B------:R-:W-:-:S04]  /*0760*/  ISETP.NE.AND.EX P2, PT, R17, RZ, PT, P2 ;  /* 0x000000ff1100720c */ /* 0x000fc80003f45320 */
[----:B------:R-:W-:-:S13]  /*0770*/  PLOP3.LUT P1, PT, P1, P2, PT, 0xa2, 0x0 ;  /* 0x000000000000781c */ /* 0x000fda0000f25472 */
[----:B------:R-:W-:Y:S05]  /*0780*/  @P1 BRA `(.L_x_248) ;  /* 0x0000000000341947 */ /* 0x000fea0003800000 */
[----:B------:R-:W2:Y:S01]  /*0790*/  LDG.E.CONSTANT R13, desc[UR8][R24.64] ;  /* 0x00000008180d7981 */ /* 0x000ea2000c1e9900 */
[----:B------:R-:W-:Y:S01]  /*07a0*/  IMAD.MOV.U32 R11, RZ, RZ, R23 ;  /* 0x000000ffff0b7224 */ /* 0x000fe200078e0017 */
[----:B--2---:R-:W-:-:S05]  /*07b0*/  SHF.R.S32.HI R10, RZ, 0x1f, R13 ;  /* 0x0000001fff0a7819 */ /* 0x004fca000001140d */
[----:B------:R-:W-:Y:S02]  /*07c0*/  IMAD R12, R10, UR16, RZ ;  /* 0x000000100a0c7c24 */ /* 0x000fe4000f8e02ff */
[----:B------:R-:W-:-:S04]  /*07d0*/  IMAD.MOV.U32 R10, RZ, RZ, R20 ;  /* 0x000000ffff0a7224 */ /* 0x000fc800078e0014 */
[----:B------:R-:W-:-:S04]  /*07e0*/  IMAD.WIDE.U32 R10, R13, UR16, R10 ;  /* 0x000000100d0a7c25 */ /* 0x000fc8000f8e000a */
[----:B------:R-:W-:Y:S01]  /*07f0*/  IMAD R13, R13, UR17, R12 ;  /* 0x000000110d0d7c24 */ /* 0x000fe2000f8e020c */
[----:B------:R-:W-:-:S03]  /*0800*/  LEA R12, P1, R10, UR10, 0x2 ;  /* 0x0000000a0a0c7c11 */ /* 0x000fc6000f8210ff */
[----:B------:R-:W-:-:S05]  /*0810*/  IMAD.IADD R11, R11, 0x1, R13 ;  /* 0x000000010b0b7824 */ /* 0x000fca00078e020d */
[----:B------:R-:W-:-:S05]  /*0820*/  LEA.HI.X R13, R10, UR11, R11, 0x2, P1 ;  /* 0x0000000b0a0d7c11 */ /* 0x000fca00088f140b */
[----:B------:R0:W5:Y:S01]  /*0830*/  LDG.E.CONSTANT R29, desc[UR8][R12.64] ;  /* 0x000000080c1d7981 */ /* 0x000162000c1e9900 */
[----:B------:R-:W-:Y:S05]  /*0840*/  BRA `(.L_x_248) ;  /* 0x0000000000047947 */ /* 0x000fea0003800000 */
.L_x_247:
[----:B------:R1:W5:Y:S02]  /*0850*/  LDG.E.CONSTANT R29, desc[UR8][R26.64] ;  /* 0x000000081a1d7981 */ /* 0x000364000c1e9900 */
.L_x_248:
[----:B------:R-:W-:Y:S05]  /*0860*/  BSYNC B1 ;  /* 0x0000000000017941 */ /* 0x000fea0003800000 */
.L_x_246:
[----:B------:R-:W-:Y:S01]  /*0870*/  IADD3 R28, P1, R0, R28, RZ ;  /* 0x0000001c001c7210 */ /* 0x000fe20007f3e0ff */
[----:B------:R-:W-:Y:S03]  /*0880*/  BSSY B1, `(.L_x_249) ;  /* 0x0000012000017945 */ /* 0x000fe60003800000 */
[----:B------:R-:W-:Y:S01]  /*0890*/  IADD3 R37, P3, R7, R28, RZ ;  /* 0x0000001c07257210 */ /* 0x000fe20007f7e0ff */
[----:B------:R-:W-:Y:S01]  /*08a0*/  IMAD.X R31, RZ, RZ, R31, P1 ;  /* 0x000000ffff1f7224 */ /* 0x000fe200008e061f */
[----:B------:R-:W-:Y:S02]  /*08b0*/  ISETP.GT.U32.AND P1, PT, R33, R2, PT ;  /* 0x000000022100720c */ /* 0x000fe40003f24070 */
[----:B------:R-:W-:Y:S01]  /*08c0*/  ISETP.NE.U32.AND P2, PT, R37, RZ, PT ;  /* 0x000000ff2500720c */ /* 0x000fe20003f45070 */
[----:B------:R-:W-:Y:S01]  /*08d0*/  IMAD.X R39, RZ, RZ, R31, P3 ;  /* 0x000000ffff277224 */ /* 0x000fe200018e061f */
[----:B------:R-:W-:-:S04]  /*08e0*/  ISETP.GT.AND.EX P1, PT, R35, R4, PT, P1 ;  /* 0x000000042300720c */ /* 0x000fc80003f24310 */
[----:B------:R-:W-:-:S09]  /*08f0*/  ISETP.NE.AND.EX P2, PT, R39, RZ, PT, P2 ;  /* 0x000000ff2700720c */ /* 0x000fd20003f45320 */
[----:B------:R-:W-:Y:S05]  /*0900*/  @P1 BRA `(.L_x_250) ;  /* 0x0000000000241947 */ /* 0x000fea0003800000 */
[----:B0-----:R-:W-:Y:S02]  /*0910*/  IMAD R12, R35, UR12, RZ ;  /* 0x0000000c230c7c24 */ /* 0x001fe4000f8e02ff */
[----:B------:R-:W-:Y:S02]  /*0920*/  IMAD.MOV.U32 R10, RZ, RZ, R18 ;  /* 0x000000ffff0a7224 */ /* 0x000fe400078e0012 */
[----:B------:R-:W-:Y:S02]  /*0930*/  IMAD.MOV.U32 R11, RZ, RZ, R3 ;  /* 0x000000ffff0b7224 */ /* 0x000fe400078e0003 */
[C---:B------:R-:W-:Y:S02]  /*0940*/  IMAD R13, R33.reuse, UR13, R12 ;  /* 0x0000000d210d7c24 */ /* 0x040fe4000f8e020c */
[----:B------:R-:W-:-:S04]  /*0950*/  IMAD.WIDE.U32 R10, R33, UR12, R10 ;  /* 0x0000000c210a7c25 */ /* 0x000fc8000f8e000a */
[----:B------:R-:W-:Y:S01]  /*0960*/  IMAD.IADD R11, R11, 0x1, R13 ;  /* 0x000000010b0b7824 */ /* 0x000fe200078e020d */
[----:B------:R-:W-:-:S04]  /*0970*/  LEA R12, P1, R10, UR14, 0x2 ;  /* 0x0000000e0a0c7c11 */ /* 0x000fc8000f8210ff */
[----:B------:R-:W-:-:S05]  /*0980*/  LEA.HI.X R13, R10, UR15, R11, 0x2, P1 ;  /* 0x0000000f0a0d7c11 */ /* 0x000fca00088f140b */
[----:B-----5:R2:W-:Y:S04]  /*0990*/  STG.E desc[UR8][R12.64], R29 ;  /* 0x0000001d0c007986 */ /* 0x0205e8000c101908 */
.L_x_250:
[----:B------:R-:W-:Y:S05]  /*09a0*/  BSYNC B1 ;  /* 0x0000000000017941 */ /* 0x000fea0003800000 */
.L_x_249:
[----:B------:R-:W-:Y:S04]  /*09b0*/  BSSY B1, `(.L_x_251) ;  /* 0x0000016000017945 */ /* 0x000fe80003800000 */
[----:B------:R-:W-:Y:S05]  /*09c0*/  @!P2 BRA `(.L_x_252) ;  /* 0x00000000004ca947 */ /* 0x000fea0003800000 */
[----:B------:R-:W-:Y:S01]  /*09d0*/  ISETP.NE.U32.AND P1, PT, R37, 0x1, PT ;  /* 0x000000012500780c */ /* 0x000fe20003f25070 */
[----:B--2--5:R-:W-:Y:S01]  /*09e0*/  IMAD.MOV.U32 R29, RZ, RZ, -0x800000 ;  /* 0xff800000ff1d7424 */ /* 0x024fe200078e00ff */
[----:B------:R-:W-:Y:S02]  /*09f0*/  ISETP.NE.U32.AND P2, PT, R16, RZ, PT ;  /* 0x000000ff1000720c */ /* 0x000fe40003f45070 */
[----:B------:R-:W-:Y:S02]  /*0a00*/  ISETP.NE.AND.EX P1, PT, R39, RZ, PT, P1 ;  /* 0x000000ff2700720c */ /* 0x000fe40003f25310 */
[----:B------:R-:W-:-:S04]  /*0a10*/  ISETP.NE.AND.EX P2, PT, R17, RZ, PT, P2 ;  /* 0x000000ff1100720c */ /* 0x000fc80003f45320 */
[----:B------:R-:W-:-:S13]  /*0a20*/  PLOP3.LUT P1, PT, P1, P2, PT, 0xa2, 0x0 ;  /* 0x000000000000781c */ /* 0x000fda0000f25472 */
[----:B------:R-:W-:Y:S05]  /*0a30*/  @P1 BRA `(.L_x_253) ;  /* 0x0000000000341947 */ /* 0x000fea0003800000 */
[----:B0-----:R-:W2:Y:S01]  /*0a40*/  LDG.E.CONSTANT R13, desc[UR8][R24.64] ;  /* 0x00000008180d7981 */ /* 0x001ea2000c1e9900 */
        /* <DEDUP_REMOVED lines=11> */
.L_x_252:
[----:B--2--5:R3:W5:Y:S02]  /*0b00*/  LDG.E.CONSTANT R29, desc[UR8][R26.64] ;  /* 0x000000081a1d7981 */ /* 0x024764000c1e9900 */
.L_x_253:
[----:B------:R-:W-:Y:S05]  /*0b10*/  BSYNC B1 ;  /* 0x0000000000017941 */ /* 0x000fea0003800000 */
.L_x_251:
        /* <DEDUP_REMOVED lines=10> */
[----:B0-2---:R-:W-:Y:S02]  /*0bc0*/  IMAD R12, R39, UR12, RZ ;  /* 0x0000000c270c7c24 */ /* 0x005fe4000f8e02ff */
        /* <DEDUP_REMOVED lines=8> */
.L_x_255:
[----:B------:R-:W-:Y:S05]  /*0c50*/  BSYNC B1 ;  /* 0x0000000000017941 */ /* 0x000fea0003800000 */
.L_x_254:
[----:B------:R-:W-:Y:S04]  /*0c60*/  BSSY B1, `(.L_x_256) ;  /* 0x0000016000017945 */ /* 0x000fe80003800000 */
[----:B------:R-:W-:Y:S05]  /*0c70*/  @!P2 BRA `(.L_x_257) ;  /* 0x00000000004ca947 */ /* 0x000fea0003800000 */
[----:B------:R-:W-:Y:S01]  /*0c80*/  ISETP.NE.U32.AND P1, PT, R33, 0x1, PT ;  /* 0x000000012100780c */ /* 0x000fe20003f25070 */
[----:B----45:R-:W-:Y:S01]  /*0c90*/  IMAD.MOV.U32 R29, RZ, RZ, -0x800000 ;  /* 0xff800000ff1d7424 */ /* 0x030fe200078e00ff */
[----:B------:R-:W-:Y:S02]  /*0ca0*/  ISETP.NE.U32.AND P2, PT, R16, RZ, PT ;  /* 0x000000ff1000720c */ /* 0x000fe40003f45070 */
[----:B------:R-:W-:Y:S02]  /*0cb0*/  ISETP.NE.AND.EX P1, PT, R35, RZ, PT, P1 ;  /* 0x000000ff2300720c */ /* 0x000fe40003f25310 */
[----:B------:R-:W-:-:S04]  /*0cc0*/  ISETP.NE.AND.EX P2, PT, R17, RZ, PT, P2 ;  /* 0x000000ff1100720c */ /* 0x000fc80003f45320 */
[----:B------:R-:W-:-:S13]  /*0cd0*/  PLOP3.LUT P1, PT, P1, P2, PT, 0xa2, 0x0 ;  /* 0x000000000000781c */ /* 0x000fda0000f25472 */
[----:B------:R-:W-:Y:S05]  /*0ce0*/  @P1 BRA `(.L_x_258) ;  /* 0x0000000000341947 */ /* 0x000fea0003800000 */
[----:B0-2---:R-:W2:Y:S01]  /*0cf0*/  LDG.E.CONSTANT R13, desc[UR8][R24.64] ;  /* 0x00000008180d7981 */ /* 0x005ea2000c1e9900 */
        /* <DEDUP_REMOVED lines=11> */
.L_x_257:
[----:B----45:R4:W5:Y:S02]  /*0db0*/  LDG.E.CONSTANT R29, desc[UR8][R26.64] ;  /* 0x000000081a1d7981 */ /* 0x030964000c1e9900 */
.L_x_258:
[----:B------:R-:W-:Y:S05]  /*0dc0*/  BSYNC B1 ;  /* 0x0000000000017941 */ /* 0x000fea0003800000 */
.L_x_256:
        /* <DEDUP_REMOVED lines=10> */
[----:B0-2-4-:R-:W-:Y:S02]  /*0e70*/  IMAD R12, R35, UR12, RZ ;  /* 0x0000000c230c7c24 */ /* 0x015fe4000f8e02ff */
        /* <DEDUP_REMOVED lines=8> */
.L_x_260:
[----:B------:R-:W-:Y:S05]  /*0f00*/  BSYNC B1 ;  /* 0x0000000000017941 */ /* 0x000fea0003800000 */
.L_x_259:
[----:B------:R-:W-:Y:S04]  /*0f10*/  BSSY B1, `(.L_x_261) ;  /* 0x0000016000017945 */ /* 0x000fe80003800000 */
[----:B------:R-:W-:Y:S05]  /*0f20*/  @!P2 BRA `(.L_x_262) ;  /* 0x00000000004ca947 */ /* 0x000fea0003800000 */
[----:B------:R-:W-:Y:S01]  /*0f30*/  ISETP.NE.U32.AND P1, PT, R37, 0x1, PT ;  /* 0x000000012500780c */ /* 0x000fe20003f25070 */
[----:B0----5:R-:W-:Y:S01]  /*0f40*/  IMAD.MOV.U32 R29, RZ, RZ, -0x800000 ;  /* 0xff800000ff1d7424 */ /* 0x021fe200078e00ff */
[----:B------:R-:W-:Y:S02]  /*0f50*/  ISETP.NE.U32.AND P2, PT, R16, RZ, PT ;  /* 0x000000ff1000720c */ /* 0x000fe40003f45070 */
[----:B------:R-:W-:Y:S02]  /*0f60*/  ISETP.NE.AND.EX P1, PT, R39, RZ, PT, P1 ;  /* 0x000000ff2700720c */ /* 0x000fe40003f25310 */
[----:B------:R-:W-:-:S04]  /*0f70*/  ISETP.NE.AND.EX P2, PT, R17, RZ, PT, P2 ;  /* 0x000000ff1100720c */ /* 0x000fc80003f45320 */
[----:B------:R-:W-:-:S13]  /*0f80*/  PLOP3.LUT P1, PT, P1, P2, PT, 0xa2, 0x0 ;  /* 0x000000000000781c */ /* 0x000fda0000f25472 */
[----:B------:R-:W-:Y:S05]  /*0f90*/  @P1 BRA `(.L_x_263) ;  /* 0x0000000000341947 */ /* 0x000fea0003800000 */
[----:B--2-4-:R-:W2:Y:S01]  /*0fa0*/  LDG.E.CONSTANT R13, desc[UR8][R24.64] ;  /* 0x00000008180d7981 */ /* 0x014ea2000c1e9900 */
        /* <DEDUP_REMOVED lines=11> */
.L_x_262:
[----:B0----5:R0:W5:Y:S02]  /*1060*/  LDG.E.CONSTANT R29, desc[UR8][R26.64] ;  /* 0x000000081a1d7981 */ /* 0x021164000c1e9900 */
.L_x_263:
[----:B------:R-:W-:Y:S05]  /*1070*/  BSYNC B1 ;  /* 0x0000000000017941 */ /* 0x000fea0003800000 */
.L_x_261:
[----:B------:R-:W-:Y:S01]  /*1080*/  ISETP.GT.U32.AND P1, PT, R37, R2, PT ;  /* 0x000000022500720c */ /* 0x000fe20003f24070 */
[----:B------:R-:W-:Y:S03]  /*1090*/  BSSY B1, `(.L_x_264) ;  /* 0x000000c000017945 */ /* 0x000fe60003800000 */
[----:B------:R-:W-:-:S13]  /*10a0*/  ISETP.GT.AND.EX P1, PT, R39, R4, PT, P1 ;  /* 0x000000042700720c */ /* 0x000fda0003f24310 */
        /* <DEDUP_REMOVED lines=10> */
.L_x_265:
[----:B------:R-:W-:Y:S05]  /*1150*/  BSYNC B1 ;  /* 0x0000000000017941 */ /* 0x000fea0003800000 */
.L_x_264:
[----:B------:R-:W-:-:S05]  /*1160*/  IADD3 R28, P1, R0, R28, RZ ;  /* 0x0000001c001c7210 */ /* 0x000fca0007f3e0ff */
[----:B------:R-:W-:Y:S01]  /*1170*/  IMAD.X R31, RZ, RZ, R31, P1 ;  /* 0x000000ffff1f7224 */ /* 0x000fe200008e061f */
[----:B------:R-:W-:Y:S07]  /*1180*/  @P0 BRA `(.L_x_266) ;  /* 0xfffffff4003c0947 */ /* 0x000fee000383ffff */
.L_x_245:
[----:B------:R-:W-:Y:S05]  /*1190*/  BSYNC B0 ;  /* 0x0000000000007941 */ /* 0x000fea0003800000 */
.L_x_244:
[----:B------:R-:W-:Y:S01]  /*11a0*/  ISETP.NE.U32.AND P0, PT, R6, RZ, PT ;  /* 0x000000ff0600720c */ /* 0x000fe20003f05070 */
[----:B------:R-:W-:Y:S03]  /*11b0*/  BSSY B0, `(.L_x_267) ;  /* 0x000003b000007945 */ /* 0x000fe60003800000 */
[----:B------:R-:W-:-:S13]  /*11c0*/  ISETP.NE.AND.EX P0, PT, R5, RZ, PT, P0 ;  /* 0x000000ff0500720c */ /* 0x000fda0003f05300 */
[----:B------:R-:W-:Y:S05]  /*11d0*/  @!P0 BRA `(.L_x_268) ;  /* 0x0000000000e08947 */ /* 0x000fea0003800000 */
[----:B0----5:R-:W-:Y:S01]  /*11e0*/  IADD3 R29, P0, R7, R28, RZ ;  /* 0x0000001c071d7210 */ /* 0x021fe20007f1e0ff */
[----:B------:R-:W-:Y:S01]  /*11f0*/  ULDC.64 UR4, c[0x0][0x278] ;  /* 0x00009e0000047ab9 */ /* 0x000fe20000000a00 */
[----:B------:R-:W-:Y:S01]  /*1200*/  IMAD.MOV.U32 R8, RZ, RZ, R18 ;  /* 0x000000ffff087224 */ /* 0x000fe200078e0012 */
[----:B------:R-:W-:Y:S01]  /*1210*/  ULDC.64 UR6, c[0x0][0x210] ;  /* 0x0000840000067ab9 */ /* 0x000fe20000000a00 */
[----:B------:R-:W-:Y:S02]  /*1220*/  IMAD.MOV.U32 R9, RZ, RZ, R3 ;  /* 0x000000ffff097224 */ /* 0x000fe400078e0003 */
[----:B------:R-:W-:Y:S02]  /*1230*/  IMAD.X R31, RZ, RZ, R31, P0 ;  /* 0x000000ffff1f7224 */ /* 0x000fe400000e061f */
[----:B------:R-:W-:-:S04]  /*1240*/  IMAD.WIDE.U32 R10, R29, UR4, R8 ;  /* 0x000000041d0a7c25 */ /* 0x000fc8000f8e0008 */
[----:B--2-4-:R-:W-:Y:S01]  /*1250*/  IMAD R12, R31, UR4, RZ ;  /* 0x000000041f0c7c24 */ /* 0x014fe2000f8e02ff */
[----:B------:R-:W-:Y:S01]  /*1260*/  LEA R7, P0, R10, UR6, 0x2 ;  /* 0x000000060a077c11 */ /* 0x000fe2000f8010ff */
[----:B------:R-:W-:-:S04]  /*1270*/  IMAD.WIDE.U32 R8, R0, UR4, RZ ;  /* 0x0000000400087c25 */ /* 0x000fc8000f8e00ff */
[----:B------:R-:W-:Y:S02]  /*1280*/  IMAD R13, R29, UR5, R12 ;  /* 0x000000051d0d7c24 */ /* 0x000fe4000f8e020c */
[----:B------:R-:W-:Y:S02]  /*1290*/  IMAD R33, R0, UR5, R9 ;  /* 0x0000000500217c24 */ /* 0x000fe4000f8e0209 */
[----:B------:R-:W-:-:S03]  /*12a0*/  IMAD.IADD R11, R11, 0x1, R13 ;  /* 0x000000010b0b7824 */ /* 0x000fc600078e020d */
[----:B------:R-:W-:Y:S02]  /*12b0*/  SHF.L.U64.HI R33, R8, 0x2, R33 ;  /* 0x0000000208217819 */ /* 0x000fe40000010221 */
[----:B------:R-:W-:-:S07]  /*12c0*/  LEA.HI.X R28, R10, UR7, R11, 0x2, P0 ;  /* 0x000000070a1c7c11 */ /* 0x000fce00080f140b */
.L_x_272:
[----:B------:R-:W-:Y:S01]  /*12d0*/  ISETP.NE.U32.AND P0, PT, R29, RZ, PT ;  /* 0x000000ff1d00720c */ /* 0x000fe20003f05070 */
[----:B------:R-:W-:Y:S03]  /*12e0*/  BSSY B1, `(.L_x_269) ;  /* 0x0000019000017945 */ /* 0x000fe60003800000 */
[----:B------:R-:W-:-:S13]  /*12f0*/  ISETP.NE.AND.EX P0, PT, R31, RZ, PT, P0 ;  /* 0x000000ff1f00720c */ /* 0x000fda0003f05300 */
[----:B0-2---:R-:W-:Y:S05]  /*1300*/  @!P0 BRA `(.L_x_270) ;  /* 0x0000000000548947 */ /* 0x005fea0003800000 */
        /* <DEDUP_REMOVED lines=8> */
[----:B------:R-:W-:Y:S01]  /*1390*/  ULDC.64 UR4, c[0x0][0x260] ;  /* 0x0000980000047ab9 */ /* 0x000fe20000000a00 */
[----:B------:R-:W-:Y:S01]  /*13a0*/  IMAD.MOV.U32 R11, RZ, RZ, R23 ;  /* 0x000000ffff0b7224 */ /* 0x000fe200078e0017 */
[----:B--2---:R-:W-:-:S05]  /*13b0*/  SHF.R.S32.HI R10, RZ, 0x1f, R13 ;  /* 0x0000001fff0a7819 */ /* 0x004fca000001140d */
[----:B------:R-:W-:Y:S02]  /*13c0*/  IMAD R12, R10, UR4, RZ ;  /* 0x000000040a0c7c24 */ /* 0x000fe4000f8e02ff */
[----:B------:R-:W-:-:S04]  /*13d0*/  IMAD.MOV.U32 R10, RZ, RZ, R20 ;  /* 0x000000ffff0a7224 */ /* 0x000fc800078e0014 */
[----:B------:R-:W-:-:S04]  /*13e0*/  IMAD.WIDE.U32 R10, R13, UR4, R10 ;  /* 0x000000040d0a7c25 */ /* 0x000fc8000f8e000a */
[----:B------:R-:W-:Y:S01]  /*13f0*/  IMAD R13, R13, UR5, R12 ;  /* 0x000000050d0d7c24 */ /* 0x000fe2000f8e020c */
[----:B------:R-:W-:Y:S02]  /*1400*/  ULDC.64 UR4, c[0x0][0x218] ;  /* 0x0000860000047ab9 */ /* 0x000fe40000000a00 */
[----:B------:R-:W-:Y:S01]  /*1410*/  LEA R12, P0, R10, UR4, 0x2 ;  /* 0x000000040a0c7c11 */ /* 0x000fe2000f8010ff */
[----:B------:R-:W-:-:S05]  /*1420*/  IMAD.IADD R13, R11, 0x1, R13 ;  /* 0x000000010b0d7824 */ /* 0x000fca00078e020d */
[----:B------:R-:W-:-:S06]  /*1430*/  LEA.HI.X R13, R10, UR5, R13, 0x2, P0 ;  /* 0x000000050a0d7c11 */ /* 0x000fcc00080f140d */
[----:B------:R2:W5:Y:S01]  /*1440*/  LDG.E.CONSTANT R13, desc[UR8][R12.64] ;  /* 0x000000080c0d7981 */ /* 0x000562000c1e9900 */
[----:B------:R-:W-:Y:S05]  /*1450*/  BRA `(.L_x_271) ;  /* 0x0000000000047947 */ /* 0x000fea0003800000 */
.L_x_270:
[----:B------:R0:W5:Y:S02]  /*1460*/  LDG.E.CONSTANT R13, desc[UR8][R26.64] ;  /* 0x000000081a0d7981 */ /* 0x000164000c1e9900 */
.L_x_271:
[----:B------:R-:W-:Y:S05]  /*1470*/  BSYNC B1 ;  /* 0x0000000000017941 */ /* 0x000fea0003800000 */
.L_x_269:
[----:B------:R-:W-:Y:S02]  /*1480*/  ISETP.GT.U32.AND P0, PT, R29, R2, PT ;  /* 0x000000021d00720c */ /* 0x000fe40003f04070 */
[----:B------:R-:W-:Y:S02]  /*1490*/  IADD3 R29, P2, R0, R29, RZ ;  /* 0x0000001d001d7210 */ /* 0x000fe40007f5e0ff */
[----:B------:R-:W-:-:S03]  /*14a0*/  ISETP.GT.AND.EX P0, PT, R31, R4, PT, P0 ;  /* 0x000000041f00720c */ /* 0x000fc60003f04300 */
[----:B------:R-:W-:-:S10]  /*14b0*/  IMAD.X R31, RZ, RZ, R31, P2 ;  /* 0x000000ffff1f7224 */ /* 0x000fd400010e061f */
[----:B------:R-:W-:Y:S01]  /*14c0*/  @!P0 IMAD.MOV.U32 R10, RZ, RZ, R7 ;  /* 0x000000ffff0a8224 */ /* 0x000fe200078e0007 */
[----:B------:R-:W-:Y:S01]  /*14d0*/  LEA R7, P1, R8, R7, 0x2 ;  /* 0x0000000708077211 */ /* 0x000fe200078210ff */
[----:B------:R-:W-:-:S04]  /*14e0*/  @!P0 IMAD.MOV.U32 R11, RZ, RZ, R28 ;  /* 0x000000ffff0b8224 */ /* 0x000fc800078e001c */
[----:B------:R-:W-:Y:S01]  /*14f0*/  IMAD.X R28, R28, 0x1, R33, P1 ;  /* 0x000000011c1c7824 */ /* 0x000fe200008e0621 */
[----:B-----5:R4:W-:Y:S01]  /*1500*/  @!P0 STG.E desc[UR8][R10.64], R13 ;  /* 0x0000000d0a008986 */ /* 0x0209e2000c101908 */
[----:B------:R-:W-:-:S04]  /*1510*/  IADD3 R6, P0, R6, -0x1, RZ ;  /* 0xffffffff06067810 */ /* 0x000fc80007f1e0ff */
[----:B------:R-:W-:Y:S02]  /*1520*/  IADD3.X R5, R5, -0x1, RZ, P0, !PT ;  /* 0xffffffff05057810 */ /* 0x000fe400007fe4ff */
[----:B------:R-:W-:-:S04]  /*1530*/  ISETP.NE.U32.AND P0, PT, R6, RZ, PT ;  /* 0x000000ff0600720c */ /* 0x000fc80003f05070 */
[----:B------:R-:W-:-:S13]  /*1540*/  ISETP.NE.AND.EX P0, PT, R5, RZ, PT, P0 ;  /* 0x000000ff0500720c */ /* 0x000fda0003f05300 */
[----:B----4-:R-:W-:Y:S05]  /*1550*/  @P0 BRA `(.L_x_272) ;  /* 0xfffffffc005c0947 */ /* 0x010fea000383ffff */
.L_x_268:
[----:B------:R-:W-:Y:S05]  /*1560*/  BSYNC B0 ;  /* 0x0000000000007941 */ /* 0x000fea0003800000 */
.L_x_267:
[----:B------:R-:W-:Y:S01]  /*1570*/  SHF.L.U64.HI R5, R16, 0x1, R17 ;  /* 0x0000000110057819 */ /* 0x000fe20000010211 */
[----:B0-----:R-:W-:Y:S02]  /*1580*/  IMAD.MOV.U32 R7, RZ, RZ, RZ ;  /* 0x000000ffff077224 */ /* 0x001fe400078e00ff */
[----:B------:R-:W-:-:S07]  /*1590*/  IMAD.MOV.U32 R9, RZ, RZ, RZ ;  /* 0x000000ffff097224 */ /* 0x000fce00078e00ff */
.L_x_290:
[----:B0-----:R-:W0:Y:S01]  /*15a0*/  S2R R8, SR_TID.X ;  /* 0x0000000000087919 */ /* 0x001e220000002100 */
[----:B------:R-:W-:Y:S01]  /*15b0*/  IMAD.SHL.U32 R6, R16, 0x2, RZ ;  /* 0x0000000210067824 */ /* 0x000fe200078e00ff */
[----:B-123--:R-:W1:Y:S01]  /*15c0*/  LDC R30, c[0x0][0x298] ;  /* 0x0000a600ff1e7b82 */ /* 0x00ee620000000800 */
[----:B------:R-:W-:Y:S01]  /*15d0*/  BSSY B0, `(.L_x_273) ;  /* 0x000003d000007945 */ /* 0x000fe20003800000 */
[----:B------:R-:W-:-:S06]  /*15e0*/  PRMT R10, RZ, 0x7610, R10 ;  /* 0x00007610ff0a7816 */ /* 0x000fcc000000000a */
[----:B------:R-:W1:Y:S01]  /*15f0*/  LDC R31, c[0x0][0x29c] ;  /* 0x0000a700ff1f7b82 */ /* 0x000e620000000800 */
[-C--:B0-----:R-:W-:Y:S02]  /*1600*/  IADD3 R11, P1, R8, R7.reuse, RZ ;  /* 0x00000007080b7210 */ /* 0x081fe40007f3e0ff */
[----:B------:R-:W-:Y:S02]  /*1610*/  IADD3 R7, P2, R0, R7, RZ ;  /* 0x0000000700077210 */ /* 0x000fe40007f5e0ff */
[----:B------:R-:W-:Y:S01]  /*1620*/  ISETP.GT.U32.AND P0, PT, R11, R6, PT ;  /* 0x000000060b00720c */ /* 0x000fe20003f04070 */
[--C-:B------:R-:W-:Y:S01]  /*1630*/  IMAD.X R8, RZ, RZ, R9.reuse, P1 ;  /* 0x000000ffff087224 */ /* 0x100fe200008e0609 */
[----:B------:R-:W-:Y:S01]  /*1640*/  ISETP.LT.U32.AND P1, PT, R16, 0x1, PT ;  /* 0x000000011000780c */ /* 0x000fe20003f21070 */
[----:B------:R-:W-:Y:S01]  /*1650*/  IMAD.X R9, RZ, RZ, R9, P2 ;  /* 0x000000ffff097224 */ /* 0x000fe200010e0609 */
[----:B------:R-:W-:Y:S02]  /*1660*/  ISETP.GT.U32.AND P2, PT, R7, R2, PT ;  /* 0x000000020700720c */ /* 0x000fe40003f44070 */
[----:B------:R-:W-:-:S04]  /*1670*/  ISETP.GT.AND.EX P0, PT, R8, R5, PT, P0 ;  /* 0x000000050800720c */ /* 0x000fc80003f04300 */
[----:B------:R-:W-:Y:S02]  /*1680*/  ISETP.LT.OR.EX P1, PT, R17, RZ, P0, P1 ;  /* 0x000000ff1100720c */ /* 0x000fe40000721710 */
[----:B------:R-:W-:-:S11]  /*1690*/  ISETP.GT.AND.EX P0, PT, R9, R4, PT, P2 ;  /* 0x000000040900720c */ /* 0x000fd60003f04320 */
[----:B-1----:R-:W-:Y:S05]  /*16a0*/  @P1 BRA `(.L_x_274) ;  /* 0x0000000000bc1947 */ /* 0x002fea0003800000 */
[----:B------:R-:W-:-:S04]  /*16b0*/  LOP3.LUT R10, R11, 0x1, RZ, 0xc0, !PT ;  /* 0x000000010b0a7812 */ /* 0x000fc800078ec0ff */
[----:B------:R-:W-:-:S04]  /*16c0*/  ISETP.NE.U32.AND P2, PT, R10, 0x1, PT ;  /* 0x000000010a00780c */ /* 0x000fc80003f45070 */
[----:B------:R-:W-:-:S13]  /*16d0*/  ISETP.NE.U32.AND.EX P2, PT, RZ, RZ, PT, P2 ;  /* 0x000000ffff00720c */ /* 0x000fda0003f45120 */
[----:B-----5:R-:W3:Y:S01]  /*16e0*/  @!P2 LDC.64 R28, c[0x0][0x288] ;  /* 0x0000a200ff1cab82 */ /* 0x020ee20000000a00 */
[--C-:B--2-4-:R-:W-:Y:S02]  /*16f0*/  @!P2 SHF.R.U32.HI R13, RZ, 0x1, R8.reuse ;  /* 0x00000001ff0da819 */ /* 0x114fe40000011608 */
[----:B------:R-:W-:-:S03]  /*1700*/  @!P2 SHF.R.U64 R10, R11, 0x1, R8 ;  /* 0x000000010b0aa819 */ /* 0x000fc60000001208 */
[-C--:B---3--:R-:W-:Y:S02]  /*1710*/  @!P2 IMAD R26, R13, R28.reuse, RZ ;  /* 0x0000001c0d1aa224 */ /* 0x088fe400078e02ff */
[----:B------:R-:W-:-:S04]  /*1720*/  @!P2 IMAD.WIDE.U32 R12, R10, R28, RZ ;  /* 0x0000001c0a0ca225 */ /* 0x000fc800078e00ff */
[----:B------:R-:W-:Y:S01]  /*1730*/  @!P2 IMAD R27, R10, R29, R26 ;  /* 0x0000001d0a1ba224 */ /* 0x000fe200078e021a */
[----:B------:R-:W-:-:S03]  /*1740*/  @!P2 LEA R26, P1, R12, R24, 0x2 ;  /* 0x000000180c1aa211 */ /* 0x000fc600078210ff */
[----:B------:R-:W-:-:S05]  /*1750*/  @!P2 IMAD.IADD R13, R13, 0x1, R27 ;  /* 0x000000010d0da824 */ /* 0x000fca00078e021b */
[----:B------:R-:W-:-:S05]  /*1760*/  @!P2 LEA.HI.X R27, R12, R25, R13, 0x2, P1 ;  /* 0x000000190c1ba211 */ /* 0x000fca00008f140d */
[----:B------:R-:W2:Y:S01]  /*1770*/  @!P2 LDG.E.CONSTANT R30, desc[UR8][R26.64] ;  /* 0x000000081a1ea981 */ /* 0x000ea2000c1e9900 */
[----:B------:R-:W-:Y:S01]  /*1780*/  ISETP.GE.U32.AND P3, PT, R11, 0x2, PT ;  /* 0x000000020b00780c */ /* 0x000fe20003f66070 */
[----:B------:R-:W-:Y:S01]  /*1790*/  BSSY B1, `(.L_x_275) ;  /* 0x000001f000017945 */ /* 0x000fe20003800000 */
[----:B------:R-:W-:Y:S02]  /*17a0*/  PLOP3.LUT P1, PT, PT, PT, PT, 0x8, 0x0 ;  /* 0x000000000000781c */ /* 0x000fe40003f2e170 */
[----:B------:R-:W-:Y:S02]  /*17b0*/  ISETP.GE.U32.AND.EX P3, PT, R8, RZ, PT, P3 ;  /* 0x000000ff0800720c */ /* 0x000fe40003f66130 */
[----:B--2---:R-:W-:-:S11]  /*17c0*/  @!P2 SHF.R.S32.HI R31, RZ, 0x1f, R30 ;  /* 0x0000001fff1fa819 */ /* 0x004fd6000001141e */
[----:B------:R-:W-:Y:S05]  /*17d0*/  @!P3 BRA `(.L_x_276) ;  /* 0x000000000068b947 */ /* 0x000fea0003800000 */
[----:B------:R-:W-:Y:S01]  /*17e0*/  IADD3 R10, P2, R11, -0x2, RZ ;  /* 0xfffffffe0b0a7810 */ /* 0x000fe20007f5e0ff */
[----:B------:R-:W-:Y:S01]  /*17f0*/  ULDC.64 UR4, c[0x0][0x298] ;  /* 0x0000a60000047ab9 */ /* 0x000fe20000000a00 */
[----:B------:R-:W-:Y:S01]  /*1800*/  BSSY B2, `(.L_x_277) ;  /* 0x0000015000027945 */ /* 0x000fe20003800000 */
[----:B------:R-:W-:Y:S01]  /*1810*/  IMAD.U32 R13, RZ, RZ, UR5 ;  /* 0x00000005ff0d7e24 */ /* 0x000fe2000f8e00ff */
[----:B------:R-:W-:-:S04]  /*1820*/  LOP3.LUT R12, R10, 0x1, RZ, 0xc0, !PT ;  /* 0x000000010a0c7812 */ /* 0x000fc800078ec0ff */
[----:B------:R-:W-:Y:S01]  /*1830*/  ISETP.NE.U32.AND P1, PT, R12, 0x1, PT ;  /* 0x000000010c00780c */ /* 0x000fe20003f25070 */
[----:B------:R-:W-:-:S03]  /*1840*/  IMAD.U32 R12, RZ, RZ, UR4 ;  /* 0x00000004ff0c7e24 */ /* 0x000fc6000f8e00ff */
[----:B------:R-:W-:-:S13]  /*1850*/  ISETP.NE.U32.AND.EX P1, PT, RZ, RZ, PT, P1 ;  /* 0x000000ffff00720c */ /* 0x000fda0003f25110 */
[----:B------:R-:W-:Y:S05]  /*1860*/  @P1 BRA `(.L_x_278) ;  /* 0x0000000000381947 */ /* 0x000fea0003800000 */
[----:B------:R-:W-:Y:S01]  /*1870*/  IADD3.X R13, R8, -0x1, RZ, P2, !PT ;  /* 0xffffffff080d7810 */ /* 0x000fe200017fe4ff */
[----:B------:R-:W-:-:S03]  /*1880*/  ULDC.64 UR4, c[0x0][0x288] ;  /* 0x0000a20000047ab9 */ /* 0x000fc60000000a00 */
[----:B------:R-:W-:-:S05]  /*1890*/  LEA.HI R10, P1, R13, R10, RZ, 0x1 ;  /* 0x0000000a0d0a7211 */ /* 0x000fca00078308ff */
[----:B------:R-:W-:-:S05]  /*18a0*/  IMAD.X R13, RZ, RZ, R13, P1 ;  /* 0x000000ffff0d7224 */ /* 0x000fca00008e060d */
[--C-:B------:R-:W-:Y:S02]  /*18b0*/  SHF.R.U32.HI R12, RZ, 0x1, R13.reuse ;  /* 0x00000001ff0c7819 */ /* 0x100fe4000001160d */
[----:B------:R-:W-:-:S03]  /*18c0*/  SHF.R.U64 R10, R10, 0x1, R13 ;  /* 0x000000010a0a7819 */ /* 0x000fc6000000120d */
[----:B------:R-:W-:Y:S02]  /*18d0*/  IMAD R27, R12, UR4, RZ ;  /* 0x000000040c1b7c24 */ /* 0x000fe4000f8e02ff */
[----:B------:R-:W-:-:S04]  /*18e0*/  IMAD.WIDE.U32 R12, R10, UR4, RZ ;  /* 0x000000040a0c7c25 */ /* 0x000fc8000f8e00ff */
[----:B------:R-:W-:Y:S01]  /*18f0*/  IMAD R27, R10, UR5, R27 ;  /* 0x000000050a1b7c24 */ /* 0x000fe2000f8e021b */
[----:B------:R-:W-:-:S03]  /*1900*/  LEA R26, P1, R12, R24, 0x2 ;  /* 0x000000180c1a7211 */ /* 0x000fc600078210ff */
[----:B------:R-:W-:-:S05]  /*1910*/  IMAD.IADD R13, R13, 0x1, R27 ;  /* 0x000000010d0d7824 */ /* 0x000fca00078e021b */
[----:B------:R-:W-:-:S05]  /*1920*/  LEA.HI.X R27, R12, R25, R13, 0x2, P1 ;  /* 0x000000190c1b7211 */ /* 0x000fca00008f140d */
[----:B------:R-:W2:Y:S02]  /*1930*/  LDG.E.CONSTANT R12, desc[UR8][R26.64] ;  /* 0x000000081a0c7981 */ /* 0x000ea4000c1e9900 */
[----:B--2---:R-:W-:-:S07]  /*1940*/  SHF.R.S32.HI R13, RZ, 0x1f, R12 ;  /* 0x0000001fff0d7819 */ /* 0x004fce000001140c */
.L_x_278:
[----:B------:R-:W-:Y:S05]  /*1950*/  BSYNC B2 ;  /* 0x0000000000027941 */ /* 0x000fea0003800000 */
.L_x_277:
[----:B------:R-:W-:-:S04]  /*1960*/  ISETP.NE.U32.AND P1, PT, R12, R30, PT ;  /* 0x0000001e0c00720c */ /* 0x000fc80003f25070 */
[----:B------:R-:W-:-:S13]  /*1970*/  ISETP.NE.AND.EX P1, PT, R13, R31, PT, P1 ;  /* 0x0000001f0d00720c */ /* 0x000fda0003f25310 */
.L_x_276:
[----:B------:R-:W-:Y:S05]  /*1980*/  BSYNC B1 ;  /* 0x0000000000017941 */ /* 0x000fea0003800000 */
.L_x_275:
[----:B------:R-:W-:-:S07]  /*1990*/  SEL R10, RZ, 0x1, !P1 ;  /* 0x00000001ff0a7807 */ /* 0x000fce0004800000 */
.L_x_274:
[----:B------:R-:W-:Y:S05]  /*19a0*/  BSYNC B0 ;  /* 0x0000000000007941 */ /* 0x000fea0003800000 */
.L_x_273:
[----:B------:R-:W0:Y:S02]  /*19b0*/  LDC.64 R32, c[0x0][0x228] ;  /* 0x00008a00ff207b82 */ /* 0x000e240000000a00 */
[----:B0-----:R-:W-:-:S04]  /*19c0*/  ISETP.GE.U32.AND P1, PT, R32, 0x2, PT ;  /* 0x000000022000780c */ /* 0x001fc80003f26070 */
[----:B------:R-:W-:-:S13]  /*19d0*/  ISETP.GE.AND.EX P1, PT, R33, RZ, PT, P1 ;  /* 0x000000ff2100720c */ /* 0x000fda0003f26310 */
[----:B------:R-:W-:Y:S05]  /*19e0*/  @!P1 BRA `(.L_x_279) ;  /* 0x00000010008c9947 */ /* 0x000fea0003800000 */
[----:B------:R-:W-:Y:S01]  /*19f0*/  ULDC.64 UR6, c[0x0][0x278] ;  /* 0x00009e0000067ab9 */ /* 0x000fe20000000a00 */
[----:B------:R-:W-:Y:S01]  /*1a00*/  ULDC.64 UR4, c[0x0][0x260] ;  /* 0x0000980000047ab9 */ /* 0x000fe20000000a00 */
[----:B--2-4-:R-:W-:Y:S02]  /*1a10*/  IMAD.U32 R12, RZ, RZ, UR6 ;  /* 0x00000006ff0c7e24 */ /* 0x014fe4000f8e00ff */
[----:B-----5:R-:W-:Y:S02]  /*1a20*/  IMAD.MOV.U32 R29, RZ, RZ, R23 ;  /* 0x000000ffff1d7224 */ /* 0x020fe400078e0017 */
[-C--:B------:R-:W-:Y:S01]  /*1a30*/  IMAD R28, R8, R12.reuse, RZ ;  /* 0x0000000c081c7224 */ /* 0x080fe200078e02ff */
[----:B---3--:R-:W-:Y:S01]  /*1a40*/  IADD3 R26, P1, RZ, -R12, RZ ;  /* 0x8000000cff1a7210 */ /* 0x008fe20007f3e0ff */
[----:B------:R-:W-:Y:S02]  /*1a50*/  IMAD R31, R31, UR4, RZ ;  /* 0x000000041f1f7c24 */ /* 0x000fe4000f8e02ff */
[----:B------:R-:W-:-:S02]  /*1a60*/  IMAD R13, R11, UR7, R28 ;  /* 0x000000070b0d7c24 */ /* 0x000fc4000f8e021c */
[----:B------:R-:W-:Y:S01]  /*1a70*/  IMAD.X R27, RZ, RZ, ~UR7, P1 ;  /* 0x80000007ff1b7e24 */ /* 0x000fe200088e06ff */
[----:B------:R-:W-:Y:S01]  /*1a80*/  ISETP.NE.U32.AND P1, PT, R32, 0x2, PT ;  /* 0x000000022000780c */ /* 0x000fe20003f25070 */
[----:B------:R-:W-:Y:S02]  /*1a90*/  IMAD.MOV.U32 R28, RZ, RZ, R20 ;  /* 0x000000ffff1c7224 */ /* 0x000fe400078e0014 */
[----:B------:R-:W-:Y:S01]  /*1aa0*/  IMAD.WIDE.U32 R26, R11, R12, R26 ;  /* 0x0000000c0b1a7225 */ /* 0x000fe200078e001a */
[----:B------:R-:W-:-:S03]  /*1ab0*/  ISETP.NE.AND.EX P1, PT, R33, RZ, PT, P1 ;  /* 0x000000ff2100720c */ /* 0x000fc60003f25310 */
[----:B------:R-:W-:Y:S01]  /*1ac0*/  IMAD.IADD R47, R27, 0x1, R13 ;  /* 0x000000011b2f7824 */ /* 0x000fe200078e020d */
[----:B------:R-:W-:Y:S01]  /*1ad0*/  IADD3 R49, P2, R26, -R12, RZ ;  /* 0x8000000c1a317210 */ /* 0x000fe20007f5e0ff */
[----:B------:R-:W-:-:S03]  /*1ae0*/  IMAD.WIDE.U32 R28, R30, UR4, R28 ;  /* 0x000000041e1c7c25 */ /* 0x000fc6000f8e001c */
[----:B------:R-:W-:Y:S01]  /*1af0*/  IADD3.X R51, R47, ~UR7, RZ, P2, !PT ;  /* 0x800000072f337c10 */ /* 0x000fe200097fe4ff */
[----:B------:R-:W-:Y:S02]  /*1b00*/  IMAD R31, R30, UR5, R31 ;  /* 0x000000051e1f7c24 */ /* 0x000fe4000f8e021f */
[----:B------:R-:W-:Y:S02]  /*1b10*/  IMAD.MOV.U32 R53, RZ, RZ, 0x1 ;  /* 0x00000001ff357424 */ /* 0x000fe400078e00ff */
[----:B------:R-:W-:Y:S02]  /*1b20*/  IMAD.MOV.U32 R55, RZ, RZ, RZ ;  /* 0x000000ffff377224 */ /* 0x000fe400078e00ff */
[----:B------:R-:W-:Y:S01]  /*1b30*/  IMAD.IADD R57, R29, 0x1, R31 ;  /* 0x000000011d397824 */ /* 0x000fe200078e021f */
[----:B------:R-:W-:Y:S06]  /*1b40*/  @!P1 BRA `(.L_x_280) ;  /* 0x0000000800bc9947 */ /* 0x000fec0003800000 */
[----:B------:R-:W-:Y:S01]  /*1b50*/  ULDC.64 UR4, c[0x0][0x228] ;  /* 0x00008a0000047ab9 */ /* 0x000fe20000000a00 */
[----:B------:R-:W-:Y:S01]  /*1b60*/  IMAD.MOV.U32 R53, RZ, RZ, 0x1 ;  /* 0x00000001ff357424 */ /* 0x000fe200078e00ff */
[----:B------:R-:W-:Y:S01]  /*1b70*/  UIADD3 UR4, UP0, UR4, -0x1, URZ ;  /* 0xffffffff04047890 */ /* 0x000fe2000ff1e03f */
[----:B------:R-:W-:-:S03]  /*1b80*/  IMAD.MOV.U32 R55, RZ, RZ, RZ ;  /* 0x000000ffff377224 */ /* 0x000fc600078e00ff */
[----:B------:R-:W-:Y:S02]  /*1b90*/  ULOP3.LUT UR6, UR4, 0x1, URZ, 0xc0, !UPT ;  /* 0x0000000104067892 */ /* 0x000fe4000f8ec03f */
[----:B------:R-:W-:Y:S02]  /*1ba0*/  UIADD3.X UR5, UR5, -0x1, URZ, UP0, !UPT ;  /* 0xffffffff05057890 */ /* 0x000fe400087fe43f */
[----:B------:R-:W-:-:S04]  /*1bb0*/  UIADD3 UR6, UP0, -UR6, UR4, URZ ;  /* 0x0000000406067290 */ /* 0x000fc8000ff1e13f */
[----:B------:R-:W-:Y:S02]  /*1bc0*/  UIADD3.X UR5, UR5, -0x1, URZ, UP0, !UPT ;  /* 0xffffffff05057890 */ /* 0x000fe400087fe43f */
[----:B------:R-:W-:-:S04]  /*1bd0*/  IMAD.U32 R46, RZ, RZ, UR6 ;  /* 0x00000006ff2e7e24 */ /* 0x000fc8000f8e00ff */
[----:B------:R-:W-:-:S07]  /*1be0*/  IMAD.U32 R48, RZ, RZ, UR5 ;  /* 0x00000005ff307e24 */ /* 0x000fce000f8e00ff */
.L_x_287:
[----:B------:R-:W-:Y:S05]  /*1bf0*/  WARPSYNC.ALL ;  /* 0x0000000000007948 */ /* 0x000fea0003800000 */
[----:B01----:R-:W0:Y:S01]  /*1c00*/  LDC.64 R30, c[0x0][0x270] ;  /* 0x00009c00ff1e7b82 */ /* 0x003e220000000a00 */
[----:B------:R-:W-:Y:S01]  /*1c10*/  IMAD.MOV.U32 R32, RZ, RZ, R18 ;  /* 0x000000ffff207224 */ /* 0x000fe200078e0012 */
[----:B------:R-:W-:Y:S01]  /*1c20*/  ULDC.64 UR4, c[0x0][0x278] ;  /* 0x00009e0000047ab9 */ /* 0x000fe20000000a00 */
[----:B------:R-:W-:Y:S01]  /*1c30*/  IMAD.MOV.U32 R33, RZ, RZ, R3 ;  /* 0x000000ffff217224 */ /* 0x000fe200078e0003 */
[----:B------:R-:W-:Y:S01]  /*1c40*/  ISETP.GE.U32.AND P3, PT, R53, R14, PT ;  /* 0x0000000e3500720c */ /* 0x000fe20003f66070 */
[----:B------:R-:W-:Y:S01]  /*1c50*/  IMAD.U32 R12, RZ, RZ, UR4 ;  /* 0x00000004ff0c7e24 */ /* 0x000fe2000f8e00ff */
[----:B------:R-:W-:Y:S01]  /*1c60*/  ISETP.LE.U32.AND P2, PT, R11, R6, PT ;  /* 0x000000060b00720c */ /* 0x000fe20003f43070 */
[----:B------:R-:W-:Y:S01]  /*1c70*/  ULDC.64 UR6, c[0x0][0x210] ;  /* 0x0000840000067ab9 */ /* 0x000fe20000000a00 */
[----:B------:R-:W-:Y:S01]  /*1c80*/  ISETP.GE.AND.EX P3, PT, R55, R15, PT, P3 ;  /* 0x0000000f3700720c */ /* 0x000fe20003f66330 */
[C---:B------:R-:W-:Y:S01]  /*1c90*/  IMAD R36, R8.reuse, R12, RZ ;  /* 0x0000000c08247224 */ /* 0x040fe200078e02ff */
[----:B------:R-:W-:Y:S01]  /*1ca0*/  BAR.SYNC.DEFER_BLOCKING 0x0 ;  /* 0x0000000000007b1d */ /* 0x000fe20000010000 */
[----:B------:R-:W-:-:S02]  /*1cb0*/  ISETP.LE.AND.EX P5, PT, R8, R5, PT, P2 ;  /* 0x000000050800720c */ /* 0x000fc40003fa3320 */
[----:B------:R-:W-:Y:S01]  /*1cc0*/  IMAD R13, R11, UR5, R36 ;  /* 0x000000050b0d7c24 */ /* 0x000fe2000f8e0224 */
[----:B------:R-:W-:Y:S02]  /*1cd0*/  IADD3 R46, P1, R46, -0x2, RZ ;  /* 0xfffffffe2e2e7810 */ /* 0x000fe40007f3e0ff */
[----:B------:R-:W-:Y:S01]  /*1ce0*/  ULDC.64 UR22, c[0x0][0x218] ;  /* 0x0000860000167ab9 */ /* 0x000fe20000000a00 */
[----:B------:R-:W-:Y:S01]  /*1cf0*/  ULDC.64 UR4, c[0x0][0x250] ;  /* 0x0000940000047ab9 */ /* 0x000fe20000000a00 */
[----:B------:R-:W-:Y:S01]  /*1d00*/  IADD3.X R48, R48, -0x1, RZ, P1, !PT ;  /* 0xffffffff30307810 */ /* 0x000fe20000ffe4ff */
[----:B------:R-:W-:Y:S01]  /*1d10*/  BSSY B0, `(.L_x_281) ;  /* 0x000004e000007945 */ /* 0x000fe20003800000 */
[----:B------:R-:W-:Y:S01]  /*1d20*/  ISETP.NE.U32.AND P1, PT, R46, RZ, PT ;  /* 0x000000ff2e00720c */ /* 0x000fe20003f25070 */
[----:B0-----:R-:W-:-:S03]  /*1d30*/  IMAD R34, R55, R30, RZ ;  /* 0x0000001e37227224 */ /* 0x001fc600078e02ff */
[----:B------:R-:W-:Y:S01]  /*1d40*/  ISETP.NE.AND.EX P1, PT, R48, RZ, PT, P1 ;  /* 0x000000ff3000720c */ /* 0x000fe20003f25310 */
[----:B------:R-:W-:-:S04]  /*1d50*/  IMAD.WIDE.U32 R32, R53, R30, R32 ;  /* 0x0000001e35207225 */ /* 0x000fc800078e0020 */
[----:B------:R-:W-:Y:S02]  /*1d60*/  IMAD R35, R53, R31, R34 ;  /* 0x0000001f35237224 */ /* 0x000fe400078e0222 */
[----:B------:R-:W-:Y:S02]  /*1d70*/  IMAD.MOV.U32 R34, RZ, RZ, R32 ;  /* 0x000000ffff227224 */ /* 0x000fe400078e0020 */
[----:B------:R-:W-:Y:S02]  /*1d80*/  IMAD.IADD R35, R33, 0x1, R35 ;  /* 0x0000000121237824 */ /* 0x000fe400078e0223 */
[----:B------:R-:W-:-:S04]  /*1d90*/  IMAD.WIDE.U32 R36, R11, R12, R34 ;  /* 0x0000000c0b247225 */ /* 0x000fc800078e0022 */
[----:B------:R-:W-:Y:S01]  /*1da0*/  IMAD.IADD R39, R13, 0x1, R37 ;  /* 0x000000010d277824 */ /* 0x000fe200078e0225 */
[----:B------:R-:W-:-:S04]  /*1db0*/  LEA R38, P4, R36, UR6, 0x2 ;  /* 0x0000000624267c11 */ /* 0x000fc8000f8810ff */
[----:B------:R-:W-:Y:S01]  /*1dc0*/  LEA.HI.X R39, R36, UR7, R39, 0x2, P4 ;  /* 0x0000000724277c11 */ /* 0x000fe2000a0f1427 */
[----:B------:R-:W-:Y:S08]  /*1dd0*/  @!P3 BRA P5, `(.L_x_282) ;  /* 0x000000000018b947 */ /* 0x000ff00002800000 */
[----:B------:R-:W-:-:S04]  /*1de0*/  ISETP.GT.U32.AND P3, PT, R11, R2, PT ;  /* 0x000000020b00720c */ /* 0x000fc80003f64070 */
[----:B------:R-:W-:-:S13]  /*1df0*/  ISETP.GT.AND.EX P3, PT, R8, R4, PT, P3 ;  /* 0x000000040800720c */ /* 0x000fda0003f64330 */
[----:B------:R-:W-:Y:S05]  /*1e00*/  @P3 BRA `(.L_x_283) ;  /* 0x0000000000f83947 */ /* 0x000fea0003800000 */
[----:B------:R-:W-:-:S05]  /*1e10*/  IMAD.MOV.U32 R41, RZ, RZ, -0x800000 ;  /* 0xff800000ff297424 */ /* 0x000fca00078e00ff */
[----:B------:R0:W-:Y:S01]  /*1e20*/  STG.E desc[UR8][R38.64], R41 ;  /* 0x0000002926007986 */ /* 0x0001e2000c101908 */
[----:B------:R-:W-:Y:S05]  /*1e30*/  BRA `(.L_x_283) ;  /* 0x0000000000ec7947 */ /* 0x000fea0003800000 */
.L_x_282:
[----:B------:R-:W-:Y:S01]  /*1e40*/  IADD3 R45, P3, R53, -0x1, RZ ;  /* 0xffffffff352d7810 */ /* 0x000fe20007f7e0ff */
[----:B------:R-:W-:-:S03]  /*1e50*/  IMAD.MOV.U32 R40, RZ, RZ, R18 ;  /* 0x000000ffff287224 */ /* 0x000fc600078e0012 */
[----:B------:R-:W-:Y:S02]  /*1e60*/  IADD3.X R41, R55, -0x1, RZ, P3, !PT ;  /* 0xffffffff37297810 */ /* 0x000fe40001ffe4ff */
[----:B------:R-:W-:-:S03]  /*1e70*/  ISETP.NE.U32.AND P3, PT, R11, RZ, PT ;  /* 0x000000ff0b00720c */ /* 0x000fc60003f65070 */
[-C--:B------:R-:W-:Y:S01]  /*1e80*/  IMAD R44, R41, R30.reuse, RZ ;  /* 0x0000001e292c7224 */ /* 0x080fe200078e02ff */
[----:B------:R-:W-:Y:S01]  /*1e90*/  ISETP.NE.AND.EX P3, PT, R8, RZ, PT, P3 ;  /* 0x000000ff0800720c */ /* 0x000fe20003f65330 */
[----:B------:R-:W-:Y:S02]  /*1ea0*/  IMAD.MOV.U32 R41, RZ, RZ, R3 ;  /* 0x000000ffff297224 */ /* 0x000fe400078e0003 */
[----:B------:R-:W-:Y:S01]  /*1eb0*/  IMAD.WIDE.U32 R42, R45, R30, R40 ;  /* 0x0000001e2d2a7225 */ /* 0x000fe200078e0028 */
[----:B------:R-:W-:-:S03]  /*1ec0*/  PRMT R40, R10, 0x9910, RZ ;  /* 0x000099100a287816 */ /* 0x000fc600000000ff */
[----:B------:R-:W-:Y:S01]  /*1ed0*/  IMAD R45, R45, R31, R44 ;  /* 0x0000001f2d2d7224 */ /* 0x000fe200078e022c */
[----:B------:R-:W-:-:S03]  /*1ee0*/  ISETP.NE.AND P4, PT, R40, RZ, PT ;  /* 0x000000ff2800720c */ /* 0x000fc60003f85270 */
[----:B------:R-:W-:Y:S02]  /*1ef0*/  IMAD.IADD R43, R43, 0x1, R45 ;  /* 0x000000012b2b7824 */ /* 0x000fe400078e022d */
[----:B------:R-:W-:-:S04]  /*1f00*/  IMAD.WIDE.U32 R44, R11, R12, R42 ;  /* 0x0000000c0b2c7225 */ /* 0x000fc800078e002a */
[----:B------:R-:W-:Y:S01]  /*1f10*/  IMAD.IADD R41, R13, 0x1, R45 ;  /* 0x000000010d297824 */ /* 0x000fe200078e022d */
[----:B------:R-:W-:Y:S02]  /*1f20*/  @P3 IADD3 R45, P6, R26, R42, RZ ;  /* 0x0000002a1a2d3210 */ /* 0x000fe40007fde0ff */
[----:B------:R-:W-:-:S03]  /*1f30*/  LEA R40, P5, R44, UR6, 0x2 ;  /* 0x000000062c287c11 */ /* 0x000fc6000f8a10ff */
[----:B------:R-:W-:Y:S01]  /*1f40*/  @P3 IMAD.X R50, R43, 0x1, R47, P6 ;  /* 0x000000012b323824 */ /* 0x000fe200030e062f */
[----:B------:R-:W-:Y:S02]  /*1f50*/  LEA.HI.X R41, R44, UR7, R41, 0x2, P5 ;  /* 0x000000072c297c11 */ /* 0x000fe4000a8f1429 */
[----:B------:R-:W-:Y:S02]  /*1f60*/  @P3 LEA R44, P5, R45, UR6, 0x2 ;  /* 0x000000062d2c3c11 */ /* 0x000fe4000f8a10ff */
[----:B------:R-:W-:Y:S01]  /*1f70*/  @P4 IADD3 R42, P6, R49, R42, RZ ;  /* 0x0000002a312a4210 */ /* 0x000fe20007fde0ff */
[----:B------:R0:W2:Y:S01]  /*1f80*/  LDG.E R61, desc[UR8][R40.64] ;  /* 0x00000008283d7981 */ /* 0x0000a2000c1e1900 */
[----:B------:R-:W-:Y:S01]  /*1f90*/  @P3 LEA.HI.X R45, R45, UR7, R50, 0x2, P5 ;  /* 0x000000072d2d3c11 */ /* 0x000fe2000a8f1432 */
[----:B------:R-:W-:Y:S01]  /*1fa0*/  IMAD.MOV.U32 R50, RZ, RZ, -0x800000 ;  /* 0xff800000ff327424 */ /* 0x000fe200078e00ff */
[----:B------:R-:W-:Y:S01]  /*1fb0*/  @P4 LEA R58, P5, R42, UR6, 0x2 ;  /* 0x000000062a3a4c11 */ /* 0x000fe2000f8a10ff */
[----:B------:R-:W-:-:S02]  /*1fc0*/  @P4 IMAD.X R43, R43, 0x1, R51, P6 ;  /* 0x000000012b2b4824 */ /* 0x000fc400030e0633 */
[----:B------:R-:W-:Y:S02]  /*1fd0*/  IMAD.MOV.U32 R52, RZ, RZ, -0x800000 ;  /* 0xff800000ff347424 */ /* 0x000fe400078e00ff */
[----:B------:R-:W3:Y:S01]  /*1fe0*/  @P3 LDG.E R50, desc[UR8][R44.64] ;  /* 0x000000082c323981 */ /* 0x000ee2000c1e1900 */
[----:B------:R-:W-:-:S05]  /*1ff0*/  @P4 LEA.HI.X R59, R42, UR7, R43, 0x2, P5 ;  /* 0x000000072a3b4c11 */ /* 0x000fca000a8f142b */
[----:B------:R-:W4:Y:S01]  /*2000*/  @P4 LDG.E R52, desc[UR8][R58.64] ;  /* 0x000000083a344981 */ /* 0x000f22000c1e1900 */
[----:B------:R-:W-:Y:S02]  /*2010*/  IMAD R54, R55, UR4, RZ ;  /* 0x0000000437367c24 */ /* 0x000fe4000f8e02ff */
[----:B------:R-:W-:Y:S02]  /*2020*/  IMAD.MOV.U32 R56, RZ, RZ, R28 ;  /* 0x000000ffff387224 */ /* 0x000fe400078e001c */
[C---:B------:R-:W-:Y:S02]  /*2030*/  IMAD R54, R53.reuse, UR5, R54 ;  /* 0x0000000535367c24 */ /* 0x040fe4000f8e0236 */
[----:B------:R-:W-:-:S04]  /*2040*/  IMAD.WIDE.U32 R42, R53, UR4, R56 ;  /* 0x00000004352a7c25 */ /* 0x000fc8000f8e0038 */
[----:B0-----:R-:W-:Y:S01]  /*2050*/  IMAD.IADD R41, R43, 0x1, R54 ;  /* 0x000000012b297824 */ /* 0x001fe200078e0236 */
[----:B------:R-:W-:-:S04]  /*2060*/  LEA R40, P5, R42, UR22, 0x2 ;  /* 0x000000162a287c11 */ /* 0x000fc8000f8a10ff */
[----:B------:R-:W-:-:S05]  /*2070*/  LEA.HI.X R41, R42, UR23, R41, 0x2, P5 ;  /* 0x000000172a297c11 */ /* 0x000fca000a8f1429 */
[----:B------:R0:W5:Y:S01]  /*2080*/  LDG.E.CONSTANT R40, desc[UR8][R40.64] ;  /* 0x0000000828287981 */ /* 0x000162000c1e9900 */
[----:B--2---:R-:W-:Y:S01]  /*2090*/  IMAD.MOV.U32 R43, RZ, RZ, R61 ;  /* 0x000000ffff2b7224 */ /* 0x004fe200078e003d */
[----:B---3--:R-:W-:-:S04]  /*20a0*/  @P3 FSETP.GT.FTZ.AND P5, PT, R50, R61, PT ;  /* 0x0000003d3200320b */ /* 0x008fc80003fb4000 */
[----:B------:R-:W-:-:S04]  /*20b0*/  @P3 FSEL R43, R50, R61, P5 ;  /* 0x0000003d322b3208 */ /* 0x000fc80002800000 */
        /* <DEDUP_REMOVED lines=19> */
.L_x_283:
[----:B------:R-:W-:Y:S05]  /*21f0*/  BSYNC B0 ;  /* 0x0000000000007941 */ /* 0x000fea0003800000 */
.L_x_281:
[----:B------:R-:W-:Y:S01]  /*2200*/  BAR.SYNC.DEFER_BLOCKING 0x0 ;  /* 0x0000000000007b1d */ /* 0x000fe20000010000 */
[----:B-1----:R-:W-:Y:S02]  /*2210*/  IADD3 R43, P4, R53, 0x1, RZ ;  /* 0x00000001352b7810 */ /* 0x002fe40007f9e0ff */
[----:B------:R-:W-:Y:S02]  /*2220*/  LEA R37, R36, UR6, 0x2 ;  /* 0x0000000624257c11 */ /* 0x000fe4000f8e10ff */
[----:B------:R-:W-:Y:S01]  /*2230*/  ISETP.GE.U32.AND P3, PT, R43, R14, PT ;  /* 0x0000000e2b00720c */ /* 0x000fe20003f66070 */
[----:B------:R-:W-:Y:S01]  /*2240*/  IMAD.X R45, RZ, RZ, R55, P4 ;  /* 0x000000ffff2d7224 */ /* 0x000fe200020e0637 */
[----:B------:R-:W-:Y:S01]  /*2250*/  ISETP.LE.AND.EX P4, PT, R8, R5, PT, P2 ;  /* 0x000000050800720c */ /* 0x000fe20003f83320 */
[----:B------:R-:W-:Y:S01]  /*2260*/  BSSY B0, `(.L_x_284) ;  /* 0x000003a000007945 */ /* 0x000fe20003800000 */
[----:B------:R-:W-:Y:S02]  /*2270*/  LEA R36, P5, R30, R37, 0x2 ;  /* 0x000000251e247211 */ /* 0x000fe400078a10ff */
[----:B------:R-:W-:-:S02]  /*2280*/  ISETP.GE.AND.EX P2, PT, R45, R15, PT, P3 ;  /* 0x0000000f2d00720c */ /* 0x000fc40003f46330 */
[----:B------:R-:W-:-:S11]  /*2290*/  LEA.HI.X R37, R30, R39, R31, 0x2, P5 ;  /* 0x000000271e257211 */ /* 0x000fd600028f141f */
[----:B------:R-:W-:Y:S05]  /*22a0*/  @!P2 BRA P4, `(.L_x_285) ;  /* 0x000000000018a947 */ /* 0x000fea0002000000 */
[----:B------:R-:W-:-:S04]  /*22b0*/  ISETP.GT.U32.AND P2, PT, R11, R2, PT ;  /* 0x000000020b00720c */ /* 0x000fc80003f44070 */
[----:B------:R-:W-:-:S13]  /*22c0*/  ISETP.GT.AND.EX P2, PT, R8, R4, PT, P2 ;  /* 0x000000040800720c */ /* 0x000fda0003f44320 */
[----:B------:R-:W-:Y:S05]  /*22d0*/  @P2 BRA `(.L_x_286) ;  /* 0x0000000000c82947 */ /* 0x000fea0003800000 */
[----:B------:R-:W-:-:S05]  /*22e0*/  IMAD.MOV.U32 R31, RZ, RZ, -0x800000 ;  /* 0xff800000ff1f7424 */ /* 0x000fca00078e00ff */
[----:B------:R1:W-:Y:S01]  /*22f0*/  STG.E desc[UR8][R36.64], R31 ;  /* 0x0000001f24007986 */ /* 0x0003e2000c101908 */
[----:B------:R-:W-:Y:S05]  /*2300*/  BRA `(.L_x_286) ;  /* 0x0000000000bc7947 */ /* 0x000fea0003800000 */
.L_x_285:
[----:B------:R-:W-:Y:S01]  /*2310*/  ISETP.NE.U32.AND P2, PT, R11, RZ, PT ;  /* 0x000000ff0b00720c */ /* 0x000fe20003f45070 */
[----:B------:R-:W-:Y:S01]  /*2320*/  IMAD.MOV.U32 R42, RZ, RZ, -0x800000 ;  /* 0xff800000ff2a7424 */ /* 0x000fe200078e00ff */
[----:B------:R-:W-:Y:S01]  /*2330*/  PRMT R30, R10, 0x9910, RZ ;  /* 0x000099100a1e7816 */ /* 0x000fe200000000ff */
[----:B0-----:R-:W2:Y:S01]  /*2340*/  LDG.E R39, desc[UR8][R38.64] ;  /* 0x0000000826277981 */ /* 0x001ea2000c1e1900 */
[----:B------:R-:W-:Y:S02]  /*2350*/  ISETP.NE.AND.EX P2, PT, R8, RZ, PT, P2 ;  /* 0x000000ff0800720c */ /* 0x000fe40003f45320 */
[----:B------:R-:W-:-:S11]  /*2360*/  ISETP.NE.AND P3, PT, R30, RZ, PT ;  /* 0x000000ff1e00720c */ /* 0x000fd60003f65270 */
[-C--:B------:R-:W-:Y:S02]  /*2370*/  @P2 IADD3 R31, P4, R26, R32.reuse, RZ ;  /* 0x000000201a1f2210 */ /* 0x080fe40007f9e0ff */
[----:B------:R-:W-:-:S03]  /*2380*/  @P3 IADD3 R32, P5, R49, R32, RZ ;  /* 0x0000002031203210 */ /* 0x000fc60007fbe0ff */
[----:B------:R-:W-:Y:S01]  /*2390*/  @P2 IMAD.X R34, R35, 0x1, R47, P4 ;  /* 0x0000000123222824 */ /* 0x000fe200020e062f */
[----:B------:R-:W-:Y:S01]  /*23a0*/  @P2 LEA R30, P4, R31, UR6, 0x2 ;  /* 0x000000061f1e2c11 */ /* 0x000fe2000f8810ff */
[----:B------:R-:W-:-:S03]  /*23b0*/  @P3 IMAD.X R35, R35, 0x1, R51, P5 ;  /* 0x0000000123233824 */ /* 0x000fc600028e0633 */
[----:B------:R-:W-:Y:S02]  /*23c0*/  @P2 LEA.HI.X R31, R31, UR7, R34, 0x2, P4 ;  /* 0x000000071f1f2c11 */ /* 0x000fe4000a0f1422 */
[C---:B------:R-:W-:Y:S01]  /*23d0*/  @P3 LEA R40, P4, R32.reuse, UR6, 0x2 ;  /* 0x0000000620283c11 */ /* 0x040fe2000f8810ff */
[----:B------:R-:W-:Y:S02]  /*23e0*/  IMAD.MOV.U32 R44, RZ, RZ, -0x800000 ;  /* 0xff800000ff2c7424 */ /* 0x000fe400078e00ff */
[----:B------:R2:W3:Y:S01]  /*23f0*/  @P2 LDG.E R42, desc[UR8][R30.64] ;  /* 0x000000081e2a2981 */ /* 0x0004e2000c1e1900 */
[----:B------:R-:W-:-:S05]  /*2400*/  @P3 LEA.HI.X R41, R32, UR7, R35, 0x2, P4 ;  /* 0x0000000720293c11 */ /* 0x000fca000a0f1423 */
[----:B------:R-:W4:Y:S01]  /*2410*/  @P3 LDG.E R44, desc[UR8][R40.64] ;  /* 0x00000008282c3981 */ /* 0x000f22000c1e1900 */
[----:B------:R-:W-:Y:S02]  /*2420*/  IMAD R32, R45, UR4, RZ ;  /* 0x000000042d207c24 */ /* 0x000fe4000f8e02ff */
[----:B------:R-:W-:Y:S02]  /*2430*/  IMAD.MOV.U32 R56, RZ, RZ, R28 ;  /* 0x000000ffff387224 */ /* 0x000fe400078e001c */
[C---:B------:R-:W-:Y:S02]  /*2440*/  IMAD R33, R43.reuse, UR5, R32 ;  /* 0x000000052b217c24 */ /* 0x040fe4000f8e0220 */
[----:B------:R-:W-:-:S04]  /*2450*/  IMAD.WIDE.U32 R34, R43, UR4, R56 ;  /* 0x000000042b227c25 */ /* 0x000fc8000f8e0038 */
[----:B------:R-:W-:Y:S01]  /*2460*/  IMAD.IADD R33, R35, 0x1, R33 ;  /* 0x0000000123217824 */ /* 0x000fe200078e0221 */
        /* <DEDUP_REMOVED lines=20> */
[----:B0-----:R-:W-:-:S06]  /*25b0*/  FADD.FTZ R30, R30, R33 ;  /* 0x000000211e1e7221 */ /* 0x001fcc0000010000 */
[----:B------:R-:W0:Y:S02]  /*25c0*/  MUFU.LG2 R30, R30 ;  /* 0x0000001e001e7308 */ /* 0x000e240000000c00 */
[----:B0-----:R-:W-:-:S04]  /*25d0*/  FFMA.FTZ R31, R30, 0.69314718246459960938, R31 ;  /* 0x3f3172181e1f7823 */ /* 0x001fc8000001001f */
[----:B-----5:R-:W-:-:S05]  /*25e0*/  FADD.FTZ R31, R31, R32 ;  /* 0x000000201f1f7221 */ /* 0x020fca0000010000 */
[----:B------:R0:W-:Y:S02]  /*25f0*/  STG.E desc[UR8][R36.64], R31 ;  /* 0x0000001f24007986 */ /* 0x0001e4000c101908 */
.L_x_286:
[----:B------:R-:W-:Y:S05]  /*2600*/  BSYNC B0 ;  /* 0x0000000000007941 */ /* 0x000fea0003800000 */
.L_x_284:
[----:B------:R-:W-:-:S05]  /*2610*/  IADD3 R53, P2, R53, 0x2, RZ ;  /* 0x0000000235357810 */ /* 0x000fca0007f5e0ff */
[----:B------:R-:W-:Y:S01]  /*2620*/  IMAD.X R55, RZ, RZ, R55, P2 ;  /* 0x000000ffff377224 */ /* 0x000fe200010e0637 */
[----:B------:R-:W-:Y:S07]  /*2630*/  @P1 BRA `(.L_x_287) ;  /* 0xfffffff4006c1947 */ /* 0x000fee000383ffff */
.L_x_280:
[----:B------:R-:W-:Y:S01]  /*2640*/  ULDC UR4, c[0x0][0x228] ;  /* 0x00008a0000047ab9 */ /* 0x000fe20000000800 */
[----:B------:R-:W-:Y:S01]  /*2650*/  BSSY B0, `(.L_x_279) ;  /* 0x000005c000007945 */ /* 0x000fe20003800000 */
[----:B------:R-:W-:-:S04]  /*2660*/  UIADD3 UR4, UR4, -0x1, URZ ;  /* 0xffffffff04047890 */ /* 0x000fc8000fffe03f */
[----:B------:R-:W-:-:S06]  /*2670*/  ULOP3.LUT UR4, UR4, 0x1, URZ, 0xc0, !UPT ;  /* 0x0000000104047892 */ /* 0x000fcc000f8ec03f */
[----:B------:R-:W-:-:S04]  /*2680*/  ISETP.NE.U32.AND P1, PT, RZ, UR4, PT ;  /* 0x00000004ff007c0c */ /* 0x000fc8000bf25070 */
[----:B------:R-:W-:-:S13]  /*2690*/  ISETP.NE.AND.EX P1, PT, RZ, RZ, PT, P1 ;  /* 0x000000ffff00720c */ /* 0x000fda0003f25310 */
[----:B------:R-:W-:Y:S05]  /*26a0*/  @!P1 BRA `(.L_x_288) ;  /* 0x0000000400589947 */ /* 0x000fea0003800000 */
[----:B------:R-:W-:Y:S05]  /*26b0*/  WARPSYNC.ALL ;  /* 0x0000000000007948 */ /* 0x000fea0003800000 */
[----:B------:R-:W-:Y:S02]  /*26c0*/  IMAD.SHL.U32 R30, R16, 0x2, RZ ;  /* 0x00000002101e7824 */ /* 0x000fe400078e00ff */
[----:B------:R-:W-:Y:S01]  /*26d0*/  IMAD.MOV.U32 R32, RZ, RZ, R18 ;  /* 0x000000ffff207224 */ /* 0x000fe200078e0012 */
[----:B------:R-:W-:Y:S01]  /*26e0*/  BAR.SYNC.DEFER_BLOCKING 0x0 ;  /* 0x0000000000007b1d */ /* 0x000fe20000010000 */
[----:B------:R-:W-:Y:S01]  /*26f0*/  IMAD.MOV.U32 R33, RZ, RZ, R3 ;  /* 0x000000ffff217224 */ /* 0x000fe200078e0003 */
[----:B------:R-:W-:-:S02]  /*2700*/  ISETP.GE.U32.AND P1, PT, R53, R14, PT ;  /* 0x0000000e3500720c */ /* 0x000fc40003f26070 */
[C---:B------:R-:W-:Y:S01]  /*2710*/  ISETP.LE.U32.AND P2, PT, R11.reuse, R30, PT ;  /* 0x0000001e0b00720c */ /* 0x040fe20003f43070 */
[----:B------:R-:W-:Y:S01]  /*2720*/  IMAD.WIDE.U32 R34, R11, R12, R32 ;  /* 0x0000000c0b227225 */ /* 0x000fe200078e0020 */
[----:B------:R-:W-:Y:S01]  /*2730*/  ULDC.64 UR20, c[0x0][0x270] ;  /* 0x00009c0000147ab9 */ /* 0x000fe20000000a00 */
[----:B------:R-:W-:Y:S01]  /*2740*/  ISETP.GE.AND.EX P1, PT, R55, R15, PT, P1 ;  /* 0x0000000f3700720c */ /* 0x000fe20003f26310 */
[----:B------:R-:W-:Y:S01]  /*2750*/  ULDC.64 UR18, c[0x0][0x210] ;  /* 0x0000840000127ab9 */ /* 0x000fe20000000a00 */
[----:B------:R-:W-:Y:S01]  /*2760*/  ISETP.LE.AND.EX P2, PT, R8, R5, PT, P2 ;  /* 0x000000050800720c */ /* 0x000fe20003f43320 */
[----:B------:R-:W-:Y:S02]  /*2770*/  IMAD.IADD R35, R13, 0x1, R35 ;  /* 0x000000010d237824 */ /* 0x000fe400078e0223 */
[----:B------:R-:W-:Y:S02]  /*2780*/  IMAD R6, R55, UR20, RZ ;  /* 0x0000001437067c24 */ /* 0x000fe4000f8e02ff */
[----:B------:R-:W-:-:S04]  /*2790*/  IMAD.WIDE.U32 R34, R53, UR20, R34 ;  /* 0x0000001435227c25 */ /* 0x000fc8000f8e0022 */
[----:B01----:R-:W-:Y:S01]  /*27a0*/  IMAD R31, R53, UR21, R6 ;  /* 0x00000015351f7c24 */ /* 0x003fe2000f8e0206 */
[----:B------:R-:W-:-:S03]  /*27b0*/  LEA R30, P3, R34, UR18, 0x2 ;  /* 0x00000012221e7c11 */ /* 0x000fc6000f8610ff */
[----:B------:R-:W-:-:S05]  /*27c0*/  IMAD.IADD R31, R35, 0x1, R31 ;  /* 0x00000001231f7824 */ /* 0x000fca00078e021f */
[----:B------:R-:W-:Y:S01]  /*27d0*/  LEA.HI.X R31, R34, UR19, R31, 0x2, P3 ;  /* 0x00000013221f7c11 */ /* 0x000fe200098f141f */
[----:B------:R-:W-:Y:S06]  /*27e0*/  @!P1 BRA P2, `(.L_x_289) ;  /* 0x0000000000189947 */ /* 0x000fec0001000000 */
[----:B------:R-:W-:-:S04]  /*27f0*/  ISETP.GT.U32.AND P1, PT, R11, R2, PT ;  /* 0x000000020b00720c */ /* 0x000fc80003f24070 */
[----:B------:R-:W-:-:S13]  /*2800*/  ISETP.GT.AND.EX P1, PT, R8, R4, PT, P1 ;  /* 0x000000040800720c */ /* 0x000fda0003f24310 */
[----:B------:R-:W-:Y:S05]  /*2810*/  @P1 BRA `(.L_x_288) ;  /* 0x0000000000fc1947 */ /* 0x000fea0003800000 */
[----:B------:R-:W-:-:S05]  /*2820*/  IMAD.MOV.U32 R11, RZ, RZ, -0x800000 ;  /* 0xff800000ff0b7424 */ /* 0x000fca00078e00ff */
[----:B------:R3:W-:Y:S01]  /*2830*/  STG.E desc[UR8][R30.64], R11 ;  /* 0x0000000b1e007986 */ /* 0x0007e2000c101908 */
[----:B------:R-:W-:Y:S05]  /*2840*/  BRA `(.L_x_288) ;  /* 0x0000000000f07947 */ /* 0x000fea0003800000 */
.L_x_289:
[----:B------:R-:W-:Y:S01]  /*2850*/  IADD3 R27, P1, R53, -0x1, RZ ;  /* 0xffffffff351b7810 */ /* 0x000fe20007f3e0ff */
[----:B------:R-:W-:Y:S01]  /*2860*/  ULDC.64 UR4, c[0x0][0x250] ;  /* 0x0000940000047ab9 */ /* 0x000fe20000000a00 */
[----:B------:R-:W-:Y:S02]  /*2870*/  PRMT R10, R10, 0x9910, RZ ;  /* 0x000099100a0a7816 */ /* 0x000fe400000000ff */
[----:B------:R-:W-:Y:S01]  /*2880*/  IADD3.X R6, R55, -0x1, RZ, P1, !PT ;  /* 0xffffffff37067810 */ /* 0x000fe20000ffe4ff */
[----:B------:R-:W-:Y:S01]  /*2890*/  IMAD.WIDE.U32 R32, R27, UR20, R32 ;  /* 0x000000141b207c25 */ /* 0x000fe2000f8e0020 */
[----:B------:R-:W-:-:S03]  /*28a0*/  ISETP.NE.U32.AND P1, PT, R11, RZ, PT ;  /* 0x000000ff0b00720c */ /* 0x000fc60003f25070 */
[----:B------:R-:W-:Y:S01]  /*28b0*/  IMAD R6, R6, UR20, RZ ;  /* 0x0000001406067c24 */ /* 0x000fe2000f8e02ff */
[----:B------:R-:W-:Y:S01]  /*28c0*/  ISETP.NE.AND.EX P1, PT, R8, RZ, PT, P1 ;  /* 0x000000ff0800720c */ /* 0x000fe20003f25310 */
[----:B------:R-:W-:Y:S02]  /*28d0*/  IMAD.MOV.U32 R8, RZ, RZ, -0x800000 ;  /* 0xff800000ff087424 */ /* 0x000fe400078e00ff */
[----:B------:R-:W-:Y:S02]  /*28e0*/  IMAD R27, R27, UR21, R6 ;  /* 0x000000151b1b7c24 */ /* 0x000fe4000f8e0206 */
[----:B------:R-:W-:Y:S02]  /*28f0*/  IMAD.MOV.U32 R6, RZ, RZ, R10 ;  /* 0x000000ffff067224 */ /* 0x000fe400078e000a */
[----:B------:R-:W-:-:S03]  /*2900*/  IMAD.IADD R33, R33, 0x1, R27 ;  /* 0x0000000121217824 */ /* 0x000fc600078e021b */
[----:B------:R-:W-:Y:S01]  /*2910*/  ISETP.NE.AND P2, PT, R6, RZ, PT ;  /* 0x000000ff0600720c */ /* 0x000fe20003f45270 */
[----:B------:R-:W-:Y:S02]  /*2920*/  IMAD.WIDE.U32 R34, R11, R12, R32 ;  /* 0x0000000c0b227225 */ /* 0x000fe400078e0020 */
[----:B------:R-:W-:Y:S02]  /*2930*/  @P1 IADD3 R26, P4, R26, R32, RZ ;  /* 0x000000201a1a1210 */ /* 0x000fe40007f9e0ff */
[----:B------:R-:W-:Y:S01]  /*2940*/  IMAD.IADD R13, R13, 0x1, R35 ;  /* 0x000000010d0d7824 */ /* 0x000fe200078e0223 */
[----:B------:R-:W-:Y:S02]  /*2950*/  LEA R10, P3, R34, UR18, 0x2 ;  /* 0x00000012220a7c11 */ /* 0x000fe4000f8610ff */
[----:B------:R-:W-:Y:S01]  /*2960*/  @P1 IMAD.X R47, R33, 0x1, R47, P4 ;  /* 0x00000001212f1824 */ /* 0x000fe200020e062f */
[----:B------:R-:W-:Y:S02]  /*2970*/  @P1 LEA R12, P5, R26, UR18, 0x2 ;  /* 0x000000121a0c1c11 */ /* 0x000fe4000f8a10ff */
[----:B------:R-:W-:-:S02]  /*2980*/  LEA.HI.X R11, R34, UR19, R13, 0x2, P3 ;  /* 0x00000013220b7c11 */ /* 0x000fc400098f140d */
[----:B------:R-:W-:Y:S02]  /*2990*/  @P2 IADD3 R32, P6, R49, R32, RZ ;  /* 0x0000002031202210 */ /* 0x000fe40007fde0ff */
[----:B------:R-:W-:Y:S01]  /*29a0*/  @P1 LEA.HI.X R13, R26, UR19, R47, 0x2, P5 ;  /* 0x000000131a0d1c11 */ /* 0x000fe2000a8f142f */
[----:B------:R0:W2:Y:S01]  /*29b0*/  LDG.E R35, desc[UR8][R10.64] ;  /* 0x000000080a237981 */ /* 0x0000a2000c1e1900 */
[C---:B------:R-:W-:Y:S01]  /*29c0*/  @P2 LEA R26, P3, R32.reuse, UR18, 0x2 ;  /* 0x00000012201a2c11 */ /* 0x040fe2000f8610ff */
[----:B------:R-:W-:Y:S02]  /*29d0*/  @P2 IMAD.X R33, R33, 0x1, R51, P6 ;  /* 0x0000000121212824 */ /* 0x000fe400030e0633 */
[----:B------:R2:W3:Y:S01]  /*29e0*/  @P1 LDG.E R8, desc[UR8][R12.64] ;  /* 0x000000080c081981 */ /* 0x0004e2000c1e1900 */
[----:B------:R-:W-:Y:S02]  /*29f0*/  IMAD.MOV.U32 R6, RZ, RZ, -0x800000 ;  /* 0xff800000ff067424 */ /* 0x000fe400078e00ff */
[----:B------:R-:W-:-:S05]  /*2a00*/  @P2 LEA.HI.X R27, R32, UR19, R33, 0x2, P3 ;  /* 0x00000013201b2c11 */ /* 0x000fca00098f1421 */
[----:B------:R-:W4:Y:S01]  /*2a10*/  @P2 LDG.E R6, desc[UR8][R26.64] ;  /* 0x000000081a062981 */ /* 0x000f22000c1e1900 */
[----:B------:R-:W-:Y:S02]  /*2a20*/  IMAD.MOV.U32 R56, RZ, RZ, R28 ;  /* 0x000000ffff387224 */ /* 0x000fe400078e001c */
[----:B------:R-:W-:Y:S02]  /*2a30*/  IMAD R32, R55, UR4, RZ ;  /* 0x0000000437207c24 */ /* 0x000fe4000f8e02ff */
[----:B------:R-:W-:-:S04]  /*2a40*/  IMAD.WIDE.U32 R28, R53, UR4, R56 ;  /* 0x00000004351c7c25 */ /* 0x000fc8000f8e0038 */
[----:B------:R-:W-:Y:S01]  /*2a50*/  IMAD R53, R53, UR5, R32 ;  /* 0x0000000535357c24 */ /* 0x000fe2000f8e0220 */
[----:B------:R-:W-:Y:S02]  /*2a60*/  ULDC.64 UR4, c[0x0][0x218] ;  /* 0x0000860000047ab9 */ /* 0x000fe40000000a00 */
[----:B0-----:R-:W-:Y:S01]  /*2a70*/  LEA R10, P3, R28, UR4, 0x2 ;  /* 0x000000041c0a7c11 */ /* 0x001fe2000f8610ff */
[----:B------:R-:W-:-:S05]  /*2a80*/  IMAD.IADD R11, R29, 0x1, R53 ;  /* 0x000000011d0b7824 */ /* 0x000fca00078e0235 */
        /* <DEDUP_REMOVED lines=14> */
[----:B------:R-:W-:-:S03]  /*2b70*/  FMUL.FTZ R6, R6, 1.4426950216293334961 ;  /* 0x3fb8aa3b06067820 */ /* 0x000fc60000410000 */
[----:B0-----:R-:W-:Y:S08]  /*2b80*/  MUFU.EX2 R11, R8 ;  /* 0x00000008000b7308 */ /* 0x001ff00000000800 */
        /* <DEDUP_REMOVED lines=8> */
.L_x_288:
[----:B------:R-:W-:Y:S05]  /*2c10*/  BSYNC B0 ;  /* 0x0000000000007941 */ /* 0x000fea0003800000 */
.L_x_279:
[----:B------:R-:W-:Y:S05]  /*2c20*/  @!P0 BRA `(.L_x_290) ;  /* 0xffffffe8005c8947 */ /* 0x000fea000383ffff */
.L_x_241:
[----:B------:R-:W0:Y:S01]  /*2c30*/  S2R R0, SR_TID.X ;  /* 0x0000000000007919 */ /* 0x000e220000002100 */
[----:B------:R-:W-:Y:S05]  /*2c40*/  WARPSYNC.ALL ;  /* 0x0000000000007948 */ /* 0x000fea0003800000 */
[----:B------:R-:W-:Y:S01]  /*2c50*/  BAR.SYNC.DEFER_BLOCKING 0x0 ;  /* 0x0000000000007b1d */ /* 0x000fe20000010000 */
[----:B0-----:R-:W-:-:S13]  /*2c60*/  ISETP.NE.AND P0, PT, R0, RZ, PT ;  /* 0x000000ff0000720c */ /* 0x001fda0003f05270 */
[----:B------:R-:W-:Y:S05]  /*2c70*/  @P0 EXIT ;  /* 0x000000000000094d */ /* 0x000fea0003800000 */
[----:B------:R-:W-:Y:S01]  /*2c80*/  IADD3 R9, P1, R14, -0x1, RZ ;  /* 0xffffffff0e097810 */ /* 0x000fe20007f3e0ff */
[----:B------:R-:W-:Y:S01]  /*2c90*/  ULDC.64 UR6, c[0x0][0x278] ;  /* 0x00009e0000067ab9 */ /* 0x000fe20000000a00 */
[C---:B-----5:R-:W-:Y:S01]  /*2ca0*/  ISETP.GE.U32.AND P0, PT, R16.reuse, 0x1, PT ;  /* 0x000000011000780c */ /* 0x060fe20003f06070 */
[----:B------:R-:W-:Y:S01]  /*2cb0*/  IMAD R7, R17, UR6, RZ ;  /* 0x0000000611077c24 */ /* 0x000fe2000f8e02ff */
[----:B------:R-:W-:Y:S01]  /*2cc0*/  IADD3.X R14, R15, -0x1, RZ, P1, !PT ;  /* 0xffffffff0f0e7810 */ /* 0x000fe20000ffe4ff */
[----:B------:R-:W-:Y:S01]  /*2cd0*/  ULDC.64 UR4, c[0x0][0x270] ;  /* 0x00009c0000047ab9 */ /* 0x000fe20000000a00 */
[----:B------:R-:W-:Y:S01]  /*2ce0*/  ISETP.GE.AND.EX P0, PT, R17, RZ, PT, P0 ;  /* 0x000000ff1100720c */ /* 0x000fe20003f06300 */
[----:B------:R-:W-:-:S04]  /*2cf0*/  IMAD.WIDE.U32 R4, R16, UR6, RZ ;  /* 0x0000000610047c25 */ /* 0x000fc8000f8e00ff */
[----:B------:R-:W-:Y:S02]  /*2d00*/  IMAD.MOV.U32 R2, RZ, RZ, R18 ;  /* 0x000000ffff027224 */ /* 0x000fe400078e0012 */
[----:B------:R-:W-:Y:S02]  /*2d10*/  IMAD R17, R16, UR7, R7 ;  /* 0x0000000710117c24 */ /* 0x000fe4000f8e0207 */
[----:B------:R-:W-:Y:S02]  /*2d20*/  IMAD R14, R14, UR4, RZ ;  /* 0x000000040e0e7c24 */ /* 0x000fe4000f8e02ff */
[----:B------:R-:W-:-:S04]  /*2d30*/  IMAD.WIDE.U32 R2, R9, UR4, R2 ;  /* 0x0000000409027c25 */ /* 0x000fc8000f8e0002 */
[C---:B------:R-:W-:Y:S02]  /*2d40*/  IMAD.SHL.U32 R7, R4.reuse, 0x2, RZ ;  /* 0x0000000204077824 */ /* 0x040fe400078e00ff */
[----:B------:R-:W-:Y:S02]  /*2d50*/  IMAD.IADD R5, R5, 0x1, R17 ;  /* 0x0000000105057824 */ /* 0x000fe400078e0211 */
[----:B------:R-:W-:Y:S01]  /*2d60*/  IMAD R9, R9, UR5, R14 ;  /* 0x0000000509097c24 */ /* 0x000fe2000f8e020e */
[----:B------:R-:W-:Y:S01]  /*2d70*/  IADD3 R6, P1, R7, R2, RZ ;  /* 0x0000000207067210 */ /* 0x000fe20007f3e0ff */
[----:B------:R-:W-:Y:S01]  /*2d80*/  ULDC.64 UR4, c[0x0][0x210] ;  /* 0x0000840000047ab9 */ /* 0x000fe20000000a00 */
[----:B------:R-:W-:Y:S01]  /*2d90*/  SHF.L.U64.HI R5, R4, 0x1, R5 ;  /* 0x0000000104057819 */ /* 0x000fe20000010205 */
[----:B------:R-:W-:Y:S01]  /*2da0*/  IMAD.IADD R8, R3, 0x1, R9 ;  /* 0x0000000103087824 */ /* 0x000fe200078e0209 */
[----:B------:R-:W-:Y:S01]  /*2db0*/  @P0 IADD3 R0, P3, P4, R2, -UR6, R7 ;  /* 0x8000000602000c10 */ /* 0x000fe2000fc7e007 */
[----:B------:R-:W-:Y:S01]  /*2dc0*/  IMAD.MOV.U32 R7, RZ, RZ, -0x800000 ;  /* 0xff800000ff077424 */ /* 0x000fe200078e00ff */
[----:B------:R-:W-:Y:S01]  /*2dd0*/  LEA R2, P2, R6, UR4, 0x2 ;  /* 0x0000000406027c11 */ /* 0x000fe2000f8410ff */
[----:B------:R-:W-:Y:S01]  /*2de0*/  IMAD.X R3, R5, 0x1, R8, P1 ;  /* 0x0000000105037824 */ /* 0x000fe200008e0608 */
[----:B------:R-:W-:-:S02]  /*2df0*/  @P0 IADD3.X R5, R8, ~UR7, R5, P3, P4 ;  /* 0x8000000708050c10 */ /* 0x000fc40009fe8405 */
[----:B------:R-:W-:Y:S02]  /*2e00*/  @P0 LEA R4, P1, R0, UR4, 0x2 ;  /* 0x0000000400040c11 */ /* 0x000fe4000f8210ff */
[----:B------:R-:W-:Y:S02]  /*2e10*/  LEA.HI.X R3, R6, UR5, R3, 0x2, P2 ;  /* 0x0000000506037c11 */ /* 0x000fe400090f1403 */
[----:B------:R-:W-:-:S03]  /*2e20*/  @P0 LEA.HI.X R5, R0, UR5, R5, 0x2, P1 ;  /* 0x0000000500050c11 */ /* 0x000fc600088f1405 */
[----:B------:R-:W2:Y:S04]  /*2e30*/  LDG.E R2, desc[UR8][R2.64] ;  /* 0x0000000802027981 */ /* 0x000ea8000c1e1900 */
[----:B------:R0:W2:Y:S02]  /*2e40*/  @P0 LDG.E R7, desc[UR8][R4.64] ;  /* 0x0000000804070981 */ /* 0x0000a4000c1e1900 */
[----:B0-----:R-:W0:Y:S01]  /*2e50*/  S2R R5, SR_CTAID.Y ;  /* 0x0000000000057919 */ /* 0x001e220000002600 */
[----:B------:R-:W-:Y:S01]  /*2e60*/  ULDC UR4, c[0x0][0x4] ;  /* 0x0000010000047ab9 */ /* 0x000fe20000000800 */
[----:B--2---:R-:W-:-:S04]  /*2e70*/  FSETP.GT.FTZ.AND P0, PT, R2, R7, PT ;  /* 0x000000070200720b */ /* 0x004fc80003f14000 */
[----:B------:R-:W-:-:S04]  /*2e80*/  FSEL R0, R2, R7, P0 ;  /* 0x0000000702007208 */ /* 0x000fc80000000000 */
[----:B------:R-:W-:-:S04]  /*2e90*/  FSETP.NEU.FTZ.AND P0, PT, R0, -INF , PT ;  /* 0xff8000000000780b */ /* 0x000fc80003f1d000 */
[----:B------:R-:W-:-:S05]  /*2ea0*/  FSEL R6, R0, RZ, P0 ;  /* 0x000000ff00067208 */ /* 0x000fca0000000000 */
[----:B------:R-:W-:Y:S01]  /*2eb0*/  FADD.FTZ R0, R2, -R6 ;  /* 0x8000000602007221 */ /* 0x000fe20000010000 */
[----:B------:R-:W-:-:S03]  /*2ec0*/  FADD.FTZ R7, -R6, R7 ;  /* 0x0000000706077221 */ /* 0x000fc60000010100 */
[----:B------:R-:W-:Y:S01]  /*2ed0*/  FMUL.FTZ R8, R0, 1.4426950216293334961 ;  /* 0x3fb8aa3b00087820 */ /* 0x000fe20000410000 */
[----:B------:R-:W-:Y:S01]  /*2ee0*/  FMUL.FTZ R7, R7, 1.4426950216293334961 ;  /* 0x3fb8aa3b07077820 */ /* 0x000fe20000410000 */
[----:B------:R-:W0:Y:S04]  /*2ef0*/  S2R R0, SR_TID.Y ;  /* 0x0000000000007919 */ /* 0x000e280000002200 */
[----:B------:R-:W-:Y:S08]  /*2f00*/  MUFU.EX2 R8, R8 ;  /* 0x0000000800087308 */ /* 0x000ff00000000800 */
[----:B------:R-:W2:Y:S02]  /*2f10*/  MUFU.EX2 R7, R7 ;  /* 0x0000000700077308 */ /* 0x000ea40000000800 */
[----:B--2---:R-:W-:-:S06]  /*2f20*/  FADD.FTZ R4, R8, R7 ;  /* 0x0000000708047221 */ /* 0x004fcc0000010000 */
[----:B------:R-:W2:Y:S01]  /*2f30*/  MUFU.LG2 R3, R4 ;  /* 0x0000000400037308 */ /* 0x000ea20000000c00 */
[----:B0-----:R-:W-:Y:S01]  /*2f40*/  IMAD R0, R5, UR4, R0 ;  /* 0x0000000405007c24 */ /* 0x001fe2000f8e0200 */
[----:B------:R-:W-:-:S04]  /*2f50*/  ULDC.64 UR4, c[0x0][0x248] ;  /* 0x0000920000047ab9 */ /* 0x000fc80000000a00 */
[----:B------:R-:W-:Y:S01]  /*2f60*/  LEA R2, P0, R0, UR4, 0x2 ;  /* 0x0000000400027c11 */ /* 0x000fe2000f8010ff */
[----:B--2---:R-:W-:-:S03]  /*2f70*/  FFMA.FTZ R6, R3, 0.69314718246459960938, R6 ;  /* 0x3f31721803067823 */ /* 0x004fc60000010006 */
[----:B------:R-:W-:Y:S01]  /*2f80*/  LEA.HI.X R3, R0, UR5, RZ, 0x2, P0 ;  /* 0x0000000500037c11 */ /* 0x000fe200080f14ff */
[----:B------:R-:W-:-:S05]  /*2f90*/  FADD.FTZ R5, -R6, -RZ ;  /* 0x800000ff06057221 */ /* 0x000fca0000010100 */
[----:B------:R-:W-:Y:S01]  /*2fa0*/  STG.E desc[UR8][R2.64], R5 ;  /* 0x0000000502007986 */ /* 0x000fe2000c101908 */
[----:B------:R-:W-:Y:S05]  /*2fb0*/  EXIT ;  /* 0x000000000000794d */ /* 0x000fea0003800000 */
.L_x_240:
[----:B------:R-:W0:Y:S02]  /*2fc0*/  S2R R0, SR_TID.X ;  /* 0x0000000000007919 */ /* 0x000e240000002100 */
[----:B0-----:R-:W-:-:S13]  /*2fd0*/  ISETP.NE.AND P0, PT, R0, RZ, PT ;  /* 0x000000ff0000720c */ /* 0x001fda0003f05270 */
[----:B------:R-:W-:Y:S05]  /*2fe0*/  @P0 EXIT ;  /* 0x000000000000094d */ /* 0x000fea0003800000 */
[----:B-----5:R-:W-:-:S04]  /*2ff0*/  ISETP.NE.U32.AND P0, PT, R16, RZ, PT ;  /* 0x000000ff1000720c */ /* 0x020fc80003f05070 */
[----:B------:R-:W-:-:S04]  /*3000*/  ISETP.NE.AND.EX P0, PT, R17, RZ, PT, P0 ;  /* 0x000000ff1100720c */ /* 0x000fc80003f05300 */
[----:B------:R-:W-:-:S05]  /*3010*/  FSEL R5, -RZ, +INF , !P0 ;  /* 0x7f800000ff057808 */ /* 0x000fca0004000100 */
[----:B------:R-:W-:Y:S01]  /*3020*/  STG.E desc[UR8][R2.64], R5 ;  /* 0x0000000502007986 */ /* 0x000fe2000c101908 */
[----:B------:R-:W-:Y:S05]  /*3030*/  EXIT ;  /* 0x000000000000794d */ /* 0x000fea0003800000 */
        .weak           $__internal_4_$__cuda_sm20_div_u64
        .type           $__internal_4_$__cuda_sm20_div_u64,@function
        .size           $__internal_4_$__cuda_sm20_div_u64,(.L_x_486 - $__internal_4_$__cuda_sm20_div_u64)
$__internal_4_$__cuda_sm20_div_u64:
[----:B------:R-:W-:Y:S02]  /*3040*/  IMAD.MOV.U32 R28, RZ, RZ, R0 ;  /* 0x000000ffff1c7224 */ /* 0x000fe400078e0000 */
[----:B------:R-:W-:-:S04]  /*3050*/  IMAD.MOV.U32 R29, RZ, RZ, RZ ;  /* 0x000000ffff1d7224 */ /* 0x000fc800078e00ff */
        /* <DEDUP_REMOVED lines=17> */
[----:B------:R-:W-:-:S03]  /*3170*/  IMAD.WIDE.U32 R12, R25, R0, RZ ;  /* 0x00000000190c7225 */ /* 0x000fc600078e00ff */
[----:B------:R-:W-:Y:S01]  /*3180*/  IADD3 R11, P0, RZ, -R12, RZ ;  /* 0x8000000cff0b7210 */ /* 0x000fe20007f1e0ff */
[----:B------:R-:W-:Y:S02]  /*3190*/  IMAD R12, R7, R0, R13 ;  /* 0x00000000070c7224 */ /* 0x000fe400078e020d */
[----:B------:R-:W-:Y:S02]  /*31a0*/  IMAD.MOV.U32 R13, RZ, RZ, RZ ;  /* 0x000000ffff0d7224 */ /* 0x000fe400078e00ff */
[----:B------:R-:W-:-:S04]  /*31b0*/  IMAD.HI.U32 R24, R25, R11, RZ ;  /* 0x0000000b19187227 */ /* 0x000fc800078e00ff */
[----:B------:R-:W-:-:S04]  /*31c0*/  IMAD.X R12, RZ, RZ, ~R12, P0 ;  /* 0x000000ffff0c7224 */ /* 0x000fc800000e0e0c */
[----:B------:R-:W-:-:S04]  /*31d0*/  IMAD.WIDE.U32 R24, P0, R25, R12, R24 ;  /* 0x0000000c19187225 */ /* 0x000fc80007800018 */
[C---:B------:R-:W-:Y:S02]  /*31e0*/  IMAD R28, R7.reuse, R12, RZ ;  /* 0x0000000c071c7224 */ /* 0x040fe400078e02ff */
[----:B------:R-:W-:-:S04]  /*31f0*/  IMAD.HI.U32 R11, P1, R7, R11, R24 ;  /* 0x0000000b070b7227 */ /* 0x000fc80007820018 */
[----:B------:R-:W-:Y:S01]  /*3200*/  IMAD.HI.U32 R12, R7, R12, RZ ;  /* 0x0000000c070c7227 */ /* 0x000fe200078e00ff */
[----:B------:R-:W-:-:S03]  /*3210*/  IADD3 R11, P2, R28, R11, RZ ;  /* 0x0000000b1c0b7210 */ /* 0x000fc60007f5e0ff */
[----:B------:R-:W-:Y:S02]  /*3220*/  IMAD.X R7, R12, 0x1, R7, P0 ;  /* 0x000000010c077824 */ /* 0x000fe400000e0607 */
[----:B------:R-:W-:-:S03]  /*3230*/  IMAD.HI.U32 R12, R11, R5, RZ ;  /* 0x000000050b0c7227 */ /* 0x000fc600078e00ff */
[----:B------:R-:W-:Y:S01]  /*3240*/  IADD3.X R7, RZ, RZ, R7, P2, P1 ;  /* 0x000000ffff077210 */ /* 0x000fe200017e2407 */
        /* <DEDUP_REMOVED lines=8> */
[----:B------:R-:W-:Y:S02]  /*32d0*/  IADD3 R25, P0, -R12, R5, RZ ;  /* 0x000000050c197210 */ /* 0x000fe40007f1e1ff */
[----:B------:R-:W-:Y:S01]  /*32e0*/  IADD3 R12, P2, R11, 0x1, RZ ;  /* 0x000000010b0c7810 */ /* 0x000fe20007f5e0ff */
[----:B------:R-:W-:Y:S01]  /*32f0*/  IMAD R13, R7, R0, R13 ;  /* 0x00000000070d7224 */ /* 0x000fe200078e020d */
[----:B------:R-:W-:-:S03]  /*3300*/  IADD3 R5, P1, -R0, R25, RZ ;  /* 0x0000001900057210 */ /* 0x000fc60007f3e1ff */
[----:B------:R-:W-:Y:S01]  /*3310*/  IMAD.X R24, R6, 0x1, ~R13, P0 ;  /* 0x0000000106187824 */ /* 0x000fe200000e0e0d */
[----:B------:R-:W-:Y:S01]  /*3320*/  ISETP.GE.U32.AND P0, PT, R25, R0, PT ;  /* 0x000000001900720c */ /* 0x000fe20003f06070 */
[----:B------:R-:W-:-:S03]  /*3330*/  IMAD.X R6, RZ, RZ, R7, P2 ;  /* 0x000000ffff067224 */ /* 0x000fc600010e0607 */
[C---:B------:R-:W-:Y:S02]  /*3340*/  ISETP.GE.U32.AND.EX P0, PT, R24.reuse, RZ, PT, P0 ;  /* 0x000000ff1800720c */ /* 0x040fe40003f06100 */
[----:B------:R-:W-:Y:S02]  /*3350*/  IADD3.X R13, R24, -0x1, RZ, P1, !PT ;  /* 0xffffffff180d7810 */ /* 0x000fe40000ffe4ff */
[----:B------:R-:W-:Y:S02]  /*3360*/  SEL R5, R5, R25, P0 ;  /* 0x0000001905057207 */ /* 0x000fe40000000000 */
[----:B------:R-:W-:Y:S02]  /*3370*/  SEL R12, R12, R11, P0 ;  /* 0x0000000b0c0c7207 */ /* 0x000fe40000000000 */
[----:B------:R-:W-:Y:S02]  /*3380*/  SEL R11, R13, R24, P0 ;  /* 0x000000180d0b7207 */ /* 0x000fe40000000000 */
[----:B------:R-:W-:-:S02]  /*3390*/  SEL R7, R6, R7, P0 ;  /* 0x0000000706077207 */ /* 0x000fc40000000000 */
[----:B------:R-:W-:Y:S02]  /*33a0*/  ISETP.GE.U32.AND P0, PT, R5, R0, PT ;  /* 0x000000000500720c */ /* 0x000fe40003f06070 */
[----:B------:R-:W-:Y:S02]  /*33b0*/  IADD3 R5, P2, R12, 0x1, RZ ;  /* 0x000000010c057810 */ /* 0x000fe40007f5e0ff */
[----:B------:R-:W-:Y:S02]  /*33c0*/  ISETP.NE.U32.AND P1, PT, R0, RZ, PT ;  /* 0x000000ff0000720c */ /* 0x000fe40003f25070 */
[----:B------:R-:W-:Y:S01]  /*33d0*/  ISETP.GE.U32.AND.EX P0, PT, R11, RZ, PT, P0 ;  /* 0x000000ff0b00720c */ /* 0x000fe20003f06100 */
[----:B------:R-:W-:Y:S01]  /*33e0*/  IMAD.X R6, RZ, RZ, R7, P2 ;  /* 0x000000ffff067224 */ /* 0x000fe200010e0607 */
[----:B------:R-:W-:Y:S01]  /*33f0*/  ISETP.NE.AND.EX P1, PT, RZ, RZ, PT, P1 ;  /* 0x000000ffff00720c */ /* 0x000fe20003f25310 */
[----:B------:R-:W-:Y:S01]  /*3400*/  IMAD.MOV.U32 R11, RZ, RZ, 0x0 ;  /* 0x00000000ff0b7424 */ /* 0x000fe200078e00ff */
[----:B------:R-:W-:-:S02]  /*3410*/  SEL R5, R5, R12, P0 ;  /* 0x0000000c05057207 */ /* 0x000fc40000000000 */
[----:B------:R-:W-:Y:S02]  /*3420*/  SEL R6, R6, R7, P0 ;  /* 0x0000000706067207 */ /* 0x000fe40000000000 */
[----:B------:R-:W-:Y:S02]  /*3430*/  SEL R5, R5, 0xffffffff, P1 ;  /* 0xffffffff05057807 */ /* 0x000fe40000800000 */
[----:B------:R-:W-:Y:S01]  /*3440*/  SEL R6, R6, 0xffffffff, P1 ;  /* 0xffffffff06067807 */ /* 0x000fe20000800000 */
[----:B------:R-:W-:Y:S06]  /*3450*/  RET.REL.NODEC R10 `(_ZN2at6native43_GLOBAL__N__c95f0927_10_LossCTC_cu_88d8892b29ctc_loss_log_alpha_gpu_kernelIfiEEvPT_PKS3_PKllPKT0_S8_lS4_llllllS8_lll) ;  /* 0xffffffc80ae87950 */ /* 0x000fec0003c3ffff */
.L_x_291:
        /* <DEDUP_REMOVED lines=10> */
.L_x_486:


//--------------------- .text._ZN2at6native43_GLOBAL__N__c95f0927_10_LossCTC_cu_88d8892b29ctc_loss_log_alpha_gpu_kernelIflEEvPT_PKS3_PKllPKT0_S8_lS4_llllllS8_lll --------------------------
	.section	.text._ZN2at6native43_GLOBAL__N__c95f0927_10_LossCTC_cu_88d8892b29ctc_loss_log_alpha_gpu_kernelIflEEvPT_PKS3_PKllPKT0_S8_lS4_llllllS8_lll,"ax",@progbits
	.align	128
.text._ZN2at6native43_GLOBAL__N__c95f0927_10_LossCTC_cu_88d8892b29ctc_loss_log_alpha_gpu_kernelIflEEvPT_PKS3_PKllPKT0_S8_lS4_llllllS8_lll:
        .type           _ZN2at6native43_GLOBAL__N__c95f0927_10_LossCTC_cu_88d8892b29ctc_loss_log_alpha_gpu_kernelIflEEvPT_PKS3_PKllPKT0_S8_lS4_llllllS8_lll,@function
        .size           _ZN2at6native43_GLOBAL__N__c95f0927_10_LossCTC_cu_88d8892b29ctc_loss_log_alpha_gpu_kernelIflEEvPT_PKS3_PKllPKT0_S8_lS4_llllllS8_lll,(.L_x_488 - _ZN2at6native43_GLOBAL__N__c95f0927_10_LossCTC_cu_88d8892b29ctc_loss_log_alpha_gpu_kernelIflEEvPT_PKS3_PKllPKT0_S8_lS4_llllllS8_lll)
        .other          _ZN2at6native43_GLOBAL__N__c95f0927_10_LossCTC_cu_88d8892b29ctc_loss_log_alpha_gpu_kernelIflEEvPT_PKS3_PKllPKT0_S8_lS4_llllllS8_lll,@"STO_CUDA_ENTRY STV_DEFAULT"
_ZN2at6native43_GLOBAL__N__c95f0927_10_LossCTC_cu_88d8892b29ctc_loss_log_alpha_gpu_kernelIflEEvPT_PKS3_PKllPKT0_S8_lS4_llllllS8_lll:
        /* <DEDUP_REMOVED lines=63> */
[----:B-----5:R-:W-:Y:S05]  /*03f0*/  CALL.REL.NOINC `($__internal_5_$__cuda_sm20_div_u64) ;  /* 0x0000002800f47944 */ /* 0x020fea0003c00000 */
[----:B------:R-:W-:Y:S02]  /*0400*/  IMAD.MOV.U32 R10, RZ, RZ, R5 ;  /* 0x000000ffff0a7224 */ /* 0x000fe400078e0005 */
[----:B------:R-:W-:Y:S01]  /*0410*/  IMAD.MOV.U32 R11, RZ, RZ, R6 ;  /* 0x000000ffff0b7224 */ /* 0x000fe200078e0006 */
[----:B------:R-:W-:Y:S06]  /*0420*/  BRA `(.L_x_295) ;  /* 0x00000000004c7947 */ /* 0x000fec0003800000 */
.L_x_294:
        /* <DEDUP_REMOVED lines=19> */
.L_x_295:
        /* <DEDUP_REMOVED lines=18> */
.L_x_318:
        /* <DEDUP_REMOVED lines=17> */
[----:B------:R-:W2:Y:S01]  /*0790*/  LDG.E.64.CONSTANT R10, desc[UR8][R24.64] ;  /* 0x00000008180a7981 */ /* 0x000ea2000c1e9b00 */
[----:B------:R-:W-:Y:S02]  /*07a0*/  IMAD.MOV.U32 R12, RZ, RZ, R20 ;  /* 0x000000ffff0c7224 */ /* 0x000fe400078e0014 */
[----:B------:R-:W-:Y:S02]  /*07b0*/  IMAD.MOV.U32 R13, RZ, RZ, R23 ;  /* 0x000000ffff0d7224 */ /* 0x000fe400078e0017 */
[----:B--2---:R-:W-:Y:S02]  /*07c0*/  IMAD R11, R11, UR16, RZ ;  /* 0x000000100b0b7c24 */ /* 0x004fe4000f8e02ff */
[----:B------:R-:W-:-:S04]  /*07d0*/  IMAD.WIDE.U32 R12, R10, UR16, R12 ;  /* 0x000000100a0c7c25 */ /* 0x000fc8000f8e000c */
[----:B------:R-:W-:Y:S01]  /*07e0*/  IMAD R11, R10, UR17, R11 ;  /* 0x000000110a0b7c24 */ /* 0x000fe2000f8e020b */
[----:B------:R-:W-:-:S03]  /*07f0*/  LEA R10, P1, R12, UR10, 0x2 ;  /* 0x0000000a0c0a7c11 */ /* 0x000fc6000f8210ff */
[----:B------:R-:W-:-:S05]  /*0800*/  IMAD.IADD R11, R13, 0x1, R11 ;  /* 0x000000010d0b7824 */ /* 0x000fca00078e020b */
[----:B------:R-:W-:-:S05]  /*0810*/  LEA.HI.X R11, R12, UR11, R11, 0x2, P1 ;  /* 0x0000000b0c0b7c11 */ /* 0x000fca00088f140b */
[----:B------:R0:W5:Y:S01]  /*0820*/  LDG.E.CONSTANT R29, desc[UR8][R10.64] ;  /* 0x000000080a1d7981 */ /* 0x000162000c1e9900 */
[----:B------:R-:W-:Y:S05]  /*0830*/  BRA `(.L_x_300) ;  /* 0x0000000000047947 */ /* 0x000fea0003800000 */
.L_x_299:
[----:B------:R1:W5:Y:S02]  /*0840*/  LDG.E.CONSTANT R29, desc[UR8][R26.64] ;  /* 0x000000081a1d7981 */ /* 0x000364000c1e9900 */
.L_x_300:
[----:B------:R-:W-:Y:S05]  /*0850*/  BSYNC B1 ;  /* 0x0000000000017941 */ /* 0x000fea0003800000 */
.L_x_298:
        /* <DEDUP_REMOVED lines=10> */
[----:B------:R-:W-:Y:S02]  /*0900*/  IMAD R12, R35, UR12, RZ ;  /* 0x0000000c230c7c24 */ /* 0x000fe4000f8e02ff */
[----:B0-----:R-:W-:Y:S02]  /*0910*/  IMAD.MOV.U32 R10, RZ, RZ, R18 ;  /* 0x000000ffff0a7224 */ /* 0x001fe400078e0012 */
[----:B------:R-:W-:Y:S02]  /*0920*/  IMAD.MOV.U32 R11, RZ, RZ, R3 ;  /* 0x000000ffff0b7224 */ /* 0x000fe400078e0003 */
[C---:B------:R-:W-:Y:S02]  /*0930*/  IMAD R13, R31.reuse, UR13, R12 ;  /* 0x0000000d1f0d7c24 */ /* 0x040fe4000f8e020c */
[----:B------:R-:W-:-:S04]  /*0940*/  IMAD.WIDE.U32 R10, R31, UR12, R10 ;  /* 0x0000000c1f0a7c25 */ /* 0x000fc8000f8e000a */
[----:B------:R-:W-:Y:S01]  /*0950*/  IMAD.IADD R11, R11, 0x1, R13 ;  /* 0x000000010b0b7824 */ /* 0x000fe200078e020d */
[----:B------:R-:W-:-:S04]  /*0960*/  LEA R12, P1, R10, UR14, 0x2 ;  /* 0x0000000e0a0c7c11 */ /* 0x000fc8000f8210ff */
[----:B------:R-:W-:-:S05]  /*0970*/  LEA.HI.X R13, R10, UR15, R11, 0x2, P1 ;  /* 0x0000000f0a0d7c11 */ /* 0x000fca00088f140b */
[----:B-----5:R2:W-:Y:S04]  /*0980*/  STG.E desc[UR8][R12.64], R29 ;  /* 0x0000001d0c007986 */ /* 0x0205e8000c101908 */
.L_x_302:
[----:B------:R-:W-:Y:S05]  /*0990*/  BSYNC B1 ;  /* 0x0000000000017941 */ /* 0x000fea0003800000 */
.L_x_301:
        /* <DEDUP_REMOVED lines=9> */
[----:B0-----:R-:W2:Y:S01]  /*0a30*/  LDG.E.64.CONSTANT R10, desc[UR8][R24.64] ;  /* 0x00000008180a7981 */ /* 0x001ea2000c1e9b00 */
        /* <DEDUP_REMOVED lines=10> */
.L_x_304:
[----:B--2--5:R3:W5:Y:S02]  /*0ae0*/  LDG.E.CONSTANT R29, desc[UR8][R26.64] ;  /* 0x000000081a1d7981 */ /* 0x024764000c1e9900 */
.L_x_305:
[----:B------:R-:W-:Y:S05]  /*0af0*/  BSYNC B1 ;  /* 0x0000000000017941 */ /* 0x000fea0003800000 */
.L_x_303:
        /* <DEDUP_REMOVED lines=11> */
[----:B0-2---:R-:W-:Y:S02]  /*0bb0*/  IMAD.MOV.U32 R10, RZ, RZ, R18 ;  /* 0x000000ffff0a7224 */ /* 0x005fe400078e0012 */
[----:B------:R-:W-:Y:S02]  /*0bc0*/  IMAD.MOV.U32 R11, RZ, RZ, R3 ;  /* 0x000000ffff0b7224 */ /* 0x000fe400078e0003 */
[C---:B------:R-:W-:Y:S02]  /*0bd0*/  IMAD R13, R37.reuse, UR13, R12 ;  /* 0x0000000d250d7c24 */ /* 0x040fe4000f8e020c */
[----:B------:R-:W-:-:S04]  /*0be0*/  IMAD.WIDE.U32 R10, R37, UR12, R10 ;  /* 0x0000000c250a7c25 */ /* 0x000fc8000f8e000a */
[----:B------:R-:W-:Y:S01]  /*0bf0*/  IMAD.IADD R11, R11, 0x1, R13 ;  /* 0x000000010b0b7824 */ /* 0x000fe200078e020d */
[----:B------:R-:W-:-:S04]  /*0c00*/  LEA R12, P1, R10, UR14, 0x2 ;  /* 0x0000000e0a0c7c11 */ /* 0x000fc8000f8210ff */
[----:B------:R-:W-:-:S05]  /*0c10*/  LEA.HI.X R13, R10, UR15, R11, 0x2, P1 ;  /* 0x0000000f0a0d7c11 */ /* 0x000fca00088f140b */
[----:B-----5:R4:W-:Y:S04]  /*0c20*/  STG.E desc[UR8][R12.64], R29 ;  /* 0x0000001d0c007986 */ /* 0x0209e8000c101908 */
.L_x_307:
[----:B------:R-:W-:Y:S05]  /*0c30*/  BSYNC B1 ;  /* 0x0000000000017941 */ /* 0x000fea0003800000 */
.L_x_306:
        /* <DEDUP_REMOVED lines=9> */
[----:B0-2---:R-:W2:Y:S01]  /*0cd0*/  LDG.E.64.CONSTANT R10, desc[UR8][R24.64] ;  /* 0x00000008180a7981 */ /* 0x005ea2000c1e9b00 */
        /* <DEDUP_REMOVED lines=10> */
.L_x_309:
[----:B----45:R4:W5:Y:S02]  /*0d80*/  LDG.E.CONSTANT R29, desc[UR8][R26.64] ;  /* 0x000000081a1d7981 */ /* 0x030964000c1e9900 */
.L_x_310:
[----:B------:R-:W-:Y:S05]  /*0d90*/  BSYNC B1 ;  /* 0x0000000000017941 */ /* 0x000fea0003800000 */
.L_x_308:
        /* <DEDUP_REMOVED lines=11> */
[----:B0-2-4-:R-:W-:Y:S02]  /*0e50*/  IMAD.MOV.U32 R10, RZ, RZ, R18 ;  /* 0x000000ffff0a7224 */ /* 0x015fe400078e0012 */
[----:B------:R-:W-:Y:S02]  /*0e60*/  IMAD.MOV.U32 R11, RZ, RZ, R3 ;  /* 0x000000ffff0b7224 */ /* 0x000fe400078e0003 */
[C---:B------:R-:W-:Y:S02]  /*0e70*/  IMAD R13, R31.reuse, UR13, R12 ;  /* 0x0000000d1f0d7c24 */ /* 0x040fe4000f8e020c */
[----:B------:R-:W-:-:S04]  /*0e80*/  IMAD.WIDE.U32 R10, R31, UR12, R10 ;  /* 0x0000000c1f0a7c25 */ /* 0x000fc8000f8e000a */
[----:B------:R-:W-:Y:S01]  /*0e90*/  IMAD.IADD R11, R11, 0x1, R13 ;  /* 0x000000010b0b7824 */ /* 0x000fe200078e020d */
[----:B------:R-:W-:-:S04]  /*0ea0*/  LEA R12, P1, R10, UR14, 0x2 ;  /* 0x0000000e0a0c7c11 */ /* 0x000fc8000f8210ff */
[----:B------:R-:W-:-:S05]  /*0eb0*/  LEA.HI.X R13, R10, UR15, R11, 0x2, P1 ;  /* 0x0000000f0a0d7c11 */ /* 0x000fca00088f140b */
[----:B-----5:R0:W-:Y:S04]  /*0ec0*/  STG.E desc[UR8][R12.64], R29 ;  /* 0x0000001d0c007986 */ /* 0x0201e8000c101908 */
.L_x_312:
[----:B------:R-:W-:Y:S05]  /*0ed0*/  BSYNC B1 ;  /* 0x0000000000017941 */ /* 0x000fea0003800000 */
.L_x_311:
        /* <DEDUP_REMOVED lines=9> */
[----:B--2-4-:R-:W2:Y:S01]  /*0f70*/  LDG.E.64.CONSTANT R10, desc[UR8][R24.64] ;  /* 0x00000008180a7981 */ /* 0x014ea2000c1e9b00 */
[----:B------:R-:W-:Y:S02]  /*0f80*/  IMAD.MOV.U32 R12, RZ, RZ, R20 ;  /* 0x000000ffff0c7224 */ /* 0x000fe400078e0014 */
[----:B------:R-:W-:Y:S02]  /*0f90*/  IMAD.MOV.U32 R13, RZ, RZ, R23 ;  /* 0x000000ffff0d7224 */ /* 0x000fe400078e0017 */
[----:B--2---:R-:W-:Y:S02]  /*0fa0*/  IMAD R11, R11, UR16, RZ ;  /* 0x000000100b0b7c24 */ /* 0x004fe4000f8e02ff */
[----:B------:R-:W-:-:S04]  /*0fb0*/  IMAD.WIDE.U32 R12, R10, UR16, R12 ;  /* 0x000000100a0c7c25 */ /* 0x000fc8000f8e000c */
[----:B------:R-:W-:Y:S01]  /*0fc0*/  IMAD R11, R10, UR17, R11 ;  /* 0x000000110a0b7c24 */ /* 0x000fe2000f8e020b */
[----:B------:R-:W-:-:S04]  /*0fd0*/  LEA R10, P1, R12, UR10, 0x2 ;  /* 0x0000000a0c0a7c11 */ /* 0x000fc8000f8210ff */
[----:B------:R-:W-:-:S04]  /*0fe0*/  IADD3 R11, R13, R11, RZ ;  /* 0x0000000b0d0b7210 */ /* 0x000fc80007ffe0ff */
[----:B------:R-:W-:-:S05]  /*0ff0*/  LEA.HI.X R11, R12, UR11, R11, 0x2, P1 ;  /* 0x0000000b0c0b7c11 */ /* 0x000fca00088f140b */
[----:B------:R0:W5:Y:S01]  /*1000*/  LDG.E.CONSTANT R29, desc[UR8][R10.64] ;  /* 0x000000080a1d7981 */ /* 0x000162000c1e9900 */
[----:B------:R-:W-:Y:S05]  /*1010*/  BRA `(.L_x_315) ;  /* 0x0000000000047947 */ /* 0x000fea0003800000 */
.L_x_314:
[----:B0----5:R0:W5:Y:S02]  /*1020*/  LDG.E.CONSTANT R29, desc[UR8][R26.64] ;  /* 0x000000081a1d7981 */ /* 0x021164000c1e9900 */
.L_x_315:
[----:B------:R-:W-:Y:S05]  /*1030*/  BSYNC B1 ;  /* 0x0000000000017941 */ /* 0x000fea0003800000 */
.L_x_313:
[----:B------:R-:W-:Y:S01]  /*1040*/  ISETP.GT.U32.AND P1, PT, R37, R2, PT ;  /* 0x000000022500720c */ /* 0x000fe20003f24070 */
[----:B------:R-:W-:Y:S03]  /*1050*/  BSSY B1, `(.L_x_316) ;  /* 0x000000c000017945 */ /* 0x000fe60003800000 */
[----:B------:R-:W-:-:S13]  /*1060*/  ISETP.GT.AND.EX P1, PT, R39, R4, PT, P1 ;  /* 0x000000042700720c */ /* 0x000fda0003f24310 */
        /* <DEDUP_REMOVED lines=10> */
.L_x_317:
[----:B------:R-:W-:Y:S05]  /*1110*/  BSYNC B1 ;  /* 0x0000000000017941 */ /* 0x000fea0003800000 */
.L_x_316:
[----:B------:R-:W-:-:S05]  /*1120*/  IADD3 R28, P1, R0, R28, RZ ;  /* 0x0000001c001c7210 */ /* 0x000fca0007f3e0ff */
[----:B------:R-:W-:Y:S01]  /*1130*/  IMAD.X R33, RZ, RZ, R33, P1 ;  /* 0x000000ffff217224 */ /* 0x000fe200008e0621 */
[----:B------:R-:W-:Y:S07]  /*1140*/  @P0 BRA `(.L_x_318) ;  /* 0xfffffff4004c0947 */ /* 0x000fee000383ffff */
.L_x_297:
[----:B------:R-:W-:Y:S05]  /*1150*/  BSYNC B0 ;  /* 0x0000000000007941 */ /* 0x000fea0003800000 */
.L_x_296:
[----:B------:R-:W-:Y:S01]  /*1160*/  ISETP.NE.U32.AND P0, PT, R6, RZ, PT ;  /* 0x000000ff0600720c */ /* 0x000fe20003f05070 */
[----:B------:R-:W-:Y:S03]  /*1170*/  BSSY B0, `(.L_x_319) ;  /* 0x000003a000007945 */ /* 0x000fe60003800000 */
[----:B------:R-:W-:-:S13]  /*1180*/  ISETP.NE.AND.EX P0, PT, R5, RZ, PT, P0 ;  /* 0x000000ff0500720c */ /* 0x000fda0003f05300 */
[----:B------:R-:W-:Y:S05]  /*1190*/  @!P0 BRA `(.L_x_320) ;  /* 0x0000000000dc8947 */ /* 0x000fea0003800000 */
[----:B0-----:R-:W-:Y:S01]  /*11a0*/  IADD3 R31, P0, R7, R28, RZ ;  /* 0x0000001c071f7210 */ /* 0x001fe20007f1e0ff */
[----:B------:R-:W-:Y:S01]  /*11b0*/  ULDC.64 UR4, c[0x0][0x278] ;  /* 0x00009e0000047ab9 */ /* 0x000fe20000000a00 */
[----:B------:R-:W-:Y:S01]  /*11c0*/  IMAD.MOV.U32 R8, RZ, RZ, R18 ;  /* 0x000000ffff087224 */ /* 0x000fe200078e0012 */
[----:B------:R-:W-:Y:S01]  /*11d0*/  ULDC.64 UR6, c[0x0][0x210] ;  /* 0x0000840000067ab9 */ /* 0x000fe20000000a00 */
[----:B------:R-:W-:Y:S02]  /*11e0*/  IMAD.MOV.U32 R9, RZ, RZ, R3 ;  /* 0x000000ffff097224 */ /* 0x000fe400078e0003 */
[----:B------:R-:W-:Y:S02]  /*11f0*/  IMAD.X R33, RZ, RZ, R33, P0 ;  /* 0x000000ffff217224 */ /* 0x000fe400000e0621 */
[----:B--2-4-:R-:W-:-:S04]  /*1200*/  IMAD.WIDE.U32 R10, R31, UR4, R8 ;  /* 0x000000041f0a7c25 */ /* 0x014fc8000f8e0008 */
[----:B------:R-:W-:Y:S01]  /*1210*/  IMAD R12, R33, UR4, RZ ;  /* 0x00000004210c7c24 */ /* 0x000fe2000f8e02ff */
[----:B-----5:R-:W-:Y:S01]  /*1220*/  LEA R29, P0, R10, UR6, 0x2 ;  /* 0x000000060a1d7c11 */ /* 0x020fe2000f8010ff */
[----:B------:R-:W-:-:S04]  /*1230*/  IMAD.WIDE.U32 R8, R0, UR4, RZ ;  /* 0x0000000400087c25 */ /* 0x000fc8000f8e00ff */
[----:B------:R-:W-:Y:S02]  /*1240*/  IMAD R7, R31, UR5, R12 ;  /* 0x000000051f077c24 */ /* 0x000fe4000f8e020c */
[----:B------:R-:W-:Y:S02]  /*1250*/  IMAD R35, R0, UR5, R9 ;  /* 0x0000000500237c24 */ /* 0x000fe4000f8e0209 */
[----:B------:R-:W-:-:S03]  /*1260*/  IMAD.IADD R7, R11, 0x1, R7 ;  /* 0x000000010b077824 */ /* 0x000fc600078e0207 */
[----:B------:R-:W-:Y:S02]  /*1270*/  SHF.L.U64.HI R35, R8, 0x2, R35 ;  /* 0x0000000208237819 */ /* 0x000fe40000010223 */
[----:B------:R-:W-:-:S07]  /*1280*/  LEA.HI.X R28, R10, UR7, R7, 0x2, P0 ;  /* 0x000000070a1c7c11 */ /* 0x000fce00080f1407 */
.L_x_324:
[----:B------:R-:W-:Y:S01]  /*1290*/  ISETP.NE.U32.AND P0, PT, R31, RZ, PT ;  /* 0x000000ff1f00720c */ /* 0x000fe20003f05070 */
[----:B------:R-:W-:Y:S03]  /*12a0*/  BSSY B1, `(.L_x_321) ;  /* 0x0000018000017945 */ /* 0x000fe60003800000 */
[----:B------:R-:W-:-:S13]  /*12b0*/  ISETP.NE.AND.EX P0, PT, R33, RZ, PT, P0 ;  /* 0x000000ff2100720c */ /* 0x000fda0003f05300 */
[----:B0-----:R-:W-:Y:S05]  /*12c0*/  @!P0 BRA `(.L_x_322) ;  /* 0x0000000000508947 */ /* 0x001fea0003800000 */
        /* <DEDUP_REMOVED lines=8> */
[----:B------:R-:W-:Y:S01]  /*1350*/  ULDC.64 UR4, c[0x0][0x260] ;  /* 0x0000980000047ab9 */ /* 0x000fe20000000a00 */
[----:B------:R-:W-:Y:S02]  /*1360*/  IMAD.MOV.U32 R12, RZ, RZ, R20 ;  /* 0x000000ffff0c7224 */ /* 0x000fe400078e0014 */
[----:B------:R-:W-:Y:S02]  /*1370*/  IMAD.MOV.U32 R13, RZ, RZ, R23 ;  /* 0x000000ffff0d7224 */ /* 0x000fe400078e0017 */
[----:B--2---:R-:W-:Y:S02]  /*1380*/  IMAD R7, R11, UR4, RZ ;  /* 0x000000040b077c24 */ /* 0x004fe4000f8e02ff */
[----:B------:R-:W-:-:S04]  /*1390*/  IMAD.WIDE.U32 R12, R10, UR4, R12 ;  /* 0x000000040a0c7c25 */ /* 0x000fc8000f8e000c */
[----:B------:R-:W-:Y:S01]  /*13a0*/  IMAD R7, R10, UR5, R7 ;  /* 0x000000050a077c24 */ /* 0x000fe2000f8e0207 */
[----:B------:R-:W-:Y:S02]  /*13b0*/  ULDC.64 UR4, c[0x0][0x218] ;  /* 0x0000860000047ab9 */ /* 0x000fe40000000a00 */
[----:B------:R-:W-:Y:S01]  /*13c0*/  LEA R10, P0, R12, UR4, 0x2 ;  /* 0x000000040c0a7c11 */ /* 0x000fe2000f8010ff */
[----:B------:R-:W-:-:S05]  /*13d0*/  IMAD.IADD R7, R13, 0x1, R7 ;  /* 0x000000010d077824 */ /* 0x000fca00078e0207 */
[----:B------:R-:W-:-:S05]  /*13e0*/  LEA.HI.X R11, R12, UR5, R7, 0x2, P0 ;  /* 0x000000050c0b7c11 */ /* 0x000fca00080f1407 */
[----:B------:R2:W5:Y:S01]  /*13f0*/  LDG.E.CONSTANT R7, desc[UR8][R10.64] ;  /* 0x000000080a077981 */ /* 0x000562000c1e9900 */
[----:B------:R-:W-:Y:S05]  /*1400*/  BRA `(.L_x_323) ;  /* 0x0000000000047947 */ /* 0x000fea0003800000 */
.L_x_322:
[----:B------:R0:W5:Y:S02]  /*1410*/  LDG.E.CONSTANT R7, desc[UR8][R26.64] ;  /* 0x000000081a077981 */ /* 0x000164000c1e9900 */
.L_x_323:
[----:B------:R-:W-:Y:S05]  /*1420*/  BSYNC B1 ;  /* 0x0000000000017941 */ /* 0x000fea0003800000 */
.L_x_321:
[----:B------:R-:W-:Y:S02]  /*1430*/  ISETP.GT.U32.AND P0, PT, R31, R2, PT ;  /* 0x000000021f00720c */ /* 0x000fe40003f04070 */
[----:B------:R-:W-:Y:S02]  /*1440*/  IADD3 R31, P2, R0, R31, RZ ;  /* 0x0000001f001f7210 */ /* 0x000fe40007f5e0ff */
[----:B------:R-:W-:-:S03]  /*1450*/  ISETP.GT.AND.EX P0, PT, R33, R4, PT, P0 ;  /* 0x000000042100720c */ /* 0x000fc60003f04300 */
[----:B------:R-:W-:-:S10]  /*1460*/  IMAD.X R33, RZ, RZ, R33, P2 ;  /* 0x000000ffff217224 */ /* 0x000fd400010e0621 */
[----:B--2---:R-:W-:Y:S01]  /*1470*/  @!P0 IMAD.MOV.U32 R10, RZ, RZ, R29 ;  /* 0x000000ffff0a8224 */ /* 0x004fe200078e001d */
        /* <DEDUP_REMOVED lines=8> */
[----:B--2---:R-:W-:Y:S05]  /*1500*/  @P0 BRA `(.L_x_324) ;  /* 0xfffffffc00600947 */ /* 0x004fea000383ffff */
.L_x_320:
[----:B------:R-:W-:Y:S05]  /*1510*/  BSYNC B0 ;  /* 0x0000000000007941 */ /* 0x000fea0003800000 */
.L_x_319:
[----:B------:R-:W-:Y:S01]  /*1520*/  SHF.L.U64.HI R5, R16, 0x1, R17 ;  /* 0x0000000110057819 */ /* 0x000fe20000010211 */
[----:B0-----:R-:W-:Y:S02]  /*1530*/  IMAD.MOV.U32 R7, RZ, RZ, RZ ;  /* 0x000000ffff077224 */ /* 0x001fe400078e00ff */
[----:B------:R-:W-:-:S07]  /*1540*/  IMAD.MOV.U32 R9, RZ, RZ, RZ ;  /* 0x000000ffff097224 */ /* 0x000fce00078e00ff */
.L_x_342:
[----:B0-----:R-:W0:Y:S01]  /*1550*/  S2R R8, SR_TID.X ;  /* 0x0000000000087919 */ /* 0x001e220000002100 */
[----:B------:R-:W-:Y:S01]  /*1560*/  IMAD.SHL.U32 R6, R16, 0x2, RZ ;  /* 0x0000000210067824 */ /* 0x000fe200078e00ff */
[----:B-123-5:R-:W1:Y:S01]  /*1570*/  LDC R30, c[0x0][0x298] ;  /* 0x0000a600ff1e7b82 */ /* 0x02ee620000000800 */
[----:B------:R-:W-:Y:S01]  /*1580*/  BSSY B0, `(.L_x_325) ;  /* 0x000003b000007945 */ /* 0x000fe20003800000 */
[----:B--2-4-:R-:W-:-:S06]  /*1590*/  PRMT R10, RZ, 0x7610, R10 ;  /* 0x00007610ff0a7816 */ /* 0x014fcc000000000a */
[----:B------:R-:W2:Y:S01]  /*15a0*/  LDC R31, c[0x0][0x29c] ;  /* 0x0000a700ff1f7b82 */ /* 0x000ea20000000800 */
        /* <DEDUP_REMOVED lines=10> */
[----:B-12---:R-:W-:Y:S05]  /*1650*/  @P1 BRA `(.L_x_326) ;  /* 0x0000000000b41947 */ /* 0x006fea0003800000 */
[----:B------:R-:W-:-:S04]  /*1660*/  LOP3.LUT R10, R11, 0x1, RZ, 0xc0, !PT ;  /* 0x000000010b0a7812 */ /* 0x000fc800078ec0ff */
[----:B------:R-:W-:-:S04]  /*1670*/  ISETP.NE.U32.AND P1, PT, R10, 0x1, PT ;  /* 0x000000010a00780c */ /* 0x000fc80003f25070 */
[----:B------:R-:W-:-:S13]  /*1680*/  ISETP.NE.U32.AND.EX P1, PT, RZ, RZ, PT, P1 ;  /* 0x000000ffff00720c */ /* 0x000fda0003f25110 */
[----:B-----5:R-:W3:Y:S01]  /*1690*/  @!P1 LDC.64 R28, c[0x0][0x288] ;  /* 0x0000a200ff1c9b82 */ /* 0x020ee20000000a00 */
[--C-:B------:R-:W-:Y:S02]  /*16a0*/  @!P1 SHF.R.U32.HI R13, RZ, 0x1, R8.reuse ;  /* 0x00000001ff0d9819 */ /* 0x100fe40000011608 */
[----:B------:R-:W-:-:S03]  /*16b0*/  @!P1 SHF.R.U64 R10, R11, 0x1, R8 ;  /* 0x000000010b0a9819 */ /* 0x000fc60000001208 */
[-C--:B---3--:R-:W-:Y:S02]  /*16c0*/  @!P1 IMAD R26, R13, R28.reuse, RZ ;  /* 0x0000001c0d1a9224 */ /* 0x088fe400078e02ff */
[----:B------:R-:W-:-:S04]  /*16d0*/  @!P1 IMAD.WIDE.U32 R12, R10, R28, RZ ;  /* 0x0000001c0a0c9225 */ /* 0x000fc800078e00ff */
[----:B------:R-:W-:Y:S01]  /*16e0*/  @!P1 IMAD R27, R10, R29, R26 ;  /* 0x0000001d0a1b9224 */ /* 0x000fe200078e021a */
[----:B------:R-:W-:-:S03]  /*16f0*/  @!P1 LEA R26, P2, R12, R24, 0x3 ;  /* 0x000000180c1a9211 */ /* 0x000fc600078418ff */
[----:B------:R-:W-:-:S05]  /*1700*/  @!P1 IMAD.IADD R13, R13, 0x1, R27 ;  /* 0x000000010d0d9824 */ /* 0x000fca00078e021b */
[----:B------:R-:W-:Y:S02]  /*1710*/  @!P1 LEA.HI.X R27, R12, R25, R13, 0x3, P2 ;  /* 0x000000190c1b9211 */ /* 0x000fe400010f1c0d */
[----:B------:R-:W-:Y:S01]  /*1720*/  ISETP.GE.U32.AND P2, PT, R11, 0x2, PT ;  /* 0x000000020b00780c */ /* 0x000fe20003f46070 */
[----:B------:R-:W-:Y:S02]  /*1730*/  BSSY B1, `(.L_x_327) ;  /* 0x000001e000017945 */ /* 0x000fe40003800000 */
[----:B------:R0:W5:Y:S01]  /*1740*/  @!P1 LDG.E.64.CONSTANT R30, desc[UR8][R26.64] ;  /* 0x000000081a1e9981 */ /* 0x000162000c1e9b00 */
[----:B------:R-:W-:Y:S02]  /*1750*/  ISETP.GE.U32.AND.EX P2, PT, R8, RZ, PT, P2 ;  /* 0x000000ff0800720c */ /* 0x000fe40003f46120 */
[----:B------:R-:W-:-:S11]  /*1760*/  PLOP3.LUT P1, PT, PT, PT, PT, 0x8, 0x0 ;  /* 0x000000000000781c */ /* 0x000fd60003f2e170 */
[----:B0-----:R-:W-:Y:S05]  /*1770*/  @!P2 BRA `(.L_x_328) ;  /* 0x000000000064a947 */ /* 0x001fea0003800000 */
        /* <DEDUP_REMOVED lines=21> */
[----:B------:R0:W5:Y:S02]  /*18d0*/  LDG.E.64.CONSTANT R12, desc[UR8][R26.64] ;  /* 0x000000081a0c7981 */ /* 0x000164000c1e9b00 */
.L_x_330:
[----:B------:R-:W-:Y:S05]  /*18e0*/  BSYNC B2 ;  /* 0x0000000000027941 */ /* 0x000fea0003800000 */
.L_x_329:
[----:B-----5:R-:W-:-:S04]  /*18f0*/  ISETP.NE.U32.AND P1, PT, R12, R30, PT ;  /* 0x0000001e0c00720c */ /* 0x020fc80003f25070 */
[----:B------:R-:W-:-:S13]  /*1900*/  ISETP.NE.AND.EX P1, PT, R13, R31, PT, P1 ;  /* 0x0000001f0d00720c */ /* 0x000fda0003f25310 */
.L_x_328:
[----:B------:R-:W-:Y:S05]  /*1910*/  BSYNC B1 ;  /* 0x0000000000017941 */ /* 0x000fea0003800000 */
.L_x_327:
[----:B------:R-:W-:-:S07]  /*1920*/  SEL R10, RZ, 0x1, !P1 ;  /* 0x00000001ff0a7807 */ /* 0x000fce0004800000 */
.L_x_326:
[----:B------:R-:W-:Y:S05]  /*1930*/  BSYNC B0 ;  /* 0x0000000000007941 */ /* 0x000fea0003800000 */
.L_x_325:
[----:B------:R-:W1:Y:S02]  /*1940*/  LDC.64 R32, c[0x0][0x228] ;  /* 0x00008a00ff207b82 */ /* 0x000e640000000a00 */
[----:B-1----:R-:W-:-:S04]  /*1950*/  ISETP.GE.U32.AND P1, PT, R32, 0x2, PT ;  /* 0x000000022000780c */ /* 0x002fc80003f26070 */
[----:B------:R-:W-:-:S13]  /*1960*/  ISETP.GE.AND.EX P1, PT, R33, RZ, PT, P1 ;  /* 0x000000ff2100720c */ /* 0x000fda0003f26310 */
[----:B------:R-:W-:Y:S05]  /*1970*/  @!P1 BRA `(.L_x_331) ;  /* 0x00000010008c9947 */ /* 0x000fea0003800000 */
[----:B------:R-:W-:Y:S01]  /*1980*/  ULDC.64 UR6, c[0x0][0x278] ;  /* 0x00009e0000067ab9 */ /* 0x000fe20000000a00 */
[----:B------:R-:W-:Y:S01]  /*1990*/  ULDC.64 UR4, c[0x0][0x260] ;  /* 0x0000980000047ab9 */ /* 0x000fe20000000a00 */
[----:B------:R-:W-:Y:S02]  /*19a0*/  IMAD.U32 R12, RZ, RZ, UR6 ;  /* 0x00000006ff0c7e24 */ /* 0x000fe4000f8e00ff */
[----:B-----5:R-:W-:Y:S02]  /*19b0*/  IMAD.MOV.U32 R29, RZ, RZ, R23 ;  /* 0x000000ffff1d7224 */ /* 0x020fe400078e0017 */
[-C--:B------:R-:W-:Y:S01]  /*19c0*/  IMAD R28, R8, R12.reuse, RZ ;  /* 0x0000000c081c7224 */ /* 0x080fe200078e02ff */
[----:B0--3--:R-:W-:Y:S01]  /*19d0*/  IADD3 R26, P1, RZ, -R12, RZ ;  /* 0x8000000cff1a7210 */ /* 0x009fe20007f3e0ff */
        /* <DEDUP_REMOVED lines=17> */
[----:B------:R-:W-:Y:S01]  /*1af0*/  HFMA2.MMA R53, -RZ, RZ, 0, 5.9604644775390625e-08 ;  /* 0x00000001ff357435 */ /* 0x000fe200000001ff */
        /* <DEDUP_REMOVED lines=8> */
.L_x_339:
        /* <DEDUP_REMOVED lines=37> */
.L_x_334:
        /* <DEDUP_REMOVED lines=59> */
.L_x_335:
[----:B------:R-:W-:Y:S05]  /*2180*/  BSYNC B0 ;  /* 0x0000000000007941 */ /* 0x000fea0003800000 */
.L_x_333:
        /* <DEDUP_REMOVED lines=17> */
.L_x_337:
        /* <DEDUP_REMOVED lines=47> */
.L_x_338:
[----:B------:R-:W-:Y:S05]  /*2590*/  BSYNC B0 ;  /* 0x0000000000007941 */ /* 0x000fea0003800000 */
.L_x_336:
[----:B------:R-:W-:-:S05]  /*25a0*/  IADD3 R53, P2, R53, 0x2, RZ ;  /* 0x0000000235357810 */ /* 0x000fca0007f5e0ff */
[----:B------:R-:W-:Y:S01]  /*25b0*/  IMAD.X R55, RZ, RZ, R55, P2 ;  /* 0x000000ffff377224 */ /* 0x000fe200010e0637 */
[----:B------:R-:W-:Y:S07]  /*25c0*/  @P1 BRA `(.L_x_339) ;  /* 0xfffffff4006c1947 */ /* 0x000fee000383ffff */
.L_x_332:
        /* <DEDUP_REMOVED lines=16> */
[C---:B------:R-:W-:Y:S01]  /*26d0*/  ISETP.GE.AND.EX P1, PT, R55.reuse, R15, PT, P1 ;  /* 0x0000000f3700720c */ /* 0x040fe20003f26310 */
[----:B------:R-:W-:Y:S01]  /*26e0*/  ULDC.64 UR18, c[0x0][0x210] ;  /* 0x0000840000127ab9 */ /* 0x000fe20000000a00 */
[----:B------:R-:W-:Y:S01]  /*26f0*/  ISETP.LE.AND.EX P2, PT, R8, R5, PT, P2 ;  /* 0x000000050800720c */ /* 0x000fe20003f43320 */
[----:B------:R-:W-:Y:S01]  /*2700*/  IMAD R6, R55, UR20, RZ ;  /* 0x0000001437067c24 */ /* 0x000fe2000f8e02ff */
[----:B------:R-:W-:-:S03]  /*2710*/  IADD3 R35, R13, R35, RZ ;  /* 0x000000230d237210 */ /* 0x000fc60007ffe0ff */
[C---:B01----:R-:W-:Y:S02]  /*2720*/  IMAD R31, R53.reuse, UR21, R6 ;  /* 0x00000015351f7c24 */ /* 0x043fe4000f8e0206 */
[----:B------:R-:W-:-:S04]  /*2730*/  IMAD.WIDE.U32 R34, R53, UR20, R34 ;  /* 0x0000001435227c25 */ /* 0x000fc8000f8e0022 */
        /* <DEDUP_REMOVED lines=10> */
.L_x_341:
        /* <DEDUP_REMOVED lines=60> */
.L_x_340:
[----:B------:R-:W-:Y:S05]  /*2ba0*/  BSYNC B0 ;  /* 0x0000000000007941 */ /* 0x000fea0003800000 */
.L_x_331:
[----:B------:R-:W-:Y:S05]  /*2bb0*/  @!P0 BRA `(.L_x_342) ;  /* 0xffffffe800648947 */ /* 0x000fea000383ffff */
.L_x_293:
[----:B------:R-:W4:Y:S01]  /*2bc0*/  S2R R0, SR_TID.X ;  /* 0x0000000000007919 */ /* 0x000f220000002100 */
[----:B------:R-:W-:Y:S05]  /*2bd0*/  WARPSYNC.ALL ;  /* 0x0000000000007948 */ /* 0x000fea0003800000 */
[----:B------:R-:W-:Y:S01]  /*2be0*/  BAR.SYNC.DEFER_BLOCKING 0x0 ;  /* 0x0000000000007b1d */ /* 0x000fe20000010000 */
[----:B----4-:R-:W-:-:S13]  /*2bf0*/  ISETP.NE.AND P0, PT, R0, RZ, PT ;  /* 0x000000ff0000720c */ /* 0x010fda0003f05270 */
        /* <DEDUP_REMOVED lines=28> */
[----:B------:R-:W4:Y:S04]  /*2dc0*/  LDG.E R2, desc[UR8][R2.64] ;  /* 0x0000000802027981 */ /* 0x000f28000c1e1900 */
[----:B------:R0:W4:Y:S02]  /*2dd0*/  @P0 LDG.E R7, desc[UR8][R4.64] ;  /* 0x0000000804070981 */ /* 0x000124000c1e1900 */
[----:B0-----:R-:W0:Y:S01]  /*2de0*/  S2R R5, SR_CTAID.Y ;  /* 0x0000000000057919 */ /* 0x001e220000002600 */
[----:B------:R-:W-:Y:S01]  /*2df0*/  ULDC UR4, c[0x0][0x4] ;  /* 0x0000010000047ab9 */ /* 0x000fe20000000800 */
[----:B----4-:R-:W-:-:S04]  /*2e00*/  FSETP.GT.FTZ.AND P0, PT, R2, R7, PT ;  /* 0x000000070200720b */ /* 0x010fc80003f14000 */
        /* <DEDUP_REMOVED lines=9> */
[----:B------:R-:W4:Y:S02]  /*2ea0*/  MUFU.EX2 R7, R7 ;  /* 0x0000000700077308 */ /* 0x000f240000000800 */
[----:B----4-:R-:W-:-:S06]  /*2eb0*/  FADD.FTZ R4, R8, R7 ;  /* 0x0000000708047221 */ /* 0x010fcc0000010000 */
[----:B------:R-:W4:Y:S01]  /*2ec0*/  MUFU.LG2 R3, R4 ;  /* 0x0000000400037308 */ /* 0x000f220000000c00 */
[----:B0-----:R-:W-:Y:S01]  /*2ed0*/  IMAD R0, R5, UR4, R0 ;  /* 0x0000000405007c24 */ /* 0x001fe2000f8e0200 */
[----:B------:R-:W-:-:S04]  /*2ee0*/  ULDC.64 UR4, c[0x0][0x248] ;  /* 0x0000920000047ab9 */ /* 0x000fc80000000a00 */
[----:B------:R-:W-:Y:S01]  /*2ef0*/  LEA R2, P0, R0, UR4, 0x2 ;  /* 0x0000000400027c11 */ /* 0x000fe2000f8010ff */
[----:B----4-:R-:W-:-:S03]  /*2f00*/  FFMA.FTZ R6, R3, 0.69314718246459960938, R6 ;  /* 0x3f31721803067823 */ /* 0x010fc60000010006 */
[----:B------:R-:W-:Y:S01]  /*2f10*/  LEA.HI.X R3, R0, UR5, RZ, 0x2, P0 ;  /* 0x0000000500037c11 */ /* 0x000fe200080f14ff */
[----:B------:R-:W-:-:S05]  /*2f20*/  FADD.FTZ R5, -R6, -RZ ;  /* 0x800000ff06057221 */ /* 0x000fca0000010100 */
[----:B------:R-:W-:Y:S01]  /*2f30*/  STG.E desc[UR8][R2.64], R5 ;  /* 0x0000000502007986 */ /* 0x000fe2000c101908 */
[----:B------:R-:W-:Y:S05]  /*2f40*/  EXIT ;  /* 0x000000000000794d */ /* 0x000fea0003800000 */
.L_x_292:
        /* <DEDUP_REMOVED lines=8> */
        .weak           $__internal_5_$__cuda_sm20_div_u64
        .type           $__internal_5_$__cuda_sm20_div_u64,@function
        .size           $__internal_5_$__cuda_sm20_div_u64,(.L_x_488 - $__internal_5_$__cuda_sm20_div_u64)
$__internal_5_$__cuda_sm20_div_u64:
        /* <DEDUP_REMOVED lines=65> */
[----:B------:R-:W-:Y:S06]  /*33e0*/  RET.REL.NODEC R10 `(_ZN2at6native43_GLOBAL__N__c95f0927_10_LossCTC_cu_88d8892b29ctc_loss_log_alpha_gpu_kernelIflEEvPT_PKS3_PKllPKT0_S8_lS4_llllllS8_lll) ;  /* 0xffffffcc0a047950 */ /* 0x000fec0003c3ffff */
.L_x_343:
        /* <DEDUP_REMOVED lines=9> */
.L_x_488:


//--------------------- .text._ZN2at6native43_GLOBAL__N__c95f0927_10_LossCTC_cu_88d8892b29ctc_loss_log_alpha_gpu_kernelIdiEEvPT_PKS3_PKllPKT0_S8_lS4_llllllS8_lll --------------------------
	.section	.text._ZN2at6native43_GLOBAL__N__c95f0927_10_LossCTC_cu_88d8892b29ctc_loss_log_alpha_gpu_kernelIdiEEvPT_PKS3_PKllPKT0_S8_lS4_llllllS8_lll,"ax",@progbits
	.align	128
.text._ZN2at6native43_GLOBAL__N__c95f0927_10_LossCTC_cu_88d8892b29ctc_loss_log_alpha_gpu_kernelIdiEEvPT_PKS3_PKllPKT0_S8_lS4_llllllS8_lll:
        .type           _ZN2at6native43_GLOBAL__N__c95f0927_10_LossCTC_cu_88d8892b29ctc_loss_log_alpha_gpu_kernelIdiEEvPT_PKS3_PKllPKT0_S8_lS4_llllllS8_lll,@function
        .size           _ZN2at6native43_GLOBAL__N__c95f0927_10_LossCTC_cu_88d8892b29ctc_loss_log_alpha_gpu_kernelIdiEEvPT_PKS3_PKllPKT0_S8_lS4_llllllS8_lll,(.L_x_490 - _ZN2at6native43_GLOBAL__N__c95f0927_10_LossCTC_cu_88d8892b29ctc_loss_log_alpha_gpu_kernelIdiEEvPT_PKS3_PKllPKT0_S8_lS4_llllllS8_lll)
        .other          _ZN2at6native43_GLOBAL__N__c95f0927_10_LossCTC_cu_88d8892b29ctc_loss_log_alpha_gpu_kernelIdiEEvPT_PKS3_PKllPKT0_S8_lS4_llllllS8_lll,@"STO_CUDA_ENTRY STV_DEFAULT"
_ZN2at6native43_GLOBAL__N__c95f0927_10_LossCTC_cu_88d8892b29ctc_loss_log_alpha_gpu_kernelIdiEEvPT_PKS3_PKllPKT0_S8_lS4_llllllS8_lll:
        /* <DEDUP_REMOVED lines=10> */
[----:B------:R-:W-:-:S07]  /*00a0*/  ULDC.64 UR4, c[0x0][0x208] ;  /* 0x0000820000047ab9 */ /* 0x000fce0000000a00 */
[----:B------:R-:W1:Y:S01]  /*00b0*/  LDC.64 R18, c[0x0][0x238] ;  /* 0x00008e00ff127b82 */ /* 0x000e620000000a00 */
[C---:B------:R-:W-:Y:S01]  /*00c0*/  IMAD.SHL.U32 R0, R27.reuse, 0x8, RZ ;  /* 0x000000081b007824 */ /* 0x040fe200078e00ff */
[----:B------:R-:W-:Y:S01]  /*00d0*/  ULDC.64 UR6, c[0x0][0x248] ;  /* 0x0000920000067ab9 */ /* 0x000fe20000000a00 */
[----:B------:R-:W-:Y:S01]  /*00e0*/  SHF.R.U32.HI R2, RZ, 0x1d, R27 ;  /* 0x0000001dff027819 */ /* 0x000fe2000001161b */
[----:B------:R-:W-:Y:S01]  /*00f0*/  ULDC.64 UR8, c[0x0][0x210] ;  /* 0x0000840000087ab9 */ /* 0x000fe20000000a00 */
[----:B------:R-:W-:Y:S01]  /*0100*/  ULDC.64 UR10, c[0x0][0x278] ;  /* 0x00009e00000a7ab9 */ /* 0x000fe20000000a00 */
[----:B------:R-:W-:Y:S01]  /*0110*/  ULDC.64 UR12, c[0x0][0x278] ;  /* 0x00009e00000c7ab9 */ /* 0x000fe20000000a00 */
[----:B------:R-:W-:Y:S01]  /*0120*/  ULDC.64 UR14, c[0x0][0x260] ;  /* 0x00009800000e7ab9 */ /* 0x000fe20000000a00 */
[----:B------:R-:W-:Y:S01]  /*0130*/  ULDC.64 UR16, c[0x0][0x260] ;  /* 0x0000980000107ab9 */ /* 0x000fe20000000a00 */
[----:B------:R-:W-:Y:S01]  /*0140*/  ULDC.64 UR18, c[0x0][0x218] ;  /* 0x0000860000127ab9 */ /* 0x000fe20000000a00 */
[----:B------:R-:W-:Y:S01]  /*0150*/  ULDC.64 UR20, c[0x0][0x218] ;  /* 0x0000860000147ab9 */ /* 0x000fe20000000a00 */
[----:B0-----:R-:W-:-:S06]  /*0160*/  IMAD.WIDE.U32 R16, R27, 0x8, R16 ;  /* 0x000000081b107825 */ /* 0x001fcc00078e0010 */
[----:B------:R-:W2:Y:S01]  /*0170*/  LDG.E.64.CONSTANT R16, desc[UR4][R16.64] ;  /* 0x0000000410107981 */ /* 0x000ea2000c1e9b00 */
[----:B-1----:R-:W-:-:S06]  /*0180*/  IMAD.WIDE.U32 R18, R27, 0x8, R18 ;  /* 0x000000081b127825 */ /* 0x002fcc00078e0012 */
[----:B------:R-:W5:Y:S01]  /*0190*/  LDG.E.64.CONSTANT R18, desc[UR4][R18.64] ;  /* 0x0000000412127981 */ /* 0x000f62000c1e9b00 */
[----:B------:R-:W-:-:S04]  /*01a0*/  IADD3 R4, P1, R0, UR6, RZ ;  /* 0x0000000600047c10 */ /* 0x000fc8000ff3e0ff */
[----:B------:R-:W-:Y:S01]  /*01b0*/  IADD3.X R5, R2, UR7, RZ, P1, !PT ;  /* 0x0000000702057c10 */ /* 0x000fe20008ffe4ff */
[----:B------:R-:W-:Y:S01]  /*01c0*/  ULDC.64 UR6, c[0x0][0x210] ;  /* 0x0000840000067ab9 */ /* 0x000fe20000000a00 */
        /* <DEDUP_REMOVED lines=11> */
[----:B------:R-:W-:-:S04]  /*0280*/  IADD3 R4, P0, R0, UR22, RZ ;  /* 0x0000001600047c10 */ /* 0x000fc8000ff1e0ff */
[----:B------:R-:W-:Y:S01]  /*0290*/  IADD3.X R5, R2, UR23, RZ, P0, !PT ;  /* 0x0000001702057c10 */ /* 0x000fe200087fe4ff */
[C---:B------:R-:W-:Y:S01]  /*02a0*/  IMAD.SHL.U32 R13, R6.reuse, 0x2, RZ ;  /* 0x00000002060d7824 */ /* 0x040fe200078e00ff */
[----:B------:R-:W-:Y:S01]  /*02b0*/  SHF.L.U64.HI R11, R6, 0x1, R7 ;  /* 0x00000001060b7819 */ /* 0x000fe20000010207 */
[----:B------:R-:W1:Y:S01]  /*02c0*/  LDC.64 R22, c[0x0][0x260] ;  /* 0x00009800ff167b82 */ /* 0x000e620000000a00 */
[----:B------:R-:W-:Y:S02]  /*02d0*/  ULDC.64 UR22, c[0x0][0x258] ;  /* 0x0000960000167ab9 */ /* 0x000fe40000000a00 */
[----:B------:R-:W5:Y:S01]  /*02e0*/  LDG.E.64.CONSTANT R4, desc[UR4][R4.64] ;  /* 0x0000000404047981 */ /* 0x000f62000c1e9b00 */
[----:B------:R-:W-:Y:S01]  /*02f0*/  IADD3 R7, P1, R13, 0x1, RZ ;  /* 0x000000010d077810 */ /* 0x000fe20007f3e0ff */
[----:B------:R-:W-:-:S04]  /*0300*/  IMAD.WIDE.U32 R2, R27, UR22, RZ ;  /* 0x000000161b027c25 */ /* 0x000fc8000f8e00ff */
[----:B------:R-:W-:Y:S02]  /*0310*/  IMAD.X R33, RZ, RZ, R11, P1 ;  /* 0x000000ffff217224 */ /* 0x000fe400008e060b */
[----:B------:R-:W-:Y:S01]  /*0320*/  IMAD R27, R27, UR23, R3 ;  /* 0x000000171b1b7c24 */ /* 0x000fe2000f8e0203 */
[----:B------:R-:W-:Y:S01]  /*0330*/  ULDC.64 UR22, c[0x0][0x298] ;  /* 0x0000a60000167ab9 */ /* 0x000fe20000000a00 */
[----:B------:R-:W-:Y:S01]  /*0340*/  IMAD.MOV.U32 R26, RZ, RZ, R2 ;  /* 0x000000ffff1a7224 */ /* 0x000fe200078e0002 */
[----:B0-----:R-:W-:-:S04]  /*0350*/  ISETP.GT.U32.AND P0, PT, R7, R10, PT ;  /* 0x0000000a0700720c */ /* 0x001fc80003f04070 */
[----:B------:R-:W-:-:S04]  /*0360*/  ISETP.GT.AND.EX P0, PT, R33, RZ, PT, P0 ;  /* 0x000000ff2100720c */ /* 0x000fc80003f04300 */
[----:B------:R-:W-:Y:S01]  /*0370*/  SEL R7, R7, R10, P0 ;  /* 0x0000000a07077207 */ /* 0x000fe20000000000 */
[C---:B-1----:R-:W-:Y:S01]  /*0380*/  IMAD R0, R22.reuse, UR23, RZ ;  /* 0x0000001716007c24 */ /* 0x042fe2000f8e02ff */
[----:B------:R-:W-:Y:S01]  /*0390*/  SEL R33, R33, RZ, P0 ;  /* 0x000000ff21217207 */ /* 0x000fe20000000000 */
[----:B------:R-:W-:Y:S01]  /*03a0*/  IMAD.WIDE.U32 R8, R22, UR22, R26 ;  /* 0x0000001616087c25 */ /* 0x000fe2000f8e001a */
[----:B------:R-:W-:-:S03]  /*03b0*/  IADD3 R7, P0, R7, -0x1, RZ ;  /* 0xffffffff07077810 */ /* 0x000fc60007f1e0ff */
[----:B------:R-:W-:Y:S01]  /*03c0*/  IMAD R23, R23, UR22, R0 ;  /* 0x0000001617177c24 */ /* 0x000fe2000f8e0200 */
[----:B------:R-:W-:Y:S01]  /*03d0*/  IADD3.X R33, R33, -0x1, RZ, P0, !PT ;  /* 0xffffffff21217810 */ /* 0x000fe200007fe4ff */
[----:B------:R-:W-:Y:S02]  /*03e0*/  ULDC.64 UR22, c[0x0][0x218] ;  /* 0x0000860000167ab9 */ /* 0x000fe40000000a00 */
[----:B------:R-:W-:Y:S01]  /*03f0*/  IMAD.IADD R9, R9, 0x1, R23 ;  /* 0x0000000109097824 */ /* 0x000fe200078e0217 */
[----:B------:R-:W-:Y:S02]  /*0400*/  ISETP.NE.U32.AND P0, PT, R33, RZ, PT ;  /* 0x000000ff2100720c */ /* 0x000fe40003f05070 */
[----:B------:R-:W-:-:S04]  /*0410*/  LEA R30, P1, R8, UR22, 0x3 ;  /* 0x00000016081e7c11 */ /* 0x000fc8000f8218ff */
[----:B------:R-:W-:-:S07]  /*0420*/  LEA.HI.X R31, R8, UR23, R9, 0x3, P1 ;  /* 0x00000017081f7c11 */ /* 0x000fce00088f1c09 */
[----:B------:R-:W-:Y:S05]  /*0430*/  @!P0 BRA `(.L_x_346) ;  /* 0x0000000000148947 */ /* 0x000fea0003800000 */
[----:B------:R-:W-:-:S07]  /*0440*/  MOV R0, 0x460 ;  /* 0x0000046000007802 */ /* 0x000fce0000000f00 */
[----:B-----5:R-:W-:Y:S05]  /*0450*/  CALL.REL.NOINC `($__internal_6_$__cuda_sm20_div_u64) ;  /* 0x0000003800347944 */ /* 0x020fea0003c00000 */
[----:B------:R-:W-:Y:S02]  /*0460*/  IMAD.MOV.U32 R6, RZ, RZ, R8 ;  /* 0x000000ffff067224 */ /* 0x000fe400078e0008 */
[----:B------:R-:W-:Y:S01]  /*0470*/  IMAD.MOV.U32 R7, RZ, RZ, R9 ;  /* 0x000000ffff077224 */ /* 0x000fe200078e0009 */
[----:B------:R-:W-:Y:S06]  /*0480*/  BRA `(.L_x_347) ;  /* 0x00000000004c7947 */ /* 0x000fec0003800000 */
.L_x_346:
        /* <DEDUP_REMOVED lines=9> */
[----:B------:R-:W-:-:S04]  /*0520*/  IMAD.HI.U32 R6, R6, R7, RZ ;  /* 0x0000000706067227 */ /* 0x000fc800078e00ff */
[----:B------:R-:W-:-:S04]  /*0530*/  IMAD.MOV R9, RZ, RZ, -R6 ;  /* 0x000000ffff097224 */ /* 0x000fc800078e0a06 */
[----:B------:R-:W-:-:S05]  /*0540*/  IMAD R7, R10, R9, R7 ;  /* 0x000000090a077224 */ /* 0x000fca00078e0207 */
[----:B------:R-:W-:-:S13]  /*0550*/  ISETP.GE.U32.AND P0, PT, R7, R10, PT ;  /* 0x0000000a0700720c */ /* 0x000fda0003f06070 */
[----:B------:R-:W-:Y:S02]  /*0560*/  @P0 IMAD.IADD R7, R7, 0x1, -R10 ;  /* 0x0000000107070824 */ /* 0x000fe400078e0a0a */
[----:B------:R-:W-:-:S03]  /*0570*/  @P0 VIADD R6, R6, 0x1 ;  /* 0x0000000106060836 */ /* 0x000fc60000000000 */
[----:B------:R-:W-:Y:S01]  /*0580*/  ISETP.GE.U32.AND P1, PT, R7, R10, PT ;  /* 0x0000000a0700720c */ /* 0x000fe20003f26070 */
[----:B------:R-:W-:-:S12]  /*0590*/  IMAD.MOV.U32 R7, RZ, RZ, RZ ;  /* 0x000000ffff077224 */ /* 0x000fd800078e00ff */
[----:B------:R-:W-:Y:S01]  /*05a0*/  @P1 VIADD R6, R6, 0x1 ;  /* 0x0000000106061836 */ /* 0x000fe20000000000 */
[----:B------:R-:W-:-:S07]  /*05b0*/  @!P2 LOP3.LUT R6, RZ, R10, RZ, 0x33, !PT ;  /* 0x0000000aff06a212 */ /* 0x000fce00078e33ff */
.L_x_347:
        /* <DEDUP_REMOVED lines=8> */
[----:B------:R-:W-:Y:S02]  /*0640*/  IMAD.X R7, RZ, RZ, R7, P2 ;  /* 0x000000ffff077224 */ /* 0x000fe400010e0607 */
[----:B------:R-:W-:Y:S01]  /*0650*/  IMAD.MOV.U32 R12, RZ, RZ, RZ ;  /* 0x000000ffff0c7224 */ /* 0x000fe200078e00ff */
[----:B------:R-:W-:Y:S01]  /*0660*/  LEA.HI.X R23, R4, UR23, R5, 0x2, P1 ;  /* 0x0000001704177c11 */ /* 0x000fe200088f1405 */
[----:B------:R-:W-:Y:S01]  /*0670*/  IMAD.MOV.U32 R32, RZ, RZ, RZ ;  /* 0x000000ffff207224 */ /* 0x000fe200078e00ff */
[----:B------:R-:W-:-:S05]  /*0680*/  LOP3.LUT R4, R25, 0x3, RZ, 0xc0, !PT ;  /* 0x0000000319047812 */ /* 0x000fca00078ec0ff */
[----:B------:R-:W-:Y:S05]  /*0690*/  @!P0 BRA `(.L_x_349) ;  /* 0x0000000800d48947 */ /* 0x000fea0003800000 */
[----:B------:R-:W-:Y:S01]  /*06a0*/  IADD3 R5, P0, -R4, R25, RZ ;  /* 0x0000001904057210 */ /* 0x000fe20007f1e1ff */
[----:B------:R-:W-:Y:S02]  /*06b0*/  IMAD.MOV.U32 R12, RZ, RZ, RZ ;  /* 0x000000ffff0c7224 */ /* 0x000fe400078e00ff */
[----:B------:R-:W-:Y:S02]  /*06c0*/  IMAD.MOV.U32 R32, RZ, RZ, RZ ;  /* 0x000000ffff207224 */ /* 0x000fe400078e00ff */
[----:B------:R-:W-:-:S08]  /*06d0*/  IMAD.X R6, R7, 0x1, ~R0, P0 ;  /* 0x0000000107067824 */ /* 0x000fd000000e0e00 */
.L_x_370:
        /* <DEDUP_REMOVED lines=11> */
[----:B------:R-:W-:Y:S01]  /*0790*/  IMAD.MOV.U32 R24, RZ, RZ, 0x0 ;  /* 0x00000000ff187424 */ /* 0x000fe200078e00ff */
[----:B------:R-:W-:Y:S01]  /*07a0*/  ISETP.NE.U32.AND P2, PT, R18, RZ, PT ;  /* 0x000000ff1200720c */ /* 0x000fe20003f45070 */
[----:B------:R-:W-:Y:S01]  /*07b0*/  IMAD.MOV.U32 R25, RZ, RZ, -0x100000 ;  /* 0xfff00000ff197424 */ /* 0x000fe200078e00ff */
[----:B------:R-:W-:Y:S02]  /*07c0*/  ISETP.NE.AND.EX P1, PT, R14, RZ, PT, P1 ;  /* 0x000000ff0e00720c */ /* 0x000fe40003f25310 */
[----:B------:R-:W-:-:S04]  /*07d0*/  ISETP.NE.AND.EX P2, PT, R19, RZ, PT, P2 ;  /* 0x000000ff1300720c */ /* 0x000fc80003f45320 */
[----:B------:R-:W-:-:S13]  /*07e0*/  PLOP3.LUT P1, PT, P1, P2, PT, 0xa2, 0x0 ;  /* 0x000000000000781c */ /* 0x000fda0000f25472 */
[----:B------:R-:W-:Y:S05]  /*07f0*/  @P1 BRA `(.L_x_352) ;  /* 0x0000000000341947 */ /* 0x000fea0003800000 */
[----:B------:R-:W2:Y:S01]  /*0800*/  LDG.E.CONSTANT R7, desc[UR4][R22.64] ;  /* 0x0000000416077981 */ /* 0x000ea2000c1e9900 */
[----:B------:R-:W-:Y:S02]  /*0810*/  IMAD.MOV.U32 R24, RZ, RZ, R2 ;  /* 0x000000ffff187224 */ /* 0x000fe400078e0002 */
[----:B------:R-:W-:Y:S01]  /*0820*/  IMAD.MOV.U32 R25, RZ, RZ, R27 ;  /* 0x000000ffff197224 */ /* 0x000fe200078e001b */
[----:B--2---:R-:W-:Y:S01]  /*0830*/  SHF.R.S32.HI R8, RZ, 0x1f, R7 ;  /* 0x0000001fff087819 */ /* 0x004fe20000011407 */
[----:B------:R-:W-:-:S04]  /*0840*/  IMAD.WIDE.U32 R24, R7, UR14, R24 ;  /* 0x0000000e07187c25 */ /* 0x000fc8000f8e0018 */
[----:B------:R-:W-:Y:S01]  /*0850*/  IMAD R8, R8, UR14, RZ ;  /* 0x0000000e08087c24 */ /* 0x000fe2000f8e02ff */
[----:B------:R-:W-:-:S03]  /*0860*/  LEA R28, P1, R24, UR18, 0x3 ;  /* 0x00000012181c7c11 */ /* 0x000fc6000f8218ff */
[----:B------:R-:W-:-:S04]  /*0870*/  IMAD R7, R7, UR15, R8 ;  /* 0x0000000f07077c24 */ /* 0x000fc8000f8e0208 */
[----:B------:R-:W-:-:S05]  /*0880*/  IMAD.IADD R7, R25, 0x1, R7 ;  /* 0x0000000119077824 */ /* 0x000fca00078e0207 */
[----:B------:R-:W-:-:S05]  /*0890*/  LEA.HI.X R29, R24, UR19, R7, 0x3, P1 ;  /* 0x00000013181d7c11 */ /* 0x000fca00088f1c07 */
[----:B------:R0:W5:Y:S01]  /*08a0*/  LDG.E.64.CONSTANT R24, desc[UR4][R28.64] ;  /* 0x000000041c187981 */ /* 0x000162000c1e9b00 */
[----:B------:R-:W-:Y:S05]  /*08b0*/  BRA `(.L_x_352) ;  /* 0x0000000000047947 */ /* 0x000fea0003800000 */
.L_x_351:
[----:B------:R1:W5:Y:S02]  /*08c0*/  LDG.E.64.CONSTANT R24, desc[UR4][R30.64] ;  /* 0x000000041e187981 */ /* 0x000364000c1e9b00 */
.L_x_352:
[----:B------:R-:W-:Y:S05]  /*08d0*/  BSYNC B1 ;  /* 0x0000000000017941 */ /* 0x000fea0003800000 */
.L_x_350:
        /* <DEDUP_REMOVED lines=11> */
[----:B------:R-:W-:Y:S02]  /*0990*/  IMAD.MOV.U32 R14, RZ, RZ, R20 ;  /* 0x000000ffff0e7224 */ /* 0x000fe400078e0014 */
[C---:B------:R-:W-:Y:S02]  /*09a0*/  IMAD R7, R34.reuse, UR11, R7 ;  /* 0x0000000b22077c24 */ /* 0x040fe4000f8e0207 */
[----:B0-----:R-:W-:-:S04]  /*09b0*/  IMAD.WIDE.U32 R28, R34, UR10, R14 ;  /* 0x0000000a221c7c25 */ /* 0x001fc8000f8e000e */
[----:B------:R-:W-:Y:S01]  /*09c0*/  IMAD.IADD R7, R29, 0x1, R7 ;  /* 0x000000011d077824 */ /* 0x000fe200078e0207 */
[----:B------:R-:W-:-:S04]  /*09d0*/  LEA R32, P1, R28, UR6, 0x3 ;  /* 0x000000061c207c11 */ /* 0x000fc8000f8218ff */
[----:B------:R-:W-:-:S05]  /*09e0*/  LEA.HI.X R33, R28, UR7, R7, 0x3, P1 ;  /* 0x000000071c217c11 */ /* 0x000fca00088f1c07 */
[----:B-----5:R2:W-:Y:S04]  /*09f0*/  STG.E.64 desc[UR4][R32.64], R24 ;  /* 0x0000001820007986 */ /* 0x0205e8000c101b04 */
.L_x_354:
[----:B------:R-:W-:Y:S05]  /*0a00*/  BSYNC B1 ;  /* 0x0000000000017941 */ /* 0x000fea0003800000 */
.L_x_353:
[----:B------:R-:W-:Y:S04]  /*0a10*/  BSSY B1, `(.L_x_355) ;  /* 0x0000017000017945 */ /* 0x000fe80003800000 */
[----:B------:R-:W-:Y:S05]  /*0a20*/  @!P2 BRA `(.L_x_356) ;  /* 0x000000000050a947 */ /* 0x000fea0003800000 */
[----:B------:R-:W-:Y:S01]  /*0a30*/  ISETP.NE.U32.AND P1, PT, R36, 0x1, PT ;  /* 0x000000012400780c */ /* 0x000fe20003f25070 */
[----:B--2--5:R-:W-:Y:S01]  /*0a40*/  IMAD.MOV.U32 R24, RZ, RZ, 0x0 ;  /* 0x00000000ff187424 */ /* 0x024fe200078e00ff */
        /* <DEDUP_REMOVED lines=12> */
[----:B0-----:R-:W-:-:S03]  /*0b10*/  LEA R28, P1, R24, UR18, 0x3 ;  /* 0x00000012181c7c11 */ /* 0x001fc6000f8218ff */
[----:B------:R-:W-:-:S04]  /*0b20*/  IMAD R7, R7, UR15, R14 ;  /* 0x0000000f07077c24 */ /* 0x000fc8000f8e020e */
[----:B------:R-:W-:-:S05]  /*0b30*/  IMAD.IADD R7, R25, 0x1, R7 ;  /* 0x0000000119077824 */ /* 0x000fca00078e0207 */
[----:B------:R-:W-:-:S05]  /*0b40*/  LEA.HI.X R29, R24, UR19, R7, 0x3, P1 ;  /* 0x00000013181d7c11 */ /* 0x000fca00088f1c07 */
[----:B------:R2:W5:Y:S01]  /*0b50*/  LDG.E.64.CONSTANT R24, desc[UR4][R28.64] ;  /* 0x000000041c187981 */ /* 0x000562000c1e9b00 */
[----:B------:R-:W-:Y:S05]  /*0b60*/  BRA `(.L_x_357) ;  /* 0x0000000000047947 */ /* 0x000fea0003800000 */
.L_x_356:
[----:B--2--5:R3:W5:Y:S02]  /*0b70*/  LDG.E.64.CONSTANT R24, desc[UR4][R30.64] ;  /* 0x000000041e187981 */ /* 0x024764000c1e9b00 */
.L_x_357:
[----:B------:R-:W-:Y:S05]  /*0b80*/  BSYNC B1 ;  /* 0x0000000000017941 */ /* 0x000fea0003800000 */
.L_x_355:
        /* <DEDUP_REMOVED lines=13> */
[----:B0-2---:R-:W-:-:S04]  /*0c60*/  IMAD.WIDE.U32 R28, R36, UR10, R14 ;  /* 0x0000000a241c7c25 */ /* 0x005fc8000f8e000e */
[----:B------:R-:W-:Y:S01]  /*0c70*/  IMAD.IADD R7, R29, 0x1, R7 ;  /* 0x000000011d077824 */ /* 0x000fe200078e0207 */
[----:B------:R-:W-:-:S04]  /*0c80*/  LEA R32, P1, R28, UR6, 0x3 ;  /* 0x000000061c207c11 */ /* 0x000fc8000f8218ff */
[----:B------:R-:W-:-:S05]  /*0c90*/  LEA.HI.X R33, R28, UR7, R7, 0x3, P1 ;  /* 0x000000071c217c11 */ /* 0x000fca00088f1c07 */
[----:B-----5:R4:W-:Y:S04]  /*0ca0*/  STG.E.64 desc[UR4][R32.64], R24 ;  /* 0x0000001820007986 */ /* 0x0209e8000c101b04 */
.L_x_359:
[----:B------:R-:W-:Y:S05]  /*0cb0*/  BSYNC B1 ;  /* 0x0000000000017941 */ /* 0x000fea0003800000 */
.L_x_358:
[----:B------:R-:W-:Y:S04]  /*0cc0*/  BSSY B1, `(.L_x_360) ;  /* 0x0000017000017945 */ /* 0x000fe80003800000 */
[----:B------:R-:W-:Y:S05]  /*0cd0*/  @!P2 BRA `(.L_x_361) ;  /* 0x000000000050a947 */ /* 0x000fea0003800000 */
[----:B------:R-:W-:Y:S01]  /*0ce0*/  ISETP.NE.U32.AND P1, PT, R34, 0x1, PT ;  /* 0x000000012200780c */ /* 0x000fe20003f25070 */
[----:B----45:R-:W-:Y:S01]  /*0cf0*/  IMAD.MOV.U32 R24, RZ, RZ, 0x0 ;  /* 0x00000000ff187424 */ /* 0x030fe200078e00ff */
[----:B------:R-:W-:Y:S01]  /*0d00*/  ISETP.NE.U32.AND P2, PT, R18, RZ, PT ;  /* 0x000000ff1200720c */ /* 0x000fe20003f45070 */
[----:B------:R-:W-:Y:S01]  /*0d10*/  IMAD.MOV.U32 R25, RZ, RZ, -0x100000 ;  /* 0xfff00000ff197424 */ /* 0x000fe200078e00ff */
[----:B------:R-:W-:Y:S02]  /*0d20*/  ISETP.NE.AND.EX P1, PT, R40, RZ, PT, P1 ;  /* 0x000000ff2800720c */ /* 0x000fe40003f25310 */
[----:B------:R-:W-:-:S04]  /*0d30*/  ISETP.NE.AND.EX P2, PT, R19, RZ, PT, P2 ;  /* 0x000000ff1300720c */ /* 0x000fc80003f45320 */
[----:B------:R-:W-:-:S13]  /*0d40*/  PLOP3.LUT P1, PT, P1, P2, PT, 0xa2, 0x0 ;  /* 0x000000000000781c */ /* 0x000fda0000f25472 */
[----:B------:R-:W-:Y:S05]  /*0d50*/  @P1 BRA `(.L_x_362) ;  /* 0x0000000000341947 */ /* 0x000fea0003800000 */
[----:B------:R-:W4:Y:S01]  /*0d60*/  LDG.E.CONSTANT R7, desc[UR4][R22.64] ;  /* 0x0000000416077981 */ /* 0x000f22000c1e9900 */
[----:B------:R-:W-:Y:S02]  /*0d70*/  IMAD.MOV.U32 R24, RZ, RZ, R2 ;  /* 0x000000ffff187224 */ /* 0x000fe400078e0002 */
[----:B------:R-:W-:Y:S01]  /*0d80*/  IMAD.MOV.U32 R25, RZ, RZ, R27 ;  /* 0x000000ffff197224 */ /* 0x000fe200078e001b */
[----:B----4-:R-:W-:Y:S01]  /*0d90*/  SHF.R.S32.HI R14, RZ, 0x1f, R7 ;  /* 0x0000001fff0e7819 */ /* 0x010fe20000011407 */
[----:B------:R-:W-:-:S04]  /*0da0*/  IMAD.WIDE.U32 R24, R7, UR14, R24 ;  /* 0x0000000e07187c25 */ /* 0x000fc8000f8e0018 */
[----:B------:R-:W-:Y:S01]  /*0db0*/  IMAD R14, R14, UR14, RZ ;  /* 0x0000000e0e0e7c24 */ /* 0x000fe2000f8e02ff */
[----:B0-2---:R-:W-:-:S03]  /*0dc0*/  LEA R28, P1, R24, UR18, 0x3 ;  /* 0x00000012181c7c11 */ /* 0x005fc6000f8218ff */
[----:B------:R-:W-:-:S05]  /*0dd0*/  IMAD R7, R7, UR15, R14 ;  /* 0x0000000f07077c24 */ /* 0x000fca000f8e020e */
[----:B------:R-:W-:-:S04]  /*0de0*/  IADD3 R7, R25, R7, RZ ;  /* 0x0000000719077210 */ /* 0x000fc80007ffe0ff */
[----:B------:R-:W-:-:S05]  /*0df0*/  LEA.HI.X R29, R24, UR19, R7, 0x3, P1 ;  /* 0x00000013181d7c11 */ /* 0x000fca00088f1c07 */
[----:B------:R4:W5:Y:S01]  /*0e00*/  LDG.E.64.CONSTANT R24, desc[UR4][R28.64] ;  /* 0x000000041c187981 */ /* 0x000962000c1e9b00 */
[----:B------:R-:W-:Y:S05]  /*0e10*/  BRA `(.L_x_362) ;  /* 0x0000000000047947 */ /* 0x000fea0003800000 */
.L_x_361:
[----:B----45:R4:W5:Y:S02]  /*0e20*/  LDG.E.64.CONSTANT R24, desc[UR4][R30.64] ;  /* 0x000000041e187981 */ /* 0x030964000c1e9b00 */
.L_x_362:
[----:B------:R-:W-:Y:S05]  /*0e30*/  BSYNC B1 ;  /* 0x0000000000017941 */ /* 0x000fea0003800000 */
.L_x_360:
        /* <DEDUP_REMOVED lines=13> */
[----:B0-2-4-:R-:W-:-:S04]  /*0f10*/  IMAD.WIDE.U32 R28, R34, UR10, R14 ;  /* 0x0000000a221c7c25 */ /* 0x015fc8000f8e000e */
[----:B------:R-:W-:Y:S01]  /*0f20*/  IMAD.IADD R7, R29, 0x1, R7 ;  /* 0x000000011d077824 */ /* 0x000fe200078e0207 */
[----:B------:R-:W-:-:S04]  /*0f30*/  LEA R32, P1, R28, UR6, 0x3 ;  /* 0x000000061c207c11 */ /* 0x000fc8000f8218ff */
[----:B------:R-:W-:-:S05]  /*0f40*/  LEA.HI.X R33, R28, UR7, R7, 0x3, P1 ;  /* 0x000000071c217c11 */ /* 0x000fca00088f1c07 */
[----:B-----5:R0:W-:Y:S04]  /*0f50*/  STG.E.64 desc[UR4][R32.64], R24 ;  /* 0x0000001820007986 */ /* 0x0201e8000c101b04 */
.L_x_364:
[----:B------:R-:W-:Y:S05]  /*0f60*/  BSYNC B1 ;  /* 0x0000000000017941 */ /* 0x000fea0003800000 */
.L_x_363:
[----:B------:R-:W-:Y:S04]  /*0f70*/  BSSY B1, `(.L_x_365) ;  /* 0x0000017000017945 */ /* 0x000fe80003800000 */
[----:B------:R-:W-:Y:S05]  /*0f80*/  @!P2 BRA `(.L_x_366) ;  /* 0x000000000050a947 */ /* 0x000fea0003800000 */
[----:B------:R-:W-:Y:S01]  /*0f90*/  ISETP.NE.U32.AND P1, PT, R36, 0x1, PT ;  /* 0x000000012400780c */ /* 0x000fe20003f25070 */
[----:B0----5:R-:W-:Y:S01]  /*0fa0*/  IMAD.MOV.U32 R24, RZ, RZ, 0x0 ;  /* 0x00000000ff187424 */ /* 0x021fe200078e00ff */
        /* <DEDUP_REMOVED lines=12> */
[----:B----4-:R-:W-:-:S03]  /*1070*/  LEA R28, P1, R24, UR18, 0x3 ;  /* 0x00000012181c7c11 */ /* 0x010fc6000f8218ff */
[----:B------:R-:W-:-:S04]  /*1080*/  IMAD R7, R7, UR15, R14 ;  /* 0x0000000f07077c24 */ /* 0x000fc8000f8e020e */
[----:B------:R-:W-:-:S05]  /*1090*/  IMAD.IADD R7, R25, 0x1, R7 ;  /* 0x0000000119077824 */ /* 0x000fca00078e0207 */
[----:B------:R-:W-:-:S05]  /*10a0*/  LEA.HI.X R29, R24, UR19, R7, 0x3, P1 ;  /* 0x00000013181d7c11 */ /* 0x000fca00088f1c07 */
[----:B------:R0:W5:Y:S01]  /*10b0*/  LDG.E.64.CONSTANT R24, desc[UR4][R28.64] ;  /* 0x000000041c187981 */ /* 0x000162000c1e9b00 */
[----:B------:R-:W-:Y:S05]  /*10c0*/  BRA `(.L_x_367) ;  /* 0x0000000000047947 */ /* 0x000fea0003800000 */
.L_x_366:
[----:B0----5:R0:W5:Y:S02]  /*10d0*/  LDG.E.64.CONSTANT R24, desc[UR4][R30.64] ;  /* 0x000000041e187981 */ /* 0x021164000c1e9b00 */
.L_x_367:
[----:B------:R-:W-:Y:S05]  /*10e0*/  BSYNC B1 ;  /* 0x0000000000017941 */ /* 0x000fea0003800000 */
.L_x_365:
[----:B------:R-:W-:Y:S01]  /*10f0*/  ISETP.GT.U32.AND P1, PT, R36, R13, PT ;  /* 0x0000000d2400720c */ /* 0x000fe20003f24070 */
[----:B------:R-:W-:Y:S03]  /*1100*/  BSSY B1, `(.L_x_368) ;  /* 0x000000b000017945 */ /* 0x000fe60003800000 */
[----:B------:R-:W-:-:S13]  /*1110*/  ISETP.GT.AND.EX P1, PT, R38, R11, PT, P1 ;  /* 0x0000000b2600720c */ /* 0x000fda0003f24310 */
        /* <DEDUP_REMOVED lines=9> */
.L_x_369:
[----:B------:R-:W-:Y:S05]  /*11b0*/  BSYNC B1 ;  /* 0x0000000000017941 */ /* 0x000fea0003800000 */
.L_x_368:
[----:B------:R-:W-:-:S05]  /*11c0*/  IADD3 R12, P1, R10, R12, RZ ;  /* 0x0000000c0a0c7210 */ /* 0x000fca0007f3e0ff */
[----:B0-----:R-:W-:Y:S01]  /*11d0*/  IMAD.X R32, RZ, RZ, R8, P1 ;  /* 0x000000ffff207224 */ /* 0x001fe200008e0608 */
[----:B------:R-:W-:Y:S07]  /*11e0*/  @P0 BRA `(.L_x_370) ;  /* 0xfffffff4003c0947 */ /* 0x000fee000383ffff */
.L_x_349:
[----:B------:R-:W-:Y:S05]  /*11f0*/  BSYNC B0 ;  /* 0x0000000000007941 */ /* 0x000fea0003800000 */
.L_x_348:
[----:B------:R-:W-:Y:S01]  /*1200*/  ISETP.NE.U32.AND P0, PT, R4, RZ, PT ;  /* 0x000000ff0400720c */ /* 0x000fe20003f05070 */
[----:B------:R-:W-:Y:S03]  /*1210*/  BSSY B0, `(.L_x_371) ;  /* 0x0000033000007945 */ /* 0x000fe60003800000 */
[----:B------:R-:W-:-:S13]  /*1220*/  ISETP.NE.AND.EX P0, PT, R0, RZ, PT, P0 ;  /* 0x000000ff0000720c */ /* 0x000fda0003f05300 */
[----:B------:R-:W-:Y:S05]  /*1230*/  @!P0 BRA `(.L_x_372) ;  /* 0x0000000000c08947 */ /* 0x000fea0003800000 */
.L_x_378:
[----:B0-----:R-:W-:Y:S01]  /*1240*/  IADD3 R8, P1, R9, R12, RZ ;  /* 0x0000000c09087210 */ /* 0x001fe20007f3e0ff */
[----:B------:R-:W-:Y:S03]  /*1250*/  BSSY B1, `(.L_x_373) ;  /* 0x000001a000017945 */ /* 0x000fe60003800000 */
[----:B------:R-:W-:Y:S01]  /*1260*/  ISETP.NE.U32.AND P0, PT, R8, RZ, PT ;  /* 0x000000ff0800720c */ /* 0x000fe20003f05070 */
[----:B------:R-:W-:-:S05]  /*1270*/  IMAD.X R14, RZ, RZ, R32, P1 ;  /* 0x000000ffff0e7224 */ /* 0x000fca00008e0620 */
[----:B------:R-:W-:-:S13]  /*1280*/  ISETP.NE.AND.EX P0, PT, R14, RZ, PT, P0 ;  /* 0x000000ff0e00720c */ /* 0x000fda0003f05300 */
[----:B-----5:R-:W-:Y:S05]  /*1290*/  @!P0 BRA `(.L_x_374) ;  /* 0x0000000000508947 */ /* 0x020fea0003800000 */
        /* <DEDUP_REMOVED lines=9> */
[----:B------:R-:W-:Y:S01]  /*1330*/  IMAD.MOV.U32 R7, RZ, RZ, R27 ;  /* 0x000000ffff077224 */ /* 0x000fe200078e001b */
[----:B--2---:R-:W-:-:S05]  /*1340*/  SHF.R.S32.HI R6, RZ, 0x1f, R5 ;  /* 0x0000001fff067819 */ /* 0x004fca0000011405 */
[----:B-----5:R-:W-:Y:S02]  /*1350*/  IMAD R24, R6, UR16, RZ ;  /* 0x0000001006187c24 */ /* 0x020fe4000f8e02ff */
[----:B------:R-:W-:-:S04]  /*1360*/  IMAD.MOV.U32 R6, RZ, RZ, R2 ;  /* 0x000000ffff067224 */ /* 0x000fc800078e0002 */
[----:B------:R-:W-:-:S04]  /*1370*/  IMAD.WIDE.U32 R6, R5, UR16, R6 ;  /* 0x0000001005067c25 */ /* 0x000fc8000f8e0006 */
[----:B------:R-:W-:Y:S01]  /*1380*/  IMAD R5, R5, UR17, R24 ;  /* 0x0000001105057c24 */ /* 0x000fe2000f8e0218 */
[----:B------:R-:W-:-:S03]  /*1390*/  LEA R24, P0, R6, UR20, 0x3 ;  /* 0x0000001406187c11 */ /* 0x000fc6000f8018ff */
[----:B------:R-:W-:-:S05]  /*13a0*/  IMAD.IADD R5, R7, 0x1, R5 ;  /* 0x0000000107057824 */ /* 0x000fca00078e0205 */
[----:B------:R-:W-:-:S05]  /*13b0*/  LEA.HI.X R25, R6, UR21, R5, 0x3, P0 ;  /* 0x0000001506197c11 */ /* 0x000fca00080f1c05 */
[----:B------:R0:W5:Y:S01]  /*13c0*/  LDG.E.64.CONSTANT R6, desc[UR4][R24.64] ;  /* 0x0000000418067981 */ /* 0x000162000c1e9b00 */
[----:B------:R-:W-:Y:S05]  /*13d0*/  BRA `(.L_x_375) ;  /* 0x0000000000047947 */ /* 0x000fea0003800000 */
.L_x_374:
[----:B------:R0:W5:Y:S02]  /*13e0*/  LDG.E.64.CONSTANT R6, desc[UR4][R30.64] ;  /* 0x000000041e067981 */ /* 0x000164000c1e9b00 */
.L_x_375:
[----:B------:R-:W-:Y:S05]  /*13f0*/  BSYNC B1 ;  /* 0x0000000000017941 */ /* 0x000fea0003800000 */
.L_x_373:
[----:B------:R-:W-:Y:S01]  /*1400*/  ISETP.GT.U32.AND P0, PT, R8, R13, PT ;  /* 0x0000000d0800720c */ /* 0x000fe20003f04070 */
[----:B------:R-:W-:Y:S03]  /*1410*/  BSSY B1, `(.L_x_376) ;  /* 0x000000b000017945 */ /* 0x000fe60003800000 */
[----:B------:R-:W-:-:S13]  /*1420*/  ISETP.GT.AND.EX P0, PT, R14, R11, PT, P0 ;  /* 0x0000000b0e00720c */ /* 0x000fda0003f04300 */
[----:B------:R-:W-:Y:S05]  /*1430*/  @P0 BRA `(.L_x_377) ;  /* 0x0000000000200947 */ /* 0x000fea0003800000 */
[----:B------:R-:W-:Y:S02]  /*1440*/  IMAD R5, R14, UR12, RZ ;  /* 0x0000000c0e057c24 */ /* 0x000fe4000f8e02ff */
[----:B------:R-:W-:Y:S02]  /*1450*/  IMAD.MOV.U32 R14, RZ, RZ, R20 ;  /* 0x000000ffff0e7224 */ /* 0x000fe400078e0014 */
[C---:B------:R-:W-:Y:S02]  /*1460*/  IMAD R5, R8.reuse, UR13, R5 ;  /* 0x0000000d08057c24 */ /* 0x040fe4000f8e0205 */
[----:B0----5:R-:W-:-:S04]  /*1470*/  IMAD.WIDE.U32 R24, R8, UR12, R14 ;  /* 0x0000000c08187c25 */ /* 0x021fc8000f8e000e */
[----:B------:R-:W-:Y:S01]  /*1480*/  IMAD.IADD R5, R25, 0x1, R5 ;  /* 0x0000000119057824 */ /* 0x000fe200078e0205 */
[----:B--2-4-:R-:W-:-:S04]  /*1490*/  LEA R28, P0, R24, UR8, 0x3 ;  /* 0x00000008181c7c11 */ /* 0x014fc8000f8018ff */
[----:B------:R-:W-:-:S05]  /*14a0*/  LEA.HI.X R29, R24, UR9, R5, 0x3, P0 ;  /* 0x00000009181d7c11 */ /* 0x000fca00080f1c05 */
[----:B------:R0:W-:Y:S04]  /*14b0*/  STG.E.64 desc[UR4][R28.64], R6 ;  /* 0x000000061c007986 */ /* 0x0001e8000c101b04 */
.L_x_377:
[----:B------:R-:W-:Y:S05]  /*14c0*/  BSYNC B1 ;  /* 0x0000000000017941 */ /* 0x000fea0003800000 */
.L_x_376:
[----:B------:R-:W-:Y:S02]  /*14d0*/  IADD3 R4, P0, R4, -0x1, RZ ;  /* 0xffffffff04047810 */ /* 0x000fe40007f1e0ff */
[----:B------:R-:W-:Y:S02]  /*14e0*/  IADD3 R12, P1, R10, R12, RZ ;  /* 0x0000000c0a0c7210 */ /* 0x000fe40007f3e0ff */
[----:B------:R-:W-:Y:S02]  /*14f0*/  IADD3.X R0, R0, -0x1, RZ, P0, !PT ;  /* 0xffffffff00007810 */ /* 0x000fe400007fe4ff */
[----:B------:R-:W-:Y:S01]  /*1500*/  ISETP.NE.U32.AND P0, PT, R4, RZ, PT ;  /* 0x000000ff0400720c */ /* 0x000fe20003f05070 */
[----:B------:R-:W-:-:S03]  /*1510*/  IMAD.X R32, RZ, RZ, R32, P1 ;  /* 0x000000ffff207224 */ /* 0x000fc600008e0620 */
[----:B------:R-:W-:-:S13]  /*1520*/  ISETP.NE.AND.EX P0, PT, R0, RZ, PT, P0 ;  /* 0x000000ff0000720c */ /* 0x000fda0003f05300 */
[----:B------:R-:W-:Y:S05]  /*1530*/  @P0 BRA `(.L_x_378) ;  /* 0xfffffffc00400947 */ /* 0x000fea000383ffff */
.L_x_372:
[----:B------:R-:W-:Y:S05]  /*1540*/  BSYNC B0 ;  /* 0x0000000000007941 */ /* 0x000fea0003800000 */
.L_x_371:
[----:B0----5:R-:W0:Y:S01]  /*1550*/  LDC.64 R24, c[0x0][0x250] ;  /* 0x00009400ff187b82 */ /* 0x021e220000000a00 */
[----:B------:R-:W-:Y:S01]  /*1560*/  ULDC.64 UR22, c[0x0][0x210] ;  /* 0x0000840000167ab9 */ /* 0x000fe20000000a00 */
[C---:B------:R-:W-:Y:S01]  /*1570*/  SHF.L.U64.HI R4, R18.reuse, 0x1, R19 ;  /* 0x0000000112047819 */ /* 0x040fe20000010213 */
[----:B------:R-:W-:Y:S01]  /*1580*/  IMAD.SHL.U32 R3, R18, 0x2, RZ ;  /* 0x0000000212037824 */ /* 0x000fe200078e00ff */
[----:B------:R-:W-:Y:S01]  /*1590*/  LEA R8, P0, R20, UR22, 0x3 ;  /* 0x0000001614087c11 */ /* 0x000fe2000f8018ff */
[----:B------:R-:W-:-:S03]  /*15a0*/  IMAD.MOV.U32 R0, RZ, RZ, RZ ;  /* 0x000000ffff007224 */ /* 0x000fc600078e00ff */
[----:B-1-34-:R-:W2:Y:S01]  /*15b0*/  LDC.64 R30, c[0x0][0x270] ;  /* 0x00009c00ff1e7b82 */ /* 0x01aea20000000a00 */
[----:B------:R-:W-:Y:S02]  /*15c0*/  LEA.HI.X R7, R20, UR23, R15, 0x3, P0 ;  /* 0x0000001714077c11 */ /* 0x000fe400080f1c0f */
[----:B0-----:R-:W-:Y:S01]  /*15d0*/  IADD3 R26, P2, R2, R24, RZ ;  /* 0x00000018021a7210 */ /* 0x001fe20007f5e0ff */
[----:B------:R-:W-:Y:S01]  /*15e0*/  IMAD.MOV.U32 R2, RZ, RZ, RZ ;  /* 0x000000ffff027224 */ /* 0x000fe200078e00ff */
[----:B------:R-:W-:-:S03]  /*15f0*/  SHF.L.U64.HI R12, R24, 0x3, R25 ;  /* 0x00000003180c7819 */ /* 0x000fc60000010219 */
[----:B------:R-:W-:Y:S01]  /*1600*/  IMAD.X R27, R27, 0x1, R25, P2 ;  /* 0x000000011b1b7824 */ /* 0x000fe200010e0619 */
[----:B--2---:R-:W-:Y:S01]  /*1610*/  IADD3 R28, P1, R20, R30, RZ ;  /* 0x0000001e141c7210 */ /* 0x004fe20007f3e0ff */
[C---:B------:R-:W-:Y:S01]  /*1620*/  IMAD.SHL.U32 R5, R30.reuse, 0x8, RZ ;  /* 0x000000081e057824 */ /* 0x040fe200078e00ff */
[----:B------:R-:W-:-:S03]  /*1630*/  SHF.L.U64.HI R6, R30, 0x3, R31 ;  /* 0x000000031e067819 */ /* 0x000fc6000001021f */
[----:B------:R-:W-:-:S08]  /*1640*/  IMAD.X R29, R15, 0x1, R31, P1 ;  /* 0x000000010f1d7824 */ /* 0x000fd000008e061f */
.L_x_398:
[-C--:B------:R-:W-:Y:S01]  /*1650*/  IADD3 R14, P1, R9, R2.reuse, RZ ;  /* 0x00000002090e7210 */ /* 0x080fe20007f3e0ff */
[----:B------:R-:W0:Y:S01]  /*1660*/  LDC R36, c[0x0][0x298] ;  /* 0x0000a600ff247b82 */ /* 0x000e220000000800 */
[----:B------:R-:W-:Y:S01]  /*1670*/  IADD3 R2, P2, R10, R2, RZ ;  /* 0x000000020a027210 */ /* 0x000fe20007f5e0ff */
[----:B------:R-:W-:Y:S01]  /*1680*/  BSSY B0, `(.L_x_379) ;  /* 0x000003d000007945 */ /* 0x000fe20003800000 */
[----:B------:R-:W-:Y:S01]  /*1690*/  ISETP.GT.U32.AND P0, PT, R14, R3, PT ;  /* 0x000000030e00720c */ /* 0x000fe20003f04070 */
[--C-:B------:R-:W-:Y:S01]  /*16a0*/  IMAD.X R25, RZ, RZ, R0.reuse, P1 ;  /* 0x000000ffff197224 */ /* 0x100fe200008e0600 */
[----:B------:R-:W-:Y:S01]  /*16b0*/  ISETP.LT.U32.AND P1, PT, R18, 0x1, PT ;  /* 0x000000011200780c */ /* 0x000fe20003f21070 */
[----:B------:R-:W-:Y:S01]  /*16c0*/  IMAD.X R0, RZ, RZ, R0, P2 ;  /* 0x000000ffff007224 */ /* 0x000fe200010e0600 */
[----:B------:R-:W-:Y:S01]  /*16d0*/  ISETP.GT.U32.AND P2, PT, R2, R13, PT ;  /* 0x0000000d0200720c */ /* 0x000fe20003f44070 */
[----:B-1----:R-:W1:Y:S01]  /*16e0*/  LDC R37, c[0x0][0x29c] ;  /* 0x0000a700ff257b82 */ /* 0x002e620000000800 */
[----:B------:R-:W-:-:S02]  /*16f0*/  ISETP.GT.AND.EX P0, PT, R25, R4, PT, P0 ;  /* 0x000000041900720c */ /* 0x000fc40003f04300 */
[----:B------:R-:W-:Y:S02]  /*1700*/  PRMT R30, RZ, 0x7610, R30 ;  /* 0x00007610ff1e7816 */ /* 0x000fe4000000001e */
[----:B------:R-:W-:Y:S02]  /*1710*/  ISETP.LT.OR.EX P1, PT, R19, RZ, P0, P1 ;  /* 0x000000ff1300720c */ /* 0x000fe40000721710 */
[----:B------:R-:W-:Y:S01]  /*1720*/  ISETP.GT.AND.EX P0, PT, R0, R11, PT, P2 ;  /* 0x0000000b0000720c */ /* 0x000fe20003f04320 */
[----:B0-----:R-:W-:-:S10]  /*1730*/  IMAD.MOV.U32 R35, RZ, RZ, R36 ;  /* 0x000000ffff237224 */ /* 0x001fd400078e0024 */
[----:B------:R-:W-:Y:S05]  /*1740*/  @P1 BRA `(.L_x_380) ;  /* 0x0000000000c01947 */ /* 0x000fea0003800000 */
[----:B------:R-:W-:-:S04]  /*1750*/  LOP3.LUT R30, R14, 0x1, RZ, 0xc0, !PT ;  /* 0x000000010e1e7812 */ /* 0x000fc800078ec0ff */
[----:B------:R-:W-:-:S04]  /*1760*/  ISETP.NE.U32.AND P2, PT, R30, 0x1, PT ;  /* 0x000000011e00780c */ /* 0x000fc80003f45070 */
[----:B------:R-:W-:-:S13]  /*1770*/  ISETP.NE.U32.AND.EX P2, PT, RZ, RZ, PT, P2 ;  /* 0x000000ffff00720c */ /* 0x000fda0003f45120 */
[----:B------:R-:W0:Y:S01]  /*1780*/  @!P2 LDC.64 R34, c[0x0][0x288] ;  /* 0x0000a200ff22ab82 */ /* 0x000e220000000a00 */
[--C-:B------:R-:W-:Y:S02]  /*1790*/  @!P2 SHF.R.U32.HI R31, RZ, 0x1, R25.reuse ;  /* 0x00000001ff1fa819 */ /* 0x100fe40000011619 */
[----:B------:R-:W-:-:S03]  /*17a0*/  @!P2 SHF.R.U64 R32, R14, 0x1, R25 ;  /* 0x000000010e20a819 */ /* 0x000fc60000001219 */
[-C--:B0-----:R-:W-:Y:S02]  /*17b0*/  @!P2 IMAD R33, R31, R34.reuse, RZ ;  /* 0x000000221f21a224 */ /* 0x081fe400078e02ff */
[----:B------:R-:W-:-:S04]  /*17c0*/  @!P2 IMAD.WIDE.U32 R30, R32, R34, RZ ;  /* 0x00000022201ea225 */ /* 0x000fc800078e00ff */
[----:B------:R-:W-:Y:S01]  /*17d0*/  @!P2 IMAD R33, R32, R35, R33 ;  /* 0x000000232021a224 */ /* 0x000fe200078e0221 */
[----:B------:R-:W-:Y:S01]  /*17e0*/  @!P2 LEA R32, P1, R30, R22, 0x2 ;  /* 0x000000161e20a211 */ /* 0x000fe200078210ff */
[----:B------:R-:W-:Y:S02]  /*17f0*/  IMAD.MOV.U32 R35, RZ, RZ, R36 ;  /* 0x000000ffff237224 */ /* 0x000fe400078e0024 */
[----:B------:R-:W-:-:S05]  /*1800*/  @!P2 IMAD.IADD R31, R31, 0x1, R33 ;  /* 0x000000011f1fa824 */ /* 0x000fca00078e0221 */
[----:B------:R-:W-:-:S05]  /*1810*/  @!P2 LEA.HI.X R33, R30, R23, R31, 0x2, P1 ;  /* 0x000000171e21a211 */ /* 0x000fca00008f141f */
[----:B------:R-:W1:Y:S01]  /*1820*/  @!P2 LDG.E.CONSTANT R35, desc[UR4][R32.64] ;  /* 0x000000042023a981 */ /* 0x000e62000c1e9900 */
[----:B------:R-:W-:Y:S01]  /*1830*/  ISETP.GE.U32.AND P3, PT, R14, 0x2, PT ;  /* 0x000000020e00780c */ /* 0x000fe20003f66070 */
[----:B------:R-:W-:Y:S01]  /*1840*/  BSSY B1, `(.L_x_381) ;  /* 0x000001f000017945 */ /* 0x000fe20003800000 */
[----:B------:R-:W-:Y:S02]  /*1850*/  PLOP3.LUT P1, PT, PT, PT, PT, 0x8, 0x0 ;  /* 0x000000000000781c */ /* 0x000fe40003f2e170 */
[----:B------:R-:W-:Y:S02]  /*1860*/  ISETP.GE.U32.AND.EX P3, PT, R25, RZ, PT, P3 ;  /* 0x000000ff1900720c */ /* 0x000fe40003f66130 */
[----:B-1----:R-:W-:-:S11]  /*1870*/  @!P2 SHF.R.S32.HI R37, RZ, 0x1f, R35 ;  /* 0x0000001fff25a819 */ /* 0x002fd60000011423 */
        /* <DEDUP_REMOVED lines=24> */
.L_x_384:
[----:B------:R-:W-:Y:S05]  /*1a00*/  BSYNC B2 ;  /* 0x0000000000027941 */ /* 0x000fea0003800000 */
.L_x_383:
[----:B------:R-:W-:-:S04]  /*1a10*/  ISETP.NE.U32.AND P1, PT, R30, R35, PT ;  /* 0x000000231e00720c */ /* 0x000fc80003f25070 */
[----:B------:R-:W-:-:S13]  /*1a20*/  ISETP.NE.AND.EX P1, PT, R31, R37, PT, P1 ;  /* 0x000000251f00720c */ /* 0x000fda0003f25310 */
.L_x_382:
[----:B------:R-:W-:Y:S05]  /*1a30*/  BSYNC B1 ;  /* 0x0000000000017941 */ /* 0x000fea0003800000 */
.L_x_381:
[----:B------:R-:W-:-:S07]  /*1a40*/  SEL R30, RZ, 0x1, !P1 ;  /* 0x00000001ff1e7807 */ /* 0x000fce0004800000 */
.L_x_380:
[----:B------:R-:W-:Y:S05]  /*1a50*/  BSYNC B0 ;  /* 0x0000000000007941 */ /* 0x000fea0003800000 */
.L_x_379:
[----:B------:R-:W0:Y:S02]  /*1a60*/  LDC.64 R32, c[0x0][0x228] ;  /* 0x00008a00ff207b82 */ /* 0x000e240000000a00 */
[----:B0-----:R-:W-:-:S04]  /*1a70*/  ISETP.GE.U32.AND P1, PT, R32, 0x2, PT ;  /* 0x000000022000780c */ /* 0x001fc80003f26070 */
[----:B------:R-:W-:-:S13]  /*1a80*/  ISETP.GE.AND.EX P1, PT, R33, RZ, PT, P1 ;  /* 0x000000ff2100720c */ /* 0x000fda0003f26310 */
[----:B------:R-:W-:Y:S05]  /*1a90*/  @!P1 BRA `(.L_x_385) ;  /* 0x0000001000e09947 */ /* 0x000fea0003800000 */
[----:B------:R-:W-:Y:S01]  /*1aa0*/  ULDC.64 UR24, c[0x0][0x278] ;  /* 0x00009e0000187ab9 */ /* 0x000fe20000000a00 */
[----:B------:R-:W-:Y:S01]  /*1ab0*/  ULDC.64 UR26, c[0x0][0x260] ;  /* 0x00009800001a7ab9 */ /* 0x000fe20000000a00 */
[----:B------:R-:W-:Y:S01]  /*1ac0*/  UIADD3 UR22, UP0, URZ, -UR24, URZ ;  /* 0x800000183f167290 */ /* 0x000fe2000ff1e03f */
[----:B------:R-:W-:Y:S01]  /*1ad0*/  PRMT R32, R30, 0x9910, RZ ;  /* 0x000099101e207816 */ /* 0x000fe200000000ff */
[----:B-1----:R-:W-:Y:S01]  /*1ae0*/  IMAD R30, R37, UR26, RZ ;  /* 0x0000001a251e7c24 */ /* 0x002fe2000f8e02ff */
[----:B------:R-:W-:Y:S01]  /*1af0*/  BSSY B1, `(.L_x_385) ;  /* 0x0000132000017945 */ /* 0x000fe20003800000 */
[----:B------:R-:W-:Y:S01]  /*1b00*/  UIADD3.X UR23, URZ, ~UR25, URZ, UP0, !UPT ;  /* 0x800000193f177290 */ /* 0x000fe200087fe43f */
[----:B------:R-:W-:Y:S01]  /*1b10*/  IMAD.WIDE.U32 R36, R35, UR26, R26 ;  /* 0x0000001a23247c25 */ /* 0x000fe2000f8e001a */
[----:B------:R-:W-:-:S03]  /*1b20*/  ISETP.NE.AND P2, PT, R32, RZ, PT ;  /* 0x000000ff2000720c */ /* 0x000fc60003f45270 */
[----:B------:R-:W-:Y:S01]  /*1b30*/  IMAD R65, R35, UR27, R30 ;  /* 0x0000001b23417c24 */ /* 0x000fe2000f8e021e */
[----:B------:R-:W-:Y:S01]  /*1b40*/  MOV R30, UR22 ;  /* 0x00000016001e7c02 */ /* 0x000fe20008000f00 */
[----:B------:R-:W-:Y:S02]  /*1b50*/  IMAD R35, R25, UR24, RZ ;  /* 0x0000001819237c24 */ /* 0x000fe4000f8e02ff */
[----:B------:R-:W-:Y:S01]  /*1b60*/  IMAD.U32 R31, RZ, RZ, UR23 ;  /* 0x00000017ff1f7e24 */ /* 0x000fe2000f8e00ff */
[----:B------:R-:W-:Y:S01]  /*1b70*/  ULDC.64 UR22, c[0x0][0x218] ;  /* 0x0000860000167ab9 */ /* 0x000fe20000000a00 */
[----:B------:R-:W-:Y:S01]  /*1b80*/  IMAD.MOV.U32 R32, RZ, RZ, R20 ;  /* 0x000000ffff207224 */ /* 0x000fe200078e0014 */
[----:B------:R-:W-:Y:S01]  /*1b90*/  LEA R64, P3, R36, UR22, 0x3 ;  /* 0x0000001624407c11 */ /* 0x000fe2000f8618ff */
[----:B------:R-:W-:Y:S02]  /*1ba0*/  IMAD.MOV.U32 R33, RZ, RZ, R15 ;  /* 0x000000ffff217224 */ /* 0x000fe400078e000f */
[----:B------:R-:W-:-:S02]  /*1bb0*/  IMAD R39, R14, UR25, R35 ;  /* 0x000000190e277c24 */ /* 0x000fc4000f8e0223 */
[----:B------:R-:W-:-:S04]  /*1bc0*/  IMAD.WIDE.U32 R30, R14, UR24, R30 ;  /* 0x000000180e1e7c25 */ /* 0x000fc8000f8e001e */
[----:B------:R-:W-:Y:S01]  /*1bd0*/  IMAD.IADD R65, R37, 0x1, R65 ;  /* 0x0000000125417824 */ /* 0x000fe200078e0241 */
[----:B------:R-:W-:Y:S01]  /*1be0*/  IADD3 R71, P1, R30, -UR24, RZ ;  /* 0x800000181e477c10 */ /* 0x000fe2000ff3e0ff */
[----:B------:R-:W-:-:S03]  /*1bf0*/  IMAD.WIDE.U32 R34, R14, UR24, R32 ;  /* 0x000000180e227c25 */ /* 0x000fc6000f8e0020 */
[----:B------:R-:W-:Y:S01]  /*1c00*/  LEA.HI.X R65, R36, UR23, R65, 0x3, P3 ;  /* 0x0000001724417c11 */ /* 0x000fe200098f1c41 */
[----:B------:R-:W-:Y:S01]  /*1c10*/  IMAD.IADD R69, R31, 0x1, R39 ;  /* 0x000000011f457824 */ /* 0x000fe200078e0227 */
[----:B------:R-:W-:Y:S01]  /*1c20*/  ULDC.64 UR22, c[0x0][0x210] ;  /* 0x0000840000167ab9 */ /* 0x000fe20000000a00 */
[----:B------:R-:W-:Y:S01]  /*1c30*/  IMAD.WIDE.U32 R32, R14, UR24, R28 ;  /* 0x000000180e207c25 */ /* 0x000fe2000f8e001c */
[----:B------:R-:W-:Y:S02]  /*1c40*/  LEA R66, P4, R34, UR22, 0x3 ;  /* 0x0000001622427c11 */ /* 0x000fe4000f8818ff */
[----:B------:R-:W-:Y:S01]  /*1c50*/  IADD3.X R38, R69, ~UR25, RZ, P1, !PT ;  /* 0x8000001945267c10 */ /* 0x000fe20008ffe4ff */
[C---:B------:R-:W-:Y:S01]  /*1c60*/  IMAD.IADD R67, R39.reuse, 0x1, R35 ;  /* 0x0000000127437824 */ /* 0x040fe200078e0223 */
[----:B------:R-:W-:Y:S01]  /*1c70*/  LEA R36, P5, R32, UR22, 0x3 ;  /* 0x0000001620247c11 */ /* 0x000fe2000f8a18ff */
[----:B------:R-:W-:Y:S01]  /*1c80*/  IMAD.IADD R31, R39, 0x1, R33 ;  /* 0x00000001271f7824 */ /* 0x000fe200078e0221 */
[-C--:B------:R-:W-:Y:S01]  /*1c90*/  LEA R68, P3, R30, R8.reuse, 0x3 ;  /* 0x000000081e447211 */ /* 0x080fe200078618ff */
[----:B------:R-:W-:Y:S01]  /*1ca0*/  IMAD.MOV.U32 R73, RZ, RZ, 0x1 ;  /* 0x00000001ff497424 */ /* 0x000fe200078e00ff */
[----:B------:R-:W-:Y:S01]  /*1cb0*/  LEA R70, P1, R71, R8, 0x3 ;  /* 0x0000000847467211 */ /* 0x000fe200078218ff */
[----:B------:R-:W-:Y:S01]  /*1cc0*/  IMAD.MOV.U32 R75, RZ, RZ, RZ ;  /* 0x000000ffff4b7224 */ /* 0x000fe200078e00ff */
[----:B------:R-:W-:-:S02]  /*1cd0*/  LEA.HI.X R67, R34, UR23, R67, 0x3, P4 ;  /* 0x0000001722437c11 */ /* 0x000fc4000a0f1c43 */
[----:B------:R-:W-:Y:S02]  /*1ce0*/  LEA.HI.X R31, R32, UR23, R31, 0x3, P5 ;  /* 0x00000017201f7c11 */ /* 0x000fe4000a8f1c1f */
[-C--:B------:R-:W-:Y:S02]  /*1cf0*/  LEA.HI.X R69, R30, R7.reuse, R69, 0x3, P3 ;  /* 0x000000071e457211 */ /* 0x080fe400018f1c45 */
[----:B------:R-:W-:-:S07]  /*1d00*/  LEA.HI.X R71, R71, R7, R38, 0x3, P1 ;  /* 0x0000000747477211 */ /* 0x000fce00008f1c26 */
.L_x_397:
[----:B------:R-:W-:Y:S01]  /*1d10*/  ISETP.GE.U32.AND P1, PT, R73, R16, PT ;  /* 0x000000104900720c */ /* 0x000fe20003f26070 */
[----:B------:R-:W-:Y:S05]  /*1d20*/  WARPSYNC.ALL ;  /* 0x0000000000007948 */ /* 0x000fea0003800000 */
[----:B------:R-:W-:Y:S01]  /*1d30*/  BAR.SYNC.DEFER_BLOCKING 0x0 ;  /* 0x0000000000007b1d */ /* 0x000fe20000010000 */
[----:B------:R-:W-:Y:S01]  /*1d40*/  ISETP.LE.U32.AND P3, PT, R14, R3, PT ;  /* 0x000000030e00720c */ /* 0x000fe20003f63070 */
[----:B------:R-:W-:Y:S01]  /*1d50*/  IMAD.MOV.U32 R30, RZ, RZ, R36 ;  /* 0x000000ffff1e7224 */ /* 0x000fe200078e0024 */
[----:B------:R-:W-:Y:S02]  /*1d60*/  ISETP.GE.AND.EX P1, PT, R75, R17, PT, P1 ;  /* 0x000000114b00720c */ /* 0x000fe40003f26310 */
[----:B------:R-:W-:Y:S01]  /*1d70*/  ISETP.LE.AND.EX P3, PT, R25, R4, PT, P3 ;  /* 0x000000041900720c */ /* 0x000fe20003f63330 */
[----:B------:R-:W-:-:S12]  /*1d80*/  BSSY B0, `(.L_x_386) ;  /* 0x00000f8000007945 */ /* 0x000fd80003800000 */
[----:B------:R-:W-:Y:S05]  /*1d90*/  @!P1 BRA P3, `(.L_x_387) ;  /* 0x00000000001c9947 */ /* 0x000fea0001800000 */
[----:B------:R-:W-:-:S04]  /*1da0*/  ISETP.GT.U32.AND P1, PT, R14, R13, PT ;  /* 0x0000000d0e00720c */ /* 0x000fc80003f24070 */
[----:B------:R-:W-:-:S13]  /*1db0*/  ISETP.GT.AND.EX P1, PT, R25, R11, PT, P1 ;  /* 0x0000000b1900720c */ /* 0x000fda0003f24310 */
[----:B------:R-:W-:Y:S05]  /*1dc0*/  @P1 BRA `(.L_x_388) ;  /* 0x0000000c00cc1947 */ /* 0x000fea0003800000 */
[----:B------:R-:W-:Y:S02]  /*1dd0*/  IMAD.MOV.U32 R32, RZ, RZ, 0x0 ;  /* 0x00000000ff207424 */ /* 0x000fe400078e00ff */
[----:B------:R-:W-:-:S05]  /*1de0*/  IMAD.MOV.U32 R33, RZ, RZ, -0x100000 ;  /* 0xfff00000ff217424 */ /* 0x000fca00078e00ff */
[----:B------:R1:W-:Y:S01]  /*1df0*/  STG.E.64 desc[UR4][R30.64], R32 ;  /* 0x000000201e007986 */ /* 0x0003e2000c101b04 */
[----:B------:R-:W-:Y:S05]  /*1e00*/  BRA `(.L_x_388) ;  /* 0x0000000c00bc7947 */ /* 0x000fea0003800000 */
.L_x_387:
[----:B------:R-:W-:Y:S01]  /*1e10*/  ISETP.NE.U32.AND P1, PT, R14, RZ, PT ;  /* 0x000000ff0e00720c */ /* 0x000fe20003f25070 */
[----:B------:R-:W-:Y:S01]  /*1e20*/  IMAD.MOV.U32 R38, RZ, RZ, 0x0 ;  /* 0x00000000ff267424 */ /* 0x000fe200078e00ff */
[----:B------:R-:W2:Y:S01]  /*1e30*/  LDG.E.64 R36, desc[UR4][R66.64] ;  /* 0x0000000442247981 */ /* 0x000ea2000c1e1b00 */
[----:B------:R-:W-:Y:S01]  /*1e40*/  IMAD.MOV.U32 R39, RZ, RZ, -0x100000 ;  /* 0xfff00000ff277424 */ /* 0x000fe200078e00ff */
[----:B------:R-:W-:Y:S01]  /*1e50*/  ISETP.NE.AND.EX P1, PT, R25, RZ, PT, P1 ;  /* 0x000000ff1900720c */ /* 0x000fe20003f25310 */
[----:B------:R-:W-:Y:S01]  /*1e60*/  IMAD.MOV.U32 R42, RZ, RZ, 0x0 ;  /* 0x00000000ff2a7424 */ /* 0x000fe200078e00ff */
[----:B------:R0:W5:Y:S01]  /*1e70*/  LDG.E.64.CONSTANT R32, desc[UR4][R64.64] ;  /* 0x0000000440207981 */ /* 0x000162000c1e9b00 */
[----:B------:R-:W-:-:S06]  /*1e80*/  IMAD.MOV.U32 R43, RZ, RZ, -0x100000 ;  /* 0xfff00000ff2b7424 */ /* 0x000fcc00078e00ff */
[----:B------:R-:W3:Y:S04]  /*1e90*/  @P2 LDG.E.64 R42, desc[UR4][R70.64] ;  /* 0x00000004462a2981 */ /* 0x000ee8000c1e1b00 */
[----:B------:R-:W4:Y:S01]  /*1ea0*/  @P1 LDG.E.64 R38, desc[UR4][R68.64] ;  /* 0x0000000444261981 */ /* 0x000f22000c1e1b00 */
[----:B------:R-:W-:Y:S02]  /*1eb0*/  IMAD.MOV.U32 R46, RZ, RZ, 0x652b82fe ;  /* 0x652b82feff2e7424 */ /* 0x000fe400078e00ff */
[----:B------:R-:W-:Y:S02]  /*1ec0*/  IMAD.MOV.U32 R47, RZ, RZ, 0x3ff71547 ;  /* 0x3ff71547ff2f7424 */ /* 0x000fe400078e00ff */
[----:B------:R-:W-:Y:S02]  /*1ed0*/  IMAD.MOV.U32 R48, RZ, RZ, -0x105c611 ;  /* 0xfefa39efff307424 */ /* 0x000fe400078e00ff */
[----:B------:R-:W-:-:S02]  /*1ee0*/  IMAD.MOV.U32 R49, RZ, RZ, 0x3fe62e42 ;  /* 0x3fe62e42ff317424 */ /* 0x000fc400078e00ff */
[----:B------:R-:W-:Y:S02]  /*1ef0*/  IMAD.MOV.U32 R52, RZ, RZ, 0x3b39803f ;  /* 0x3b39803fff347424 */ /* 0x000fe400078e00ff */
[----:B------:R-:W-:Y:S02]  /*1f00*/  IMAD.MOV.U32 R53, RZ, RZ, 0x3c7abc9e ;  /* 0x3c7abc9eff357424 */ /* 0x000fe400078e00ff */
[----:B------:R-:W-:Y:S02]  /*1f10*/  IMAD.MOV.U32 R62, RZ, RZ, -0x35dec16 ;  /* 0xfca213eaff3e7424 */ /* 0x000fe400078e00ff */
[----:B------:R-:W-:Y:S01]  /*1f20*/  IMAD.MOV.U32 R63, RZ, RZ, 0x3e928af3 ;  /* 0x3e928af3ff3f7424 */ /* 0x000fe200078e00ff */
[----:B------:R-:W-:Y:S01]  /*1f30*/  BSSY B2, `(.L_x_389) ;  /* 0x0000063000027945 */ /* 0x000fe20003800000 */
[----:B--2---:R-:W-:Y:S02]  /*1f40*/  IMAD.MOV.U32 R34, RZ, RZ, R36 ;  /* 0x000000ffff227224 */ /* 0x004fe400078e0024 */
[----:B------:R-:W-:Y:S01]  /*1f50*/  IMAD.MOV.U32 R35, RZ, RZ, R37 ;  /* 0x000000ffff237224 */ /* 0x000fe200078e0025 */
[----:B----4-:R-:W-:-:S06]  /*1f60*/  @P1 DSETP.GT.AND P3, PT, R38, R36, PT ;  /* 0x000000242600122a */ /* 0x010fcc0003f64000 */
[----:B------:R-:W-:Y:S02]  /*1f70*/  @P1 FSEL R34, R38, R36, P3 ;  /* 0x0000002426221208 */ /* 0x000fe40001800000 */
[----:B------:R-:W-:-:S06]  /*1f80*/  @P1 FSEL R35, R39, R37, P3 ;  /* 0x0000002527231208 */ /* 0x000fcc0001800000 */
        /* <DEDUP_REMOVED lines=8> */
[----:B------:R-:W-:Y:S02]  /*2010*/  DADD R36, R36, -R34 ;  /* 0x0000000024247229 */ /* 0x000fe40000000822 */
[C---:B------:R-:W-:Y:S02]  /*2020*/  DADD R38, -R34.reuse, R38 ;  /* 0x0000000022267229 */ /* 0x040fe40000000126 */
[----:B------:R-:W-:-:S04]  /*2030*/  DADD R42, -R34, R42 ;  /* 0x00000000222a7229 */ /* 0x000fc8000000012a */
[-C--:B------:R-:W-:Y:S02]  /*2040*/  DFMA R40, R36, R46.reuse, 6.75539944105574400000e+15 ;  /* 0x433800002428742b */ /* 0x080fe4000000002e */
[-C--:B------:R-:W-:Y:S02]  /*2050*/  DFMA R44, R38, R46.reuse, 6.75539944105574400000e+15 ;  /* 0x43380000262c742b */ /* 0x080fe4000000002e */
[----:B------:R-:W-:-:S04]  /*2060*/  DFMA R46, R42, R46, 6.75539944105574400000e+15 ;  /* 0x433800002a2e742b */ /* 0x000fc8000000002e */
[----:B------:R-:W-:Y:S02]  /*2070*/  DADD R60, R40, -6.75539944105574400000e+15 ;  /* 0xc3380000283c7429 */ /* 0x000fe40000000000 */
[----:B------:R-:W-:Y:S02]  /*2080*/  DADD R58, R44, -6.75539944105574400000e+15 ;  /* 0xc33800002c3a7429 */ /* 0x000fe40000000000 */
[----:B------:R-:W-:-:S04]  /*2090*/  DADD R50, R46, -6.75539944105574400000e+15 ;  /* 0xc33800002e327429 */ /* 0x000fc80000000000 */
[-C--:B------:R-:W-:Y:S02]  /*20a0*/  DFMA R56, R60, -R48.reuse, R36 ;  /* 0x800000303c38722b */ /* 0x080fe40000000024 */
[-C--:B------:R-:W-:Y:S02]  /*20b0*/  DFMA R54, R58, -R48.reuse, R38 ;  /* 0x800000303a36722b */ /* 0x080fe40000000026 */
[----:B------:R-:W-:-:S04]  /*20c0*/  DFMA R48, R50, -R48, R42 ;  /* 0x800000303230722b */ /* 0x000fc8000000002a */
[-C--:B------:R-:W-:Y:S02]  /*20d0*/  DFMA R56, R60, -R52.reuse, R56 ;  /* 0x800000343c38722b */ /* 0x080fe40000000038 */
[-C--:B------:R-:W-:Y:S01]  /*20e0*/  DFMA R54, R58, -R52.reuse, R54 ;  /* 0x800000343a36722b */ /* 0x080fe20000000036 */
[----:B------:R-:W-:Y:S02]  /*20f0*/  IMAD.MOV.U32 R60, RZ, RZ, 0x69ce2bdf ;  /* 0x69ce2bdfff3c7424 */ /* 0x000fe400078e00ff */
[----:B------:R-:W-:Y:S01]  /*2100*/  IMAD.MOV.U32 R61, RZ, RZ, 0x3e5ade15 ;  /* 0x3e5ade15ff3d7424 */ /* 0x000fe200078e00ff */
[----:B------:R-:W-:Y:S01]  /*2110*/  DFMA R52, R50, -R52, R48 ;  /* 0x800000343234722b */ /* 0x000fe20000000030 */
[----:B------:R-:W-:-:S04]  /*2120*/  IMAD.MOV.U32 R48, RZ, RZ, 0x62401315 ;  /* 0x62401315ff307424 */ /* 0x000fc800078e00ff */
[-CC-:B------:R-:W-:Y:S02]  /*2130*/  DFMA R58, R56, R60.reuse, R62.reuse ;  /* 0x0000003c383a722b */ /* 0x180fe4000000003e */
[-CC-:B------:R-:W-:Y:S01]  /*2140*/  DFMA R50, R54, R60.reuse, R62.reuse ;  /* 0x0000003c3632722b */ /* 0x180fe2000000003e */
[----:B------:R-:W-:Y:S01]  /*2150*/  IMAD.MOV.U32 R49, RZ, RZ, 0x3ec71dee ;  /* 0x3ec71deeff317424 */ /* 0x000fe200078e00ff */
[----:B------:R-:W-:Y:S01]  /*2160*/  DFMA R60, R52, R60, R62 ;  /* 0x0000003c343c722b */ /* 0x000fe2000000003e */
[----:B------:R-:W-:-:S04]  /*2170*/  IMAD.MOV.U32 R62, RZ, RZ, 0x7c89eb71 ;  /* 0x7c89eb71ff3e7424 */ /* 0x000fc800078e00ff */
[--C-:B------:R-:W-:Y:S02]  /*2180*/  DFMA R58, R56, R58, R48.reuse ;  /* 0x0000003a383a722b */ /* 0x100fe40000000030 */
[--C-:B------:R-:W-:Y:S01]  /*2190*/  DFMA R50, R54, R50, R48.reuse ;  /* 0x000000323632722b */ /* 0x100fe20000000030 */
[----:B------:R-:W-:Y:S01]  /*21a0*/  IMAD.MOV.U32 R63, RZ, RZ, 0x3efa0199 ;  /* 0x3efa0199ff3f7424 */ /* 0x000fe200078e00ff */
[----:B------:R-:W-:Y:S01]  /*21b0*/  DFMA R60, R52, R60, R48 ;  /* 0x0000003c343c722b */ /* 0x000fe20000000030 */
[----:B------:R-:W-:-:S04]  /*21c0*/  IMAD.MOV.U32 R48, RZ, RZ, 0x14761f65 ;  /* 0x14761f65ff307424 */ /* 0x000fc800078e00ff */
[--C-:B------:R-:W-:Y:S02]  /*21d0*/  DFMA R58, R56, R58, R62.reuse ;  /* 0x0000003a383a722b */ /* 0x100fe4000000003e */
[--C-:B------:R-:W-:Y:S01]  /*21e0*/  DFMA R50, R54, R50, R62.reuse ;  /* 0x000000323632722b */ /* 0x100fe2000000003e */
[----:B------:R-:W-:Y:S01]  /*21f0*/  IMAD.MOV.U32 R49, RZ, RZ, 0x3f2a01a0 ;  /* 0x3f2a01a0ff317424 */ /* 0x000fe200078e00ff */
[----:B------:R-:W-:Y:S01]  /*2200*/  DFMA R62, R52, R60, R62 ;  /* 0x0000003c343e722b */ /* 0x000fe2000000003e */
[----:B------:R-:W-:Y:S01]  /*2210*/  MOV R60, 0x1852b7af ;  /* 0x1852b7af003c7802 */ /* 0x000fe20000000f00 */
[----:B------:R-:W-:-:S03]  /*2220*/  IMAD.MOV.U32 R61, RZ, RZ, 0x3f56c16c ;  /* 0x3f56c16cff3d7424 */ /* 0x000fc600078e00ff */
[--C-:B------:R-:W-:Y:S02]  /*2230*/  DFMA R58, R56, R58, R48.reuse ;  /* 0x0000003a383a722b */ /* 0x100fe40000000030 */
[--C-:B------:R-:W-:Y:S02]  /*2240*/  DFMA R50, R54, R50, R48.reuse ;  /* 0x000000323632722b */ /* 0x100fe40000000030 */
[----:B------:R-:W-:Y:S01]  /*2250*/  DFMA R62, R52, R62, R48 ;  /* 0x0000003e343e722b */ /* 0x000fe20000000030 */
[----:B------:R-:W-:-:S03]  /*2260*/  IMAD.MOV.U32 R48, RZ, RZ, 0x11122322 ;  /* 0x11122322ff307424 */ /* 0x000fc600078e00ff */
        /* <DEDUP_REMOVED lines=18> */
[----:B------:R-:W-:-:S05]  /*2390*/  DFMA R62, R52, R62, R48 ;  /* 0x0000003e343e722b */ /* 0x000fca0000000030 */
[--C-:B------:R-:W-:Y:S02]  /*23a0*/  DFMA R58, R56, R58, R60.reuse ;  /* 0x0000003a383a722b */ /* 0x100fe4000000003c */
[--C-:B------:R-:W-:Y:S02]  /*23b0*/  DFMA R50, R54, R50, R60.reuse ;  /* 0x000000323632722b */ /* 0x100fe4000000003c */
[----:B------:R-:W-:Y:S01]  /*23c0*/  DFMA R62, R52, R62, R60 ;  /* 0x0000003e343e722b */ /* 0x000fe2000000003c */
[----:B------:R-:W-:-:S03]  /*23d0*/  FSETP.GEU.FTZ.AND P3, PT, |R37|, 4.1917929649353027344, PT ;  /* 0x4086232b2500780b */ /* 0x000fc60003f7e200 */
[----:B------:R-:W-:Y:S02]  /*23e0*/  DFMA R58, R56, R58, 1 ;  /* 0x3ff00000383a742b */ /* 0x000fe4000000003a */
[----:B------:R-:W-:Y:S02]  /*23f0*/  DFMA R50, R54, R50, 1 ;  /* 0x3ff000003632742b */ /* 0x000fe40000000032 */
[----:B------:R-:W-:-:S04]  /*2400*/  DFMA R62, R52, R62, 1 ;  /* 0x3ff00000343e742b */ /* 0x000fc8000000003e */
[----:B------:R-:W-:Y:S02]  /*2410*/  DFMA R58, R56, R58, 1 ;  /* 0x3ff00000383a742b */ /* 0x000fe4000000003a */
[----:B------:R-:W-:Y:S01]  /*2420*/  DFMA R50, R54, R50, 1 ;  /* 0x3ff000003632742b */ /* 0x000fe20000000032 */
[----:B------:R-:W-:Y:S01]  /*2430*/  FSETP.GEU.FTZ.AND P5, PT, |R39|, 4.1917929649353027344, PT ;  /* 0x4086232b2700780b */ /* 0x000fe20003fbe200 */
[----:B------:R-:W-:Y:S01]  /*2440*/  DFMA R62, R52, R62, 1 ;  /* 0x3ff00000343e742b */ /* 0x000fe2000000003e */
[----:B------:R-:W-:-:S05]  /*2450*/  FSETP.GEU.FTZ.AND P1, PT, |R43|, 4.1917929649353027344, PT ;  /* 0x4086232b2b00780b */ /* 0x000fca0003f3e200 */
[----:B------:R-:W-:Y:S02]  /*2460*/  IMAD R49, R40, 0x100000, R59 ;  /* 0x0010000028317824 */ /* 0x000fe400078e023b */
[----:B------:R-:W-:Y:S02]  /*2470*/  IMAD R53, R44, 0x100000, R51 ;  /* 0x001000002c357824 */ /* 0x000fe400078e0233 */
[----:B------:R-:W-:Y:S01]  /*2480*/  IMAD.MOV.U32 R48, RZ, RZ, R58 ;  /* 0x000000ffff307224 */ /* 0x000fe200078e003a */
[----:B0-----:R-:W-:Y:S06]  /*2490*/  @!P3 BRA `(.L_x_390) ;  /* 0x000000000030b947 */ /* 0x001fec0003800000 */
        /* <DEDUP_REMOVED lines=12> */
.L_x_390:
[----:B------:R-:W-:Y:S05]  /*2560*/  BSYNC B2 ;  /* 0x0000000000027941 */ /* 0x000fea0003800000 */
.L_x_389:
[----:B------:R-:W-:Y:S01]  /*2570*/  BSSY B2, `(.L_x_391) ;  /* 0x0000010000027945 */ /* 0x000fe20003800000 */
[----:B------:R-:W-:Y:S02]  /*2580*/  IMAD.MOV.U32 R36, RZ, RZ, R50 ;  /* 0x000000ffff247224 */ /* 0x000fe400078e0032 */
        /* <DEDUP_REMOVED lines=14> */
.L_x_392:
[----:B------:R-:W-:Y:S05]  /*2670*/  BSYNC B2 ;  /* 0x0000000000027941 */ /* 0x000fea0003800000 */
.L_x_391:
[----:B------:R-:W-:Y:S01]  /*2680*/  BSSY B2, `(.L_x_393) ;  /* 0x0000011000027945 */ /* 0x000fe20003800000 */
[----:B------:R-:W-:Y:S01]  /*2690*/  DADD R36, R36, R48 ;  /* 0x0000000024247229 */ /* 0x000fe20000000030 */
[----:B------:R-:W-:Y:S02]  /*26a0*/  IMAD R39, R46, 0x100000, R63 ;  /* 0x001000002e277824 */ /* 0x000fe400078e023f */
[----:B------:R-:W-:Y:S01]  /*26b0*/  IMAD.MOV.U32 R38, RZ, RZ, R62 ;  /* 0x000000ffff267224 */ /* 0x000fe200078e003e */
[----:B------:R-:W-:Y:S07]  /*26c0*/  @!P1 BRA `(.L_x_394) ;  /* 0x0000000000309947 */ /* 0x000fee0003800000 */
        /* <DEDUP_REMOVED lines=12> */
.L_x_394:
[----:B------:R-:W-:Y:S05]  /*2790*/  BSYNC B2 ;  /* 0x0000000000027941 */ /* 0x000fea0003800000 */
.L_x_393:
[----:B------:R-:W-:Y:S01]  /*27a0*/  DADD R40, R36, R38 ;  /* 0x0000000024287229 */ /* 0x000fe20000000026 */
[----:B------:R-:W-:Y:S09]  /*27b0*/  BSSY B2, `(.L_x_395) ;  /* 0x0000051000027945 */ /* 0x000ff20003800000 */
[----:B------:R-:W-:Y:S01]  /*27c0*/  ISETP.GT.AND P1, PT, R41, 0xfffff, PT ;  /* 0x000fffff2900780c */ /* 0x000fe20003f24270 */
[----:B------:R-:W-:-:S02]  /*27d0*/  IMAD.MOV.U32 R36, RZ, RZ, R40 ;  /* 0x000000ffff247224 */ /* 0x000fc400078e0028 */
[----:B------:R-:W-:Y:S02]  /*27e0*/  IMAD.MOV.U32 R37, RZ, RZ, R41 ;  /* 0x000000ffff257224 */ /* 0x000fe400078e0029 */
[----:B------:R-:W-:Y:S02]  /*27f0*/  IMAD.MOV.U32 R42, RZ, RZ, R40 ;  /* 0x000000ffff2a7224 */ /* 0x000fe400078e0028 */
[----:B------:R-:W-:-:S06]  /*2800*/  IMAD.MOV.U32 R40, RZ, RZ, -0x3ff ;  /* 0xfffffc01ff287424 */ /* 0x000fcc00078e00ff */
[----:B------:R-:W-:Y:S01]  /*2810*/  @!P1 DMUL R36, R36, 1.80143985094819840000e+16 ;  /* 0x4350000024249828 */ /* 0x000fe20000000000 */
[----:B------:R-:W-:-:S09]  /*2820*/  @!P1 IMAD.MOV.U32 R40, RZ, RZ, -0x435 ;  /* 0xfffffbcbff289424 */ /* 0x000fd200078e00ff */
        /* <DEDUP_REMOVED lines=11> */
[C---:B------:R-:W-:Y:S01]  /*28e0*/  LOP3.LUT R36, R41.reuse, 0x800fffff, RZ, 0xc0, !PT ;  /* 0x800fffff29247812 */ /* 0x040fe200078ec0ff */
[----:B------:R-:W-:Y:S01]  /*28f0*/  IMAD.MOV.U32 R38, RZ, RZ, RZ ;  /* 0x000000ffff267224 */ /* 0x000fe200078e00ff */
[----:B------:R-:W-:Y:S01]  /*2900*/  UMOV UR22, 0x3ae80f1e ;  /* 0x3ae80f1e00167882 */ /* 0x000fe20000000000 */
[----:B------:R-:W-:Y:S01]  /*2910*/  UMOV UR23, 0x3eb1380b ;  /* 0x3eb1380b00177882 */ /* 0x000fe20000000000 */
[----:B------:R-:W-:Y:S01]  /*2920*/  LOP3.LUT R37, R36, 0x3ff00000, RZ, 0xfc, !PT ;  /* 0x3ff0000024257812 */ /* 0x000fe200078efcff */
[----:B------:R-:W-:Y:S01]  /*2930*/  IMAD.MOV.U32 R36, RZ, RZ, R42 ;  /* 0x000000ffff247224 */ /* 0x000fe200078e002a */
[----:B------:R-:W-:Y:S01]  /*2940*/  LEA.HI R40, R41, R40, RZ, 0xc ;  /* 0x0000002829287211 */ /* 0x000fe200078f60ff */
[----:B------:R-:W-:Y:S01]  /*2950*/  IMAD.MOV.U32 R41, RZ, RZ, 0x43300000 ;  /* 0x43300000ff297424 */ /* 0x000fe200078e00ff */
[----:B------:R-:W-:Y:S01]  /*2960*/  ISETP.GE.AND P1, PT, R37, 0x3ff6a09f, PT ;  /* 0x3ff6a09f2500780c */ /* 0x000fe20003f26270 */
[----:B------:R-:W-:Y:S01]  /*2970*/  UMOV UR24, 0x80000000 ;  /* 0x8000000000187882 */ /* 0x000fe20000000000 */
[----:B------:R-:W-:-:S11]  /*2980*/  UMOV UR25, 0x43300000 ;  /* 0x4330000000197882 */ /* 0x000fd60000000000 */
[----:B------:R-:W-:Y:S01]  /*2990*/  @P1 IADD3 R39, R37, -0x100000, RZ ;  /* 0xfff0000025271810 */ /* 0x000fe20007ffe0ff */
[----:B------:R-:W-:-:S04]  /*29a0*/  @P1 VIADD R40, R40, 0x1 ;  /* 0x0000000128281836 */ /* 0x000fc80000000000 */
[----:B------:R-:W-:Y:S01]  /*29b0*/  @P1 IMAD.MOV.U32 R37, RZ, RZ, R39 ;  /* 0x000000ffff251224 */ /* 0x000fe200078e0027 */
[----:B------:R-:W-:-:S05]  /*29c0*/  LOP3.LUT R40, R40, 0x80000000, RZ, 0x3c, !PT ;  /* 0x8000000028287812 */ /* 0x000fca00078e3cff */
[C---:B------:R-:W-:Y:S02]  /*29d0*/  DADD R42, R36.reuse, 1 ;  /* 0x3ff00000242a7429 */ /* 0x040fe40000000000 */
[----:B------:R-:W-:Y:S02]  /*29e0*/  DADD R36, R36, -1 ;  /* 0xbff0000024247429 */ /* 0x000fe40000000000 */
[----:B------:R-:W-:Y:S01]  /*29f0*/  DADD R40, R40, -UR24 ;  /* 0x8000001828287e29 */ /* 0x000fe20008000000 */
[----:B------:R-:W-:Y:S01]  /*2a00*/  UMOV UR24, 0xfefa39ef ;  /* 0xfefa39ef00187882 */ /* 0x000fe20000000000 */
[----:B------:R-:W0:Y:S01]  /*2a10*/  MUFU.RCP64H R39, R43 ;  /* 0x0000002b00277308 */ /* 0x000e220000001800 */
[----:B------:R-:W-:Y:S01]  /*2a20*/  UMOV UR25, 0x3fe62e42 ;  /* 0x3fe62e4200197882 */ /* 0x000fe20000000000 */
[----:B0-----:R-:W-:-:S08]  /*2a30*/  DFMA R50, -R42, R38, 1 ;  /* 0x3ff000002a32742b */ /* 0x001fd00000000126 */
[----:B------:R-:W-:-:S08]  /*2a40*/  DFMA R50, R50, R50, R50 ;  /* 0x000000323232722b */ /* 0x000fd00000000032 */
[----:B------:R-:W-:Y:S01]  /*2a50*/  DFMA R50, R38, R50, R38 ;  /* 0x000000322632722b */ /* 0x000fe20000000026 */
[----:B------:R-:W-:Y:S02]  /*2a60*/  IMAD.MOV.U32 R38, RZ, RZ, -0x748574fc ;  /* 0x8b7a8b04ff267424 */ /* 0x000fe400078e00ff */
[----:B------:R-:W-:-:S05]  /*2a70*/  IMAD.MOV.U32 R39, RZ, RZ, 0x3ed0ee25 ;  /* 0x3ed0ee25ff277424 */ /* 0x000fca00078e00ff */
[----:B------:R-:W-:-:S08]  /*2a80*/  DMUL R48, R50, R36 ;  /* 0x0000002432307228 */ /* 0x000fd00000000000 */
[----:B------:R-:W-:-:S08]  /*2a90*/  DFMA R48, R50, R36, R48 ;  /* 0x000000243230722b */ /* 0x000fd00000000030 */
[----:B------:R-:W-:Y:S02]  /*2aa0*/  DMUL R46, R48, R48 ;  /* 0x00000030302e7228 */ /* 0x000fe40000000000 */
[----:B------:R-:W-:-:S06]  /*2ab0*/  DADD R42, R36, -R48 ;  /* 0x00000000242a7229 */ /* 0x000fcc0000000830 */
[----:B------:R-:W-:Y:S01]  /*2ac0*/  DFMA R38, R46, UR22, R38 ;  /* 0x000000162e267c2b */ /* 0x000fe20008000026 */
[----:B------:R-:W-:Y:S01]  /*2ad0*/  UMOV UR22, 0x9f02676f ;  /* 0x9f02676f00167882 */ /* 0x000fe20000000000 */
[----:B------:R-:W-:Y:S01]  /*2ae0*/  UMOV UR23, 0x3ef3b266 ;  /* 0x3ef3b26600177882 */ /* 0x000fe20000000000 */
[----:B------:R-:W-:-:S05]  /*2af0*/  DADD R42, R42, R42 ;  /* 0x000000002a2a7229 */ /* 0x000fca000000002a */
[----:B------:R-:W-:Y:S01]  /*2b00*/  DFMA R44, R46, R38, UR22 ;  /* 0x000000162e2c7e2b */ /* 0x000fe20008000026 */
[----:B------:R-:W-:Y:S01]  /*2b10*/  UMOV UR22, 0xa9ab0956 ;  /* 0xa9ab095600167882 */ /* 0x000fe20000000000 */
[----:B------:R-:W-:Y:S01]  /*2b20*/  UMOV UR23, 0x3f1745cb ;  /* 0x3f1745cb00177882 */ /* 0x000fe20000000000 */
[----:B------:R-:W-:Y:S02]  /*2b30*/  DFMA R42, R36, -R48, R42 ;  /* 0x80000030242a722b */ /* 0x000fe4000000002a */
        /* <DEDUP_REMOVED lines=24> */
.L_x_396:
[----:B------:R-:W-:Y:S05]  /*2cc0*/  BSYNC B2 ;  /* 0x0000000000027941 */ /* 0x000fea0003800000 */
.L_x_395:
[----:B------:R-:W-:-:S08]  /*2cd0*/  DADD R38, R34, R38 ;  /* 0x0000000022267229 */ /* 0x000fd00000000026 */
[----:B-----5:R-:W-:-:S07]  /*2ce0*/  DADD R32, R32, R38 ;  /* 0x0000000020207229 */ /* 0x020fce0000000026 */
[----:B------:R0:W-:Y:S04]  /*2cf0*/  STG.E.64 desc[UR4][R30.64], R32 ;  /* 0x000000201e007986 */ /* 0x0001e8000c101b04 */
.L_x_388:
[----:B------:R-:W-:Y:S05]  /*2d00*/  BSYNC B0 ;  /* 0x0000000000007941 */ /* 0x000fea0003800000 */
.L_x_386:
[----:B------:R-:W-:Y:S01]  /*2d10*/  IADD3 R73, P1, R73, 0x1, RZ ;  /* 0x0000000149497810 */ /* 0x000fe20007f3e0ff */
[----:B------:R-:W-:Y:S01]  /*2d20*/  ULDC.64 UR22, c[0x0][0x228] ;  /* 0x00008a0000167ab9 */ /* 0x000fe20000000a00 */
[-C--:B------:R-:W-:Y:S02]  /*2d30*/  IADD3 R36, P3, R30, R5.reuse, RZ ;  /* 0x000000051e247210 */ /* 0x080fe40007f7e0ff */
[-C--:B------:R-:W-:Y:S01]  /*2d40*/  IADD3 R68, P4, R68, R5.reuse, RZ ;  /* 0x0000000544447210 */ /* 0x080fe20007f9e0ff */
[----:B------:R-:W-:Y:S01]  /*2d50*/  IMAD.X R75, RZ, RZ, R75, P1 ;  /* 0x000000ffff4b7224 */ /* 0x000fe200008e064b */
[----:B------:R-:W-:Y:S01]  /*2d60*/  ISETP.GE.U32.AND P1, PT, R73, UR22, PT ;  /* 0x0000001649007c0c */ /* 0x000fe2000bf26070 */
[--C-:B01----:R-:W-:Y:S01]  /*2d70*/  IMAD.X R31, R31, 0x1, R6.reuse, P3 ;  /* 0x000000011f1f7824 */ /* 0x103fe200018e0606 */
[----:B------:R-:W-:Y:S01]  /*2d80*/  IADD3 R70, P3, R70, R5, RZ ;  /* 0x0000000546467210 */ /* 0x000fe20007f7e0ff */
[----:B------:R-:W-:Y:S01]  /*2d90*/  IMAD.X R69, R69, 0x1, R6, P4 ;  /* 0x0000000145457824 */ /* 0x000fe200020e0606 */
[----:B------:R-:W-:-:S02]  /*2da0*/  ISETP.GE.AND.EX P1, PT, R75, UR23, PT, P1 ;  /* 0x000000174b007c0c */ /* 0x000fc4000bf26310 */
[----:B------:R-:W-:Y:S01]  /*2db0*/  IADD3 R66, P5, R66, R5, RZ ;  /* 0x0000000542427210 */ /* 0x000fe20007fbe0ff */
[----:B------:R-:W-:Y:S01]  /*2dc0*/  IMAD.X R71, R71, 0x1, R6, P3 ;  /* 0x0000000147477824 */ /* 0x000fe200018e0606 */
[----:B------:R-:W-:-:S03]  /*2dd0*/  LEA R64, P6, R24, R64, 0x3 ;  /* 0x0000004018407211 */ /* 0x000fc600078c18ff */
[----:B------:R-:W-:Y:S02]  /*2de0*/  IMAD.X R67, R67, 0x1, R6, P5 ;  /* 0x0000000143437824 */ /* 0x000fe400028e0606 */
[----:B------:R-:W-:-:S04]  /*2df0*/  IMAD.X R65, R65, 0x1, R12, P6 ;  /* 0x0000000141417824 */ /* 0x000fc800030e060c */
[----:B------:R-:W-:Y:S05]  /*2e00*/  @!P1 BRA `(.L_x_397) ;  /* 0xffffffec00c09947 */ /* 0x000fea000383ffff */
[----:B------:R-:W-:Y:S05]  /*2e10*/  BSYNC B1 ;  /* 0x0000000000017941 */ /* 0x000fea0003800000 */
.L_x_385:
[----:B------:R-:W-:Y:S05]  /*2e20*/  @!P0 BRA `(.L_x_398) ;  /* 0xffffffe800088947 */ /* 0x000fea000383ffff */
.L_x_345:
[----:B------:R-:W0:Y:S01]  /*2e30*/  S2R R0, SR_TID.X ;  /* 0x0000000000007919 */ /* 0x000e220000002100 */
[----:B------:R-:W-:Y:S05]  /*2e40*/  WARPSYNC.ALL ;  /* 0x0000000000007948 */ /* 0x000fea0003800000 */
[----:B------:R-:W-:Y:S01]  /*2e50*/  BAR.SYNC.DEFER_BLOCKING 0x0 ;  /* 0x0000000000007b1d */ /* 0x000fe20000010000 */
[----:B0-----:R-:W-:-:S13]  /*2e60*/  ISETP.NE.AND P0, PT, R0, RZ, PT ;  /* 0x000000ff0000720c */ /* 0x001fda0003f05270 */
[----:B------:R-:W-:Y:S05]  /*2e70*/  @P0 EXIT ;  /* 0x000000000000094d */ /* 0x000fea0003800000 */
[----:B------:R-:W-:Y:S01]  /*2e80*/  IADD3 R9, P1, R16, -0x1, RZ ;  /* 0xffffffff10097810 */ /* 0x000fe20007f3e0ff */
[----:B------:R-:W-:Y:S01]  /*2e90*/  ULDC.64 UR8, c[0x0][0x278] ;  /* 0x00009e0000087ab9 */ /* 0x000fe20000000a00 */
[----:B-----5:R-:W-:Y:S01]  /*2ea0*/  ISETP.GE.U32.AND P0, PT, R18, 0x1, PT ;  /* 0x000000011200780c */ /* 0x020fe20003f06070 */
[----:B------:R-:W-:Y:S01]  /*2eb0*/  IMAD R3, R19, UR8, RZ ;  /* 0x0000000813037c24 */ /* 0x000fe2000f8e02ff */
[----:B------:R-:W-:Y:S01]  /*2ec0*/  IADD3.X R16, R17, -0x1, RZ, P1, !PT ;  /* 0xffffffff11107810 */ /* 0x000fe20000ffe4ff */
[----:B------:R-:W-:Y:S01]  /*2ed0*/  ULDC.64 UR6, c[0x0][0x270] ;  /* 0x00009c0000067ab9 */ /* 0x000fe20000000a00 */
[----:B------:R-:W-:Y:S01]  /*2ee0*/  ISETP.GE.AND.EX P0, PT, R19, RZ, PT, P0 ;  /* 0x000000ff1300720c */ /* 0x000fe20003f06300 */
[----:B------:R-:W-:Y:S02]  /*2ef0*/  IMAD.MOV.U32 R14, RZ, RZ, R20 ;  /* 0x000000ffff0e7224 */ /* 0x000fe400078e0014 */
[----:B------:R-:W-:Y:S02]  /*2f00*/  IMAD R16, R16, UR6, RZ ;  /* 0x0000000610107c24 */ /* 0x000fe4000f8e02ff */
[----:B------:R-:W-:-:S04]  /*2f10*/  IMAD.WIDE.U32 R4, R18, UR8, RZ ;  /* 0x0000000812047c25 */ /* 0x000fc8000f8e00ff */
[----:B------:R-:W-:Y:S02]  /*2f20*/  IMAD R19, R18, UR9, R3 ;  /* 0x0000000912137c24 */ /* 0x000fe4000f8e0203 */
[----:B------:R-:W-:-:S04]  /*2f30*/  IMAD.WIDE.U32 R2, R9, UR6, R14 ;  /* 0x0000000609027c25 */ /* 0x000fc8000f8e000e */
[----:B------:R-:W-:Y:S01]  /*2f40*/  IMAD R11, R9, UR7, R16 ;  /* 0x00000007090b7c24 */ /* 0x000fe2000f8e0210 */
[----:B------:R-:W-:Y:S01]  /*2f50*/  ULDC.64 UR6, c[0x0][0x210] ;  /* 0x0000840000067ab9 */ /* 0x000fe20000000a00 */
[C---:B------:R-:W-:Y:S02]  /*2f60*/  IMAD.SHL.U32 R7, R4.reuse, 0x2, RZ ;  /* 0x0000000204077824 */ /* 0x040fe400078e00ff */
[----:B------:R-:W-:Y:S02]  /*2f70*/  IMAD.IADD R9, R5, 0x1, R19 ;  /* 0x0000000105097824 */ /* 0x000fe400078e0213 */
[----:B------:R-:W-:Y:S01]  /*2f80*/  IMAD.IADD R8, R3, 0x1, R11 ;  /* 0x0000000103087824 */ /* 0x000fe200078e020b */
[----:B------:R-:W-:Y:S02]  /*2f90*/  IADD3 R5, P1, R7, R2, RZ ;  /* 0x0000000207057210 */ /* 0x000fe40007f3e0ff */
[----:B------:R-:W-:Y:S01]  /*2fa0*/  SHF.L.U64.HI R3, R4, 0x1, R9 ;  /* 0x0000000104037819 */ /* 0x000fe20000010209 */
[----:B------:R-:W-:Y:S01]  /*2fb0*/  IMAD.MOV.U32 R4, RZ, RZ, 0x0 ;  /* 0x00000000ff047424 */ /* 0x000fe200078e00ff */
[----:B------:R-:W-:-:S02]  /*2fc0*/  @P0 IADD3 R0, P3, P4, R2, -UR8, R7 ;  /* 0x8000000802000c10 */ /* 0x000fc4000fc7e007 */
[----:B------:R-:W-:Y:S01]  /*2fd0*/  LEA R6, P2, R5, UR6, 0x3 ;  /* 0x0000000605067c11 */ /* 0x000fe2000f8418ff */
[----:B------:R-:W-:Y:S01]  /*2fe0*/  IMAD.X R2, R3, 0x1, R8, P1 ;  /* 0x0000000103027824 */ /* 0x000fe200008e0608 */
[----:B------:R-:W-:Y:S02]  /*2ff0*/  @P0 IADD3.X R3, R8, ~UR9, R3, P3, P4 ;  /* 0x8000000908030c10 */ /* 0x000fe40009fe8403 */
[C---:B------:R-:W-:Y:S02]  /*3000*/  @P0 LEA R10, P1, R0.reuse, UR6, 0x3 ;  /* 0x00000006000a0c11 */ /* 0x040fe4000f8218ff */
[----:B------:R-:W-:Y:S01]  /*3010*/  LEA.HI.X R7, R5, UR7, R2, 0x3, P2 ;  /* 0x0000000705077c11 */ /* 0x000fe200090f1c02 */
[----:B------:R-:W-:Y:S01]  /*3020*/  IMAD.MOV.U32 R5, RZ, RZ, -0x100000 ;  /* 0xfff00000ff057424 */ /* 0x000fe200078e00ff */
[----:B------:R-:W-:-:S03]  /*3030*/  @P0 LEA.HI.X R11, R0, UR7, R3, 0x3, P1 ;  /* 0x00000007000b0c11 */ /* 0x000fc600088f1c03 */
[----:B------:R-:W2:Y:S04]  /*3040*/  LDG.E.64 R8, desc[UR4][R6.64] ;  /* 0x0000000406087981 */ /* 0x000ea8000c1e1b00 */
[----:B------:R-:W2:Y:S01]  /*3050*/  @P0 LDG.E.64 R4, desc[UR4][R10.64] ;  /* 0x000000040a040981 */ /* 0x000ea2000c1e1b00 */
[----:B------:R-:W-:Y:S02]  /*3060*/  IMAD.MOV.U32 R12, RZ, RZ, 0x652b82fe ;  /* 0x652b82feff0c7424 */ /* 0x000fe400078e00ff */
[----:B------:R-:W-:Y:S01]  /*3070*/  IMAD.MOV.U32 R13, RZ, RZ, 0x3ff71547 ;  /* 0x3ff71547ff0d7424 */ /* 0x000fe200078e00ff */
[----:B------:R-:W-:Y:S01]  /*3080*/  UMOV UR6, 0xfefa39ef ;  /* 0xfefa39ef00067882 */ /* 0x000fe20000000000 */
        /* <DEDUP_REMOVED lines=21> */
[----:B------:R-:W-:Y:S01]  /*31e0*/  BSSY B0, `(.L_x_399) ;  /* 0x000003d000007945 */ /* 0x000fe20003800000 */
[----:B--2---:R-:W-:-:S06]  /*31f0*/  DSETP.GT.AND P0, PT, R8, R4, PT ;  /* 0x000000040800722a */ /* 0x004fcc0003f04000 */
[----:B------:R-:W-:Y:S02]  /*3200*/  FSEL R2, R8, R4, P0 ;  /* 0x0000000408027208 */ /* 0x000fe40000000000 */
[----:B------:R-:W-:-:S06]  /*3210*/  FSEL R3, R9, R5, P0 ;  /* 0x0000000509037208 */ /* 0x000fcc0000000000 */
[----:B------:R-:W-:-:S06]  /*3220*/  DSETP.NEU.AND P0, PT, R2, -INF , PT ;  /* 0xfff000000200742a */ /* 0x000fcc0003f0d000 */
[----:B------:R-:W-:Y:S02]  /*3230*/  FSEL R2, R2, RZ, P0 ;  /* 0x000000ff02027208 */ /* 0x000fe40000000000 */
[----:B------:R-:W-:-:S06]  /*3240*/  FSEL R3, R3, RZ, P0 ;  /* 0x000000ff03037208 */ /* 0x000fcc0000000000 */
[----:B------:R-:W-:Y:S02]  /*3250*/  DADD R8, R8, -R2 ;  /* 0x0000000008087229 */ /* 0x000fe40000000802 */
[----:B------:R-:W-:-:S06]  /*3260*/  DADD R4, -R2, R4 ;  /* 0x0000000002047229 */ /* 0x000fcc0000000104 */
[-C--:B------:R-:W-:Y:S02]  /*3270*/  DFMA R10, R8, R12.reuse, 6.75539944105574400000e+15 ;  /* 0x43380000080a742b */ /* 0x080fe4000000000c */
[----:B------:R-:W-:-:S06]  /*3280*/  DFMA R6, R4, R12, 6.75539944105574400000e+15 ;  /* 0x433800000406742b */ /* 0x000fcc000000000c */
[----:B------:R-:W-:Y:S02]  /*3290*/  DADD R12, R10, -6.75539944105574400000e+15 ;  /* 0xc33800000a0c7429 */ /* 0x000fe40000000000 */
[----:B------:R-:W-:-:S06]  /*32a0*/  DADD R16, R6, -6.75539944105574400000e+15 ;  /* 0xc338000006107429 */ /* 0x000fcc0000000000 */
[----:B------:R-:W-:Y:S02]  /*32b0*/  DFMA R14, R12, -UR6, R8 ;  /* 0x800000060c0e7c2b */ /* 0x000fe40008000008 */
[----:B------:R-:W-:-:S06]  /*32c0*/  DFMA R18, R16, -UR6, R4 ;  /* 0x8000000610127c2b */ /* 0x000fcc0008000004 */
[----:B------:R-:W-:Y:S02]  /*32d0*/  DFMA R14, R12, -UR8, R14 ;  /* 0x800000080c0e7c2b */ /* 0x000fe4000800000e */
[----:B------:R-:W-:Y:S01]  /*32e0*/  DFMA R18, R16, -UR8, R18 ;  /* 0x8000000810127c2b */ /* 0x000fe20008000012 */
[----:B------:R-:W-:Y:S02]  /*32f0*/  IMAD.MOV.U32 R16, RZ, RZ, -0x35dec16 ;  /* 0xfca213eaff107424 */ /* 0x000fe400078e00ff */
[----:B------:R-:W-:-:S06]  /*3300*/  IMAD.MOV.U32 R17, RZ, RZ, 0x3e928af3 ;  /* 0x3e928af3ff117424 */ /* 0x000fcc00078e00ff */
[--C-:B------:R-:W-:Y:S02]  /*3310*/  DFMA R12, R14, UR10, R16.reuse ;  /* 0x0000000a0e0c7c2b */ /* 0x100fe40008000010 */
[----:B------:R-:W-:-:S06]  /*3320*/  DFMA R16, R18, UR10, R16 ;  /* 0x0000000a12107c2b */ /* 0x000fcc0008000010 */
[----:B------:R-:W-:Y:S02]  /*3330*/  DFMA R12, R14, R12, UR12 ;  /* 0x0000000c0e0c7e2b */ /* 0x000fe4000800000c */
[----:B------:R-:W-:-:S06]  /*3340*/  DFMA R16, R18, R16, UR12 ;  /* 0x0000000c12107e2b */ /* 0x000fcc0008000010 */
        /* <DEDUP_REMOVED lines=13> */
[----:B------:R-:W-:Y:S01]  /*3420*/  DFMA R16, R18, R16, UR26 ;  /* 0x0000001a12107e2b */ /* 0x000fe20008000010 */
[----:B------:R-:W-:-:S05]  /*3430*/  FSETP.GEU.FTZ.AND P0, PT, |R9|, 4.1917929649353027344, PT ;  /* 0x4086232b0900780b */ /* 0x000fca0003f1e200 */
[----:B------:R-:W-:Y:S02]  /*3440*/  DFMA R12, R14, R12, 1 ;  /* 0x3ff000000e0c742b */ /* 0x000fe4000000000c */
[----:B------:R-:W-:-:S06]  /*3450*/  DFMA R16, R18, R16, 1 ;  /* 0x3ff000001210742b */ /* 0x000fcc0000000010 */
[----:B------:R-:W-:Y:S02]  /*3460*/  DFMA R20, R14, R12, 1 ;  /* 0x3ff000000e14742b */ /* 0x000fe4000000000c */
[----:B------:R-:W-:Y:S01]  /*3470*/  DFMA R16, R18, R16, 1 ;  /* 0x3ff000001210742b */ /* 0x000fe20000000010 */
[----:B------:R-:W-:-:S07]  /*3480*/  FSETP.GEU.FTZ.AND P2, PT, |R5|, 4.1917929649353027344, PT ;  /* 0x4086232b0500780b */ /* 0x000fce0003f5e200 */
[----:B------:R-:W-:Y:S02]  /*3490*/  IMAD R13, R10, 0x100000, R21 ;  /* 0x001000000a0d7824 */ /* 0x000fe400078e0215 */
[----:B------:R-:W-:Y:S02]  /*34a0*/  IMAD R15, R6, 0x100000, R17 ;  /* 0x00100000060f7824 */ /* 0x000fe400078e0211 */
[----:B------:R-:W-:Y:S02]  /*34b0*/  IMAD.MOV.U32 R12, RZ, RZ, R20 ;  /* 0x000000ffff0c7224 */ /* 0x000fe400078e0014 */
        /* <DEDUP_REMOVED lines=10> */
[----:B------:R-:W-:Y:S02]  /*3560*/  @!P0 IMAD.IADD R10, R10, 0x1, -R9 ;  /* 0x000000010a0a8824 */ /* 0x000fe400078e0a09 */
[----:B------:R-:W-:-:S03]  /*3570*/  @!P0 IMAD R9, R9, 0x100000, R21 ;  /* 0x0010000009098824 */ /* 0x000fc600078e0215 */
[----:B------:R-:W-:Y:S01]  /*3580*/  @!P0 LEA R11, R10, 0x3ff00000, 0x14 ;  /* 0x3ff000000a0b8811 */ /* 0x000fe200078ea0ff */
[----:B------:R-:W-:-:S06]  /*3590*/  @!P0 IMAD.MOV.U32 R10, RZ, RZ, RZ ;  /* 0x000000ffff0a8224 */ /* 0x000fcc00078e00ff */
[----:B------:R-:W-:-:S11]  /*35a0*/  @!P0 DMUL R12, R8, R10 ;  /* 0x0000000a080c8228 */ /* 0x000fd60000000000 */
.L_x_400:
[----:B------:R-:W-:Y:S05]  /*35b0*/  BSYNC B0 ;  /* 0x0000000000007941 */ /* 0x000fea0003800000 */
.L_x_399:
        /* <DEDUP_REMOVED lines=15> */
.L_x_402:
[----:B------:R-:W-:Y:S05]  /*36b0*/  BSYNC B0 ;  /* 0x0000000000007941 */ /* 0x000fea0003800000 */
.L_x_401:
[----:B------:R-:W-:Y:S01]  /*36c0*/  DADD R12, R14, R12 ;  /* 0x000000000e0c7229 */ /* 0x000fe2000000000c */
[----:B------:R-:W0:Y:S01]  /*36d0*/  S2R R5, SR_CTAID.Y ;  /* 0x0000000000057919 */ /* 0x000e220000002600 */
[----:B------:R-:W-:Y:S01]  /*36e0*/  BSSY B0, `(.L_x_403) ;  /* 0x0000052000007945 */ /* 0x000fe20003800000 */
[----:B------:R-:W-:-:S07]  /*36f0*/  IMAD.MOV.U32 R19, RZ, RZ, -0x3ff ;  /* 0xfffffc01ff137424 */ /* 0x000fce00078e00ff */
[----:B------:R-:W-:Y:S01]  /*3700*/  ISETP.GT.AND P0, PT, R13, 0xfffff, PT ;  /* 0x000fffff0d00780c */ /* 0x000fe20003f04270 */
[--C-:B------:R-:W-:Y:S01]  /*3710*/  IMAD.MOV.U32 R7, RZ, RZ, R13.reuse ;  /* 0x000000ffff077224 */ /* 0x100fe200078e000d */
[----:B------:R-:W-:Y:S01]  /*3720*/  MOV R6, R12 ;  /* 0x0000000c00067202 */ /* 0x000fe20000000f00 */
[----:B------:R-:W-:-:S10]  /*3730*/  IMAD.MOV.U32 R4, RZ, RZ, R13 ;  /* 0x000000ffff047224 */ /* 0x000fd400078e000d */
[----:B------:R-:W-:Y:S01]  /*3740*/  @!P0 DMUL R6, R6, 1.80143985094819840000e+16 ;  /* 0x4350000006068828 */ /* 0x000fe20000000000 */
[----:B------:R-:W-:-:S09]  /*3750*/  @!P0 IMAD.MOV.U32 R19, RZ, RZ, -0x435 ;  /* 0xfffffbcbff138424 */ /* 0x000fd200078e00ff */
[----:B------:R-:W-:Y:S02]  /*3760*/  @!P0 IMAD.MOV.U32 R4, RZ, RZ, R7 ;  /* 0x000000ffff048224 */ /* 0x000fe400078e0007 */
[----:B------:R-:W-:Y:S02]  /*3770*/  @!P0 IMAD.MOV.U32 R12, RZ, RZ, R6 ;  /* 0x000000ffff0c8224 */ /* 0x000fe400078e0006 */
[----:B------:R-:W-:-:S05]  /*3780*/  VIADD R0, R4, 0xffffffff ;  /* 0xffffffff04007836 */ /* 0x000fca0000000000 */
[----:B------:R-:W-:Y:S02]  /*3790*/  ISETP.GE.U32.AND P1, PT, R0, 0x7fefffff, PT ;  /* 0x7fefffff0000780c */ /* 0x000fe40003f26070 */
[----:B------:R-:W2:Y:S11]  /*37a0*/  S2R R0, SR_TID.Y ;  /* 0x0000000000007919 */ /* 0x000eb60000002200 */
[----:B------:R-:W-:Y:S01]  /*37b0*/  @P1 IMAD.MOV.U32 R8, RZ, RZ, 0x0 ;  /* 0x00000000ff081424 */ /* 0x000fe200078e00ff */
[----:B------:R-:W-:Y:S01]  /*37c0*/  @P1 FSETP.NEU.FTZ.AND P2, PT, R7, RZ, PT ;  /* 0x000000ff0700120b */ /* 0x000fe20003f5d000 */
[----:B------:R-:W-:-:S06]  /*37d0*/  @P1 IMAD.MOV.U32 R9, RZ, RZ, 0x7ff00000 ;  /* 0x7ff00000ff091424 */ /* 0x000fcc00078e00ff */
[----:B------:R-:W-:-:S10]  /*37e0*/  @P1 DFMA R8, R6, R8, +INF ;  /* 0x7ff000000608142b */ /* 0x000fd40000000008 */
[----:B------:R-:W-:Y:S02]  /*37f0*/  @P1 FSEL R8, R8, RZ, P2 ;  /* 0x000000ff08081208 */ /* 0x000fe40001000000 */
[----:B------:R-:W-:Y:S01]  /*3800*/  @P1 FSEL R9, R9, -QNAN , P2 ;  /* 0xfff0000009091808 */ /* 0x000fe20001000000 */
[----:B0-2---:R-:W-:Y:S06]  /*3810*/  @P1 BRA `(.L_x_404) ;  /* 0x0000000000f81947 */ /* 0x005fec0003800000 */
        /* <DEDUP_REMOVED lines=9> */
[----:B------:R-:W-:Y:S01]  /*38b0*/  UMOV UR8, 0x80000000 ;  /* 0x8000000000087882 */ /* 0x000fe20000000000 */
[----:B------:R-:W-:Y:S01]  /*38c0*/  LEA.HI R19, R4, R19, RZ, 0xc ;  /* 0x0000001304137211 */ /* 0x000fe200078f60ff */
[----:B------:R-:W-:-:S10]  /*38d0*/  UMOV UR9, 0x43300000 ;  /* 0x4330000000097882 */ /* 0x000fd40000000000 */
[----:B------:R-:W-:Y:S02]  /*38e0*/  @P0 VIADD R9, R7, 0xfff00000 ;  /* 0xfff0000007090836 */ /* 0x000fe40000000000 */
[----:B------:R-:W-:Y:S02]  /*38f0*/  @P0 VIADD R19, R19, 0x1 ;  /* 0x0000000113130836 */ /* 0x000fe40000000000 */
[----:B------:R-:W-:-:S03]  /*3900*/  @P0 IMAD.MOV.U32 R7, RZ, RZ, R9 ;  /* 0x000000ffff070224 */ /* 0x000fc600078e0009 */
[----:B------:R-:W-:Y:S01]  /*3910*/  LOP3.LUT R18, R19, 0x80000000, RZ, 0x3c, !PT ;  /* 0x8000000013127812 */ /* 0x000fe200078e3cff */
[----:B------:R-:W-:Y:S02]  /*3920*/  IMAD.MOV.U32 R19, RZ, RZ, 0x43300000 ;  /* 0x43300000ff137424 */ /* 0x000fe400078e00ff */
        /* <DEDUP_REMOVED lines=8> */
[----:B------:R-:W-:-:S08]  /*39b0*/  DFMA R12, R10, R12, R10 ;  /* 0x0000000c0a0c722b */ /* 0x000fd0000000000a */
[----:B------:R-:W-:-:S08]  /*39c0*/  DMUL R10, R12, R6 ;  /* 0x000000060c0a7228 */ /* 0x000fd00000000000 */
[----:B------:R-:W-:-:S08]  /*39d0*/  DFMA R10, R12, R6, R10 ;  /* 0x000000060c0a722b */ /* 0x000fd0000000000a */
[----:B------:R-:W-:-:S08]  /*39e0*/  DMUL R14, R10, R10 ;  /* 0x0000000a0a0e7228 */ /* 0x000fd00000000000 */
[----:B------:R-:W-:Y:S01]  /*39f0*/  DFMA R8, R14, UR6, R16 ;  /* 0x000000060e087c2b */ /* 0x000fe20008000010 */
[----:B------:R-:W-:Y:S01]  /*3a00*/  UMOV UR6, 0x9f02676f ;  /* 0x9f02676f00067882 */ /* 0x000fe20000000000 */
[----:B------:R-:W-:Y:S01]  /*3a10*/  UMOV UR7, 0x3ef3b266 ;  /* 0x3ef3b26600077882 */ /* 0x000fe20000000000 */
[----:B------:R-:W-:-:S05]  /*3a20*/  DADD R16, R6, -R10 ;  /* 0x0000000006107229 */ /* 0x000fca000000080a */
[----:B------:R-:W-:Y:S01]  /*3a30*/  DFMA R8, R14, R8, UR6 ;  /* 0x000000060e087e2b */ /* 0x000fe20008000008 */
        /* <DEDUP_REMOVED lines=28> */
.L_x_404:
[----:B------:R-:W-:Y:S05]  /*3c00*/  BSYNC B0 ;  /* 0x0000000000007941 */ /* 0x000fea0003800000 */
.L_x_403:
[----:B------:R-:W-:Y:S01]  /*3c10*/  ULDC UR6, c[0x0][0x4] ;  /* 0x0000010000067ab9 */ /* 0x000fe20000000800 */
[----:B------:R-:W-:Y:S01]  /*3c20*/  DADD R8, R2, R8 ;  /* 0x0000000002087229 */ /* 0x000fe20000000008 */
[----:B------:R-:W-:Y:S01]  /*3c30*/  IMAD R0, R5, UR6, R0 ;  /* 0x0000000605007c24 */ /* 0x000fe2000f8e0200 */
[----:B------:R-:W-:-:S04]  /*3c40*/  ULDC.64 UR6, c[0x0][0x248] ;  /* 0x0000920000067ab9 */ /* 0x000fc80000000a00 */
[C---:B------:R-:W-:Y:S02]  /*3c50*/  LEA R2, P0, R0.reuse, UR6, 0x3 ;  /* 0x0000000600027c11 */ /* 0x040fe4000f8018ff */
[----:B------:R-:W-:Y:S02]  /*3c60*/  DADD R8, -RZ, -R8 ;  /* 0x00000000ff087229 */ /* 0x000fe40000000908 */
[----:B------:R-:W-:-:S05]  /*3c70*/  LEA.HI.X R3, R0, UR7, RZ, 0x3, P0 ;  /* 0x0000000700037c11 */ /* 0x000fca00080f1cff */
[----:B------:R-:W-:Y:S01]  /*3c80*/  STG.E.64 desc[UR4][R2.64], R8 ;  /* 0x0000000802007986 */ /* 0x000fe2000c101b04 */
[----:B------:R-:W-:Y:S05]  /*3c90*/  EXIT ;  /* 0x000000000000794d */ /* 0x000fea0003800000 */
.L_x_344:
[----:B------:R-:W0:Y:S02]  /*3ca0*/  S2R R0, SR_TID.X ;  /* 0x0000000000007919 */ /* 0x000e240000002100 */
[----:B0-----:R-:W-:-:S13]  /*3cb0*/  ISETP.NE.AND P0, PT, R0, RZ, PT ;  /* 0x000000ff0000720c */ /* 0x001fda0003f05270 */
[----:B------:R-:W-:Y:S05]  /*3cc0*/  @P0 EXIT ;  /* 0x000000000000094d */ /* 0x000fea0003800000 */
[----:B-----5:R-:W-:Y:S01]  /*3cd0*/  ISETP.NE.U32.AND P0, PT, R18, RZ, PT ;  /* 0x000000ff1200720c */ /* 0x020fe20003f05070 */
[----:B------:R-:W-:-:S03]  /*3ce0*/  IMAD.MOV.U32 R2, RZ, RZ, RZ ;  /* 0x000000ffff027224 */ /* 0x000fc600078e00ff */
[----:B------:R-:W-:-:S04]  /*3cf0*/  ISETP.NE.AND.EX P0, PT, R19, RZ, PT, P0 ;  /* 0x000000ff1300720c */ /* 0x000fc80003f05300 */
[----:B------:R-:W-:-:S05]  /*3d00*/  FSEL R3, -RZ, +QNAN , !P0 ;  /* 0x7ff00000ff037808 */ /* 0x000fca0004000100 */
[----:B------:R-:W-:Y:S01]  /*3d10*/  STG.E.64 desc[UR4][R4.64], R2 ;  /* 0x0000000204007986 */ /* 0x000fe2000c101b04 */
[----:B------:R-:W-:Y:S05]  /*3d20*/  EXIT ;  /* 0x000000000000794d */ /* 0x000fea0003800000 */
        .weak           $__internal_6_$__cuda_sm20_div_u64
        .type           $__internal_6_$__cuda_sm20_div_u64,@function
        .size           $__internal_6_$__cuda_sm20_div_u64,(.L_x_490 - $__internal_6_$__cuda_sm20_div_u64)
$__internal_6_$__cuda_sm20_div_u64:
        /* <DEDUP_REMOVED lines=21> */
[----:B------:R-:W-:-:S04]  /*3e80*/  IMAD R8, R25, R10, R9 ;  /* 0x0000000a19087224 */ /* 0x000fc800078e0209 */
        /* <DEDUP_REMOVED lines=10> */
[----:B------:R-:W-:Y:S02]  /*3f30*/  IMAD.MOV.U32 R9, RZ, RZ, RZ ;  /* 0x000000ffff097224 */ /* 0x000fe400078e00ff */
        /* <DEDUP_REMOVED lines=12> */
[----:B------:R-:W-:Y:S02]  /*4000*/  ISETP.GE.U32.AND P0, PT, R29, R10, PT ;  /* 0x0000000a1d00720c */ /* 0x000fe40003f06070 */
[----:B------:R-:W-:Y:S02]  /*4010*/  IADD3 R6, P2, R23, 0x1, RZ ;  /* 0x0000000117067810 */ /* 0x000fe40007f5e0ff */
[C---:B------:R-:W-:Y:S02]  /*4020*/  ISETP.GE.U32.AND.EX P0, PT, R12.reuse, RZ, PT, P0 ;  /* 0x000000ff0c00720c */ /* 0x040fe40003f06100 */
[----:B------:R-:W-:Y:S01]  /*4030*/  IADD3.X R9, R12, -0x1, RZ, P1, !PT ;  /* 0xffffffff0c097810 */ /* 0x000fe20000ffe4ff */
[----:B------:R-:W-:Y:S01]  /*4040*/  IMAD.X R8, RZ, RZ, R25, P2 ;  /* 0x000000ffff087224 */ /* 0x000fe200010e0619 */
[----:B------:R-:W-:Y:S02]  /*4050*/  SEL R7, R7, R29, P0 ;  /* 0x0000001d07077207 */ /* 0x000fe40000000000 */
[----:B------:R-:W-:-:S02]  /*4060*/  SEL R23, R6, R23, P0 ;  /* 0x0000001706177207 */ /* 0x000fc40000000000 */
[----:B------:R-:W-:Y:S02]  /*4070*/  SEL R9, R9, R12, P0 ;  /* 0x0000000c09097207 */ /* 0x000fe40000000000 */
[----:B------:R-:W-:Y:S02]  /*4080*/  SEL R6, R8, R25, P0 ;  /* 0x0000001908067207 */ /* 0x000fe40000000000 */
[----:B------:R-:W-:Y:S01]  /*4090*/  ISETP.GE.U32.AND P0, PT, R7, R10, PT ;  /* 0x0000000a0700720c */ /* 0x000fe20003f06070 */
[----:B------:R-:W-:Y:S01]  /*40a0*/  IMAD.MOV.U32 R7, RZ, RZ, 0x0 ;  /* 0x00000000ff077424 */ /* 0x000fe200078e00ff */
[----:B------:R-:W-:Y:S02]  /*40b0*/  IADD3 R8, P2, R23, 0x1, RZ ;  /* 0x0000000117087810 */ /* 0x000fe40007f5e0ff */
[----:B------:R-:W-:Y:S02]  /*40c0*/  ISETP.GE.U32.AND.EX P0, PT, R9, RZ, PT, P0 ;  /* 0x000000ff0900720c */ /* 0x000fe40003f06100 */
[----:B------:R-:W-:Y:S01]  /*40d0*/  ISETP.NE.U32.AND P1, PT, R10, RZ, PT ;  /* 0x000000ff0a00720c */ /* 0x000fe20003f25070 */
[----:B------:R-:W-:Y:S01]  /*40e0*/  IMAD.X R9, RZ, RZ, R6, P2 ;  /* 0x000000ffff097224 */ /* 0x000fe200010e0606 */
[----:B------:R-:W-:-:S02]  /*40f0*/  SEL R8, R8, R23, P0 ;  /* 0x0000001708087207 */ /* 0x000fc40000000000 */
[----:B------:R-:W-:Y:S02]  /*4100*/  ISETP.NE.AND.EX P1, PT, RZ, RZ, PT, P1 ;  /* 0x000000ffff00720c */ /* 0x000fe40003f25310 */
[----:B------:R-:W-:Y:S01]  /*4110*/  SEL R9, R9, R6, P0 ;  /* 0x0000000609097207 */ /* 0x000fe20000000000 */
[----:B------:R-:W-:Y:S01]  /*4120*/  IMAD.MOV.U32 R6, RZ, RZ, R0 ;  /* 0x000000ffff067224 */ /* 0x000fe200078e0000 */
[----:B------:R-:W-:Y:S02]  /*4130*/  SEL R8, R8, 0xffffffff, P1 ;  /* 0xffffffff08087807 */ /* 0x000fe40000800000 */
[----:B------:R-:W-:Y:S01]  /*4140*/  SEL R9, R9, 0xffffffff, P1 ;  /* 0xffffffff09097807 */ /* 0x000fe20000800000 */
[----:B------:R-:W-:Y:S06]  /*4150*/  RET.REL.NODEC R6 `(_ZN2at6native43_GLOBAL__N__c95f0927_10_LossCTC_cu_88d8892b29ctc_loss_log_alpha_gpu_kernelIdiEEvPT_PKS3_PKllPKT0_S8_lS4_llllllS8_lll) ;  /* 0xffffffbc06a87950 */ /* 0x000fec0003c3ffff */
.L_x_405:
        /* <DEDUP_REMOVED lines=10> */
.L_x_490:


//--------------------- .text._ZN2at6native43_GLOBAL__N__c95f0927_10_LossCTC_cu_88d8892b29ctc_loss_log_alpha_gpu_kernelIdlEEvPT_PKS3_PKllPKT0_S8_lS4_llllllS8_lll --------------------------
	.section	.text._ZN2at6native43_GLOBAL__N__c95f0927_10_LossCTC_cu_88d8892b29ctc_loss_log_alpha_gpu_kernelIdlEEvPT_PKS3_PKllPKT0_S8_lS4_llllllS8_lll,"ax",@progbits
	.align	128
.text._ZN2at6native43_GLOBAL__N__c95f0927_10_LossCTC_cu_88d8892b29ctc_loss_log_alpha_gpu_kernelIdlEEvPT_PKS3_PKllPKT0_S8_lS4_llllllS8_lll:
        .type           _ZN2at6native43_GLOBAL__N__c95f0927_10_LossCTC_cu_88d8892b29ctc_loss_log_alpha_gpu_kernelIdlEEvPT_PKS3_PKllPKT0_S8_lS4_llllllS8_lll,@function
        .size           _ZN2at6native43_GLOBAL__N__c95f0927_10_LossCTC_cu_88d8892b29ctc_loss_log_alpha_gpu_kernelIdlEEvPT_PKS3_PKllPKT0_S8_lS4_llllllS8_lll,(.L_x_492 - _ZN2at6native43_GLOBAL__N__c95f0927_10_LossCTC_cu_88d8892b29ctc_loss_log_alpha_gpu_kernelIdlEEvPT_PKS3_PKllPKT0_S8_lS4_llllllS8_lll)
        .other          _ZN2at6native43_GLOBAL__N__c95f0927_10_LossCTC_cu_88d8892b29ctc_loss_log_alpha_gpu_kernelIdlEEvPT_PKS3_PKllPKT0_S8_lS4_llllllS8_lll,@"STO_CUDA_ENTRY STV_DEFAULT"
_ZN2at6native43_GLOBAL__N__c95f0927_10_LossCTC_cu_88d8892b29ctc_loss_log_alpha_gpu_kernelIdlEEvPT_PKS3_PKllPKT0_S8_lS4_llllllS8_lll:
        /* <DEDUP_REMOVED lines=69> */
[----:B-----5:R-:W-:Y:S05]  /*0450*/  CALL.REL.NOINC `($__internal_7_$__cuda_sm20_div_u64) ;  /* 0x0000003800207944 */ /* 0x020fea0003c00000 */
[----:B------:R-:W-:Y:S02]  /*0460*/  IMAD.MOV.U32 R6, RZ, RZ, R8 ;  /* 0x000000ffff067224 */ /* 0x000fe400078e0008 */
[----:B------:R-:W-:Y:S01]  /*0470*/  IMAD.MOV.U32 R7, RZ, RZ, R9 ;  /* 0x000000ffff077224 */ /* 0x000fe200078e0009 */
[----:B------:R-:W-:Y:S06]  /*0480*/  BRA `(.L_x_409) ;  /* 0x00000000004c7947 */ /* 0x000fec0003800000 */
.L_x_408:
        /* <DEDUP_REMOVED lines=19> */
.L_x_409:
        /* <DEDUP_REMOVED lines=18> */
.L_x_432:
[----:B0---4-:R-:W-:Y:S01]  /*06e0*/  IADD3 R32, P2, R9, R8, RZ ;  /* 0x0000000809207210 */ /* 0x011fe20007f5e0ff */
        /* <DEDUP_REMOVED lines=8> */
[----:B-123-5:R-:W-:Y:S05]  /*0770*/  @!P1 BRA `(.L_x_413) ;  /* 0x00000000004c9947 */ /* 0x02efea0003800000 */
        /* <DEDUP_REMOVED lines=8> */
[----:B------:R-:W2:Y:S01]  /*0800*/  LDG.E.64.CONSTANT R24, desc[UR4][R22.64] ;  /* 0x0000000416187981 */ /* 0x000ea2000c1e9b00 */
[----:B------:R-:W-:Y:S01]  /*0810*/  MOV R28, R2 ;  /* 0x00000002001c7202 */ /* 0x000fe20000000f00 */
[----:B------:R-:W-:Y:S02]  /*0820*/  IMAD.MOV.U32 R29, RZ, RZ, R27 ;  /* 0x000000ffff1d7224 */ /* 0x000fe400078e001b */
[----:B--2---:R-:W-:Y:S02]  /*0830*/  IMAD R7, R25, UR14, RZ ;  /* 0x0000000e19077c24 */ /* 0x004fe4000f8e02ff */
[----:B------:R-:W-:-:S04]  /*0840*/  IMAD.WIDE.U32 R28, R24, UR14, R28 ;  /* 0x0000000e181c7c25 */ /* 0x000fc8000f8e001c */
[----:B------:R-:W-:Y:S01]  /*0850*/  IMAD R7, R24, UR15, R7 ;  /* 0x0000000f18077c24 */ /* 0x000fe2000f8e0207 */
[----:B------:R-:W-:-:S03]  /*0860*/  LEA R24, P1, R28, UR18, 0x3 ;  /* 0x000000121c187c11 */ /* 0x000fc6000f8218ff */
[----:B------:R-:W-:-:S05]  /*0870*/  IMAD.IADD R7, R29, 0x1, R7 ;  /* 0x000000011d077824 */ /* 0x000fca00078e0207 */
[----:B------:R-:W-:-:S06]  /*0880*/  LEA.HI.X R25, R28, UR19, R7, 0x3, P1 ;  /* 0x000000131c197c11 */ /* 0x000fcc00088f1c07 */
[----:B------:R-:W5:Y:S01]  /*0890*/  LDG.E.64.CONSTANT R24, desc[UR4][R24.64] ;  /* 0x0000000418187981 */ /* 0x000f62000c1e9b00 */
[----:B------:R-:W-:Y:S05]  /*08a0*/  BRA `(.L_x_414) ;  /* 0x0000000000047947 */ /* 0x000fea0003800000 */
.L_x_413:
[----:B------:R0:W5:Y:S02]  /*08b0*/  LDG.E.64.CONSTANT R24, desc[UR4][R30.64] ;  /* 0x000000041e187981 */ /* 0x000164000c1e9b00 */
.L_x_414:
[----:B------:R-:W-:Y:S05]  /*08c0*/  BSYNC B1 ;  /* 0x0000000000017941 */ /* 0x000fea0003800000 */
.L_x_412:
        /* <DEDUP_REMOVED lines=13> */
[----:B------:R-:W-:-:S04]  /*09a0*/  IMAD.WIDE.U32 R28, R32, UR10, R14 ;  /* 0x0000000a201c7c25 */ /* 0x000fc8000f8e000e */
[----:B------:R-:W-:Y:S01]  /*09b0*/  IMAD.IADD R7, R29, 0x1, R7 ;  /* 0x000000011d077824 */ /* 0x000fe200078e0207 */
[----:B------:R-:W-:-:S04]  /*09c0*/  LEA R32, P1, R28, UR6, 0x3 ;  /* 0x000000061c207c11 */ /* 0x000fc8000f8218ff */
[----:B------:R-:W-:-:S05]  /*09d0*/  LEA.HI.X R33, R28, UR7, R7, 0x3, P1 ;  /* 0x000000071c217c11 */ /* 0x000fca00088f1c07 */
[----:B-----5:R1:W-:Y:S04]  /*09e0*/  STG.E.64 desc[UR4][R32.64], R24 ;  /* 0x0000001820007986 */ /* 0x0203e8000c101b04 */
.L_x_416:
[----:B------:R-:W-:Y:S05]  /*09f0*/  BSYNC B1 ;  /* 0x0000000000017941 */ /* 0x000fea0003800000 */
.L_x_415:
[----:B------:R-:W-:Y:S04]  /*0a00*/  BSSY B1, `(.L_x_417) ;  /* 0x0000016000017945 */ /* 0x000fe80003800000 */
[----:B------:R-:W-:Y:S05]  /*0a10*/  @!P2 BRA `(.L_x_418) ;  /* 0x00000000004ca947 */ /* 0x000fea0003800000 */
[----:B------:R-:W-:Y:S01]  /*0a20*/  ISETP.NE.U32.AND P1, PT, R34, 0x1, PT ;  /* 0x000000012200780c */ /* 0x000fe20003f25070 */
[----:B-1---5:R-:W-:Y:S01]  /*0a30*/  IMAD.MOV.U32 R24, RZ, RZ, 0x0 ;  /* 0x00000000ff187424 */ /* 0x022fe200078e00ff */
[----:B------:R-:W-:Y:S01]  /*0a40*/  ISETP.NE.U32.AND P2, PT, R18, RZ, PT ;  /* 0x000000ff1200720c */ /* 0x000fe20003f45070 */
[----:B------:R-:W-:Y:S01]  /*0a50*/  IMAD.MOV.U32 R25, RZ, RZ, -0x100000 ;  /* 0xfff00000ff197424 */ /* 0x000fe200078e00ff */
        /* <DEDUP_REMOVED lines=15> */
.L_x_418:
[----:B-1---5:R1:W5:Y:S02]  /*0b50*/  LDG.E.64.CONSTANT R24, desc[UR4][R30.64] ;  /* 0x000000041e187981 */ /* 0x022364000c1e9b00 */
.L_x_419:
[----:B------:R-:W-:Y:S05]  /*0b60*/  BSYNC B1 ;  /* 0x0000000000017941 */ /* 0x000fea0003800000 */
.L_x_417:
        /* <DEDUP_REMOVED lines=18> */
.L_x_421:
[----:B------:R-:W-:Y:S05]  /*0c90*/  BSYNC B1 ;  /* 0x0000000000017941 */ /* 0x000fea0003800000 */
.L_x_420:
        /* <DEDUP_REMOVED lines=21> */
.L_x_423:
[----:B--2--5:R2:W5:Y:S02]  /*0df0*/  LDG.E.64.CONSTANT R24, desc[UR4][R30.64] ;  /* 0x000000041e187981 */ /* 0x024564000c1e9b00 */
.L_x_424:
[----:B------:R-:W-:Y:S05]  /*0e00*/  BSYNC B1 ;  /* 0x0000000000017941 */ /* 0x000fea0003800000 */
.L_x_422:
        /* <DEDUP_REMOVED lines=10> */
[----:B------:R-:W-:Y:S01]  /*0eb0*/  MOV R14, R20 ;  /* 0x00000014000e7202 */ /* 0x000fe20000000f00 */
[----:B------:R-:W-:-:S04]  /*0ec0*/  IMAD R7, R40, UR10, RZ ;  /* 0x0000000a28077c24 */ /* 0x000fc8000f8e02ff */
[C---:B------:R-:W-:Y:S02]  /*0ed0*/  IMAD R7, R38.reuse, UR11, R7 ;  /* 0x0000000b26077c24 */ /* 0x040fe4000f8e0207 */
[----:B------:R-:W-:-:S04]  /*0ee0*/  IMAD.WIDE.U32 R28, R38, UR10, R14 ;  /* 0x0000000a261c7c25 */ /* 0x000fc8000f8e000e */
[----:B------:R-:W-:Y:S01]  /*0ef0*/  IMAD.IADD R7, R29, 0x1, R7 ;  /* 0x000000011d077824 */ /* 0x000fe200078e0207 */
[----:B------:R-:W-:-:S04]  /*0f00*/  LEA R32, P1, R28, UR6, 0x3 ;  /* 0x000000061c207c11 */ /* 0x000fc8000f8218ff */
[----:B------:R-:W-:-:S05]  /*0f10*/  LEA.HI.X R33, R28, UR7, R7, 0x3, P1 ;  /* 0x000000071c217c11 */ /* 0x000fca00088f1c07 */
[----:B-----5:R3:W-:Y:S04]  /*0f20*/  STG.E.64 desc[UR4][R32.64], R24 ;  /* 0x0000001820007986 */ /* 0x0207e8000c101b04 */
.L_x_426:
[----:B------:R-:W-:Y:S05]  /*0f30*/  BSYNC B1 ;  /* 0x0000000000017941 */ /* 0x000fea0003800000 */
.L_x_425:
[----:B------:R-:W-:Y:S04]  /*0f40*/  BSSY B1, `(.L_x_427) ;  /* 0x0000016000017945 */ /* 0x000fe80003800000 */
[----:B------:R-:W-:Y:S05]  /*0f50*/  @!P2 BRA `(.L_x_428) ;  /* 0x00000000004ca947 */ /* 0x000fea0003800000 */
[----:B------:R-:W-:Y:S01]  /*0f60*/  ISETP.NE.U32.AND P1, PT, R34, 0x1, PT ;  /* 0x000000012200780c */ /* 0x000fe20003f25070 */
[----:B---3-5:R-:W-:Y:S01]  /*0f70*/  IMAD.MOV.U32 R24, RZ, RZ, 0x0 ;  /* 0x00000000ff187424 */ /* 0x028fe200078e00ff */
[----:B------:R-:W-:Y:S01]  /*0f80*/  ISETP.NE.U32.AND P2, PT, R18, RZ, PT ;  /* 0x000000ff1200720c */ /* 0x000fe20003f45070 */
[----:B------:R-:W-:Y:S01]  /*0f90*/  IMAD.MOV.U32 R25, RZ, RZ, -0x100000 ;  /* 0xfff00000ff197424 */ /* 0x000fe200078e00ff */
[----:B------:R-:W-:Y:S02]  /*0fa0*/  ISETP.NE.AND.EX P1, PT, R36, RZ, PT, P1 ;  /* 0x000000ff2400720c */ /* 0x000fe40003f25310 */
[----:B------:R-:W-:-:S04]  /*0fb0*/  ISETP.NE.AND.EX P2, PT, R19, RZ, PT, P2 ;  /* 0x000000ff1300720c */ /* 0x000fc80003f45320 */
[----:B------:R-:W-:-:S13]  /*0fc0*/  PLOP3.LUT P1, PT, P1, P2, PT, 0xa2, 0x0 ;  /* 0x000000000000781c */ /* 0x000fda0000f25472 */
[----:B------:R-:W-:Y:S05]  /*0fd0*/  @P1 BRA `(.L_x_429) ;  /* 0x0000000000301947 */ /* 0x000fea0003800000 */
[----:B------:R-:W3:Y:S01]  /*0fe0*/  LDG.E.64.CONSTANT R24, desc[UR4][R22.64] ;  /* 0x0000000416187981 */ /* 0x000ee2000c1e9b00 */
[----:B------:R-:W-:Y:S02]  /*0ff0*/  IMAD.MOV.U32 R28, RZ, RZ, R2 ;  /* 0x000000ffff1c7224 */ /* 0x000fe400078e0002 */
[----:B------:R-:W-:Y:S02]  /*1000*/  IMAD.MOV.U32 R29, RZ, RZ, R27 ;  /* 0x000000ffff1d7224 */ /* 0x000fe400078e001b */
[----:B---3--:R-:W-:Y:S02]  /*1010*/  IMAD R7, R25, UR14, RZ ;  /* 0x0000000e19077c24 */ /* 0x008fe4000f8e02ff */
[----:B------:R-:W-:-:S04]  /*1020*/  IMAD.WIDE.U32 R28, R24, UR14, R28 ;  /* 0x0000000e181c7c25 */ /* 0x000fc8000f8e001c */
[----:B------:R-:W-:Y:S01]  /*1030*/  IMAD R7, R24, UR15, R7 ;  /* 0x0000000f18077c24 */ /* 0x000fe2000f8e0207 */
[----:B------:R-:W-:-:S03]  /*1040*/  LEA R24, P1, R28, UR18, 0x3 ;  /* 0x000000121c187c11 */ /* 0x000fc6000f8218ff */
[----:B------:R-:W-:-:S05]  /*1050*/  IMAD.IADD R7, R29, 0x1, R7 ;  /* 0x000000011d077824 */ /* 0x000fca00078e0207 */
[----:B------:R-:W-:-:S06]  /*1060*/  LEA.HI.X R25, R28, UR19, R7, 0x3, P1 ;  /* 0x000000131c197c11 */ /* 0x000fcc00088f1c07 */
[----:B------:R-:W5:Y:S01]  /*1070*/  LDG.E.64.CONSTANT R24, desc[UR4][R24.64] ;  /* 0x0000000418187981 */ /* 0x000f62000c1e9b00 */
[----:B------:R-:W-:Y:S05]  /*1080*/  BRA `(.L_x_429) ;  /* 0x0000000000047947 */ /* 0x000fea0003800000 */
.L_x_428:
[----:B---3-5:R3:W5:Y:S02]  /*1090*/  LDG.E.64.CONSTANT R24, desc[UR4][R30.64] ;  /* 0x000000041e187981 */ /* 0x028764000c1e9b00 */
.L_x_429:
[----:B------:R-:W-:Y:S05]  /*10a0*/  BSYNC B1 ;  /* 0x0000000000017941 */ /* 0x000fea0003800000 */
.L_x_427:
[----:B------:R-:W-:Y:S01]  /*10b0*/  ISETP.GT.U32.AND P1, PT, R34, R13, PT ;  /* 0x0000000d2200720c */ /* 0x000fe20003f24070 */
[----:B------:R-:W-:Y:S03]  /*10c0*/  BSSY B1, `(.L_x_430) ;  /* 0x000000b000017945 */ /* 0x000fe60003800000 */
[----:B------:R-:W-:-:S13]  /*10d0*/  ISETP.GT.AND.EX P1, PT, R36, R11, PT, P1 ;  /* 0x0000000b2400720c */ /* 0x000fda0003f24310 */
        /* <DEDUP_REMOVED lines=9> */
.L_x_431:
[----:B------:R-:W-:Y:S05]  /*1170*/  BSYNC B1 ;  /* 0x0000000000017941 */ /* 0x000fea0003800000 */
.L_x_430:
[----:B------:R-:W-:-:S05]  /*1180*/  IADD3 R8, P1, R10, R8, RZ ;  /* 0x000000080a087210 */ /* 0x000fca0007f3e0ff */
[----:B------:R-:W-:Y:S01]  /*1190*/  IMAD.X R12, RZ, RZ, R12, P1 ;  /* 0x000000ffff0c7224 */ /* 0x000fe200008e060c */
[----:B------:R-:W-:Y:S07]  /*11a0*/  @P0 BRA `(.L_x_432) ;  /* 0xfffffff4004c0947 */ /* 0x000fee000383ffff */
.L_x_411:
[----:B------:R-:W-:Y:S05]  /*11b0*/  BSYNC B0 ;  /* 0x0000000000007941 */ /* 0x000fea0003800000 */
.L_x_410:
[----:B------:R-:W-:Y:S01]  /*11c0*/  ISETP.NE.U32.AND P0, PT, R4, RZ, PT ;  /* 0x000000ff0400720c */ /* 0x000fe20003f05070 */
[----:B------:R-:W-:Y:S03]  /*11d0*/  BSSY B0, `(.L_x_433) ;  /* 0x0000032000007945 */ /* 0x000fe60003800000 */
[----:B------:R-:W-:-:S13]  /*11e0*/  ISETP.NE.AND.EX P0, PT, R0, RZ, PT, P0 ;  /* 0x000000ff0000720c */ /* 0x000fda0003f05300 */
[----:B------:R-:W-:Y:S05]  /*11f0*/  @!P0 BRA `(.L_x_434) ;  /* 0x0000000000bc8947 */ /* 0x000fea0003800000 */
.L_x_440:
[----:B0---4-:R-:W-:Y:S01]  /*1200*/  IADD3 R28, P1, R9, R8, RZ ;  /* 0x00000008091c7210 */ /* 0x011fe20007f3e0ff */
        /* <DEDUP_REMOVED lines=14> */
[----:B----45:R-:W-:Y:S02]  /*12f0*/  IMAD.MOV.U32 R24, RZ, RZ, R2 ;  /* 0x000000ffff187224 */ /* 0x030fe400078e0002 */
        /* <DEDUP_REMOVED lines=9> */
.L_x_436:
[----:B------:R0:W5:Y:S02]  /*1390*/  LDG.E.64.CONSTANT R6, desc[UR4][R30.64] ;  /* 0x000000041e067981 */ /* 0x000164000c1e9b00 */
.L_x_437:
[----:B------:R-:W-:Y:S05]  /*13a0*/  BSYNC B1 ;  /* 0x0000000000017941 */ /* 0x000fea0003800000 */
.L_x_435:
[----:B------:R-:W-:Y:S01]  /*13b0*/  ISETP.GT.U32.AND P0, PT, R28, R13, PT ;  /* 0x0000000d1c00720c */ /* 0x000fe20003f04070 */
[----:B------:R-:W-:Y:S03]  /*13c0*/  BSSY B1, `(.L_x_438) ;  /* 0x000000b000017945 */ /* 0x000fe60003800000 */
[----:B------:R-:W-:-:S13]  /*13d0*/  ISETP.GT.AND.EX P0, PT, R14, R11, PT, P0 ;  /* 0x0000000b0e00720c */ /* 0x000fda0003f04300 */
[----:B------:R-:W-:Y:S05]  /*13e0*/  @P0 BRA `(.L_x_439) ;  /* 0x0000000000200947 */ /* 0x000fea0003800000 */
[----:B------:R-:W-:Y:S02]  /*13f0*/  IMAD R5, R14, UR12, RZ ;  /* 0x0000000c0e057c24 */ /* 0x000fe4000f8e02ff */
[----:B------:R-:W-:Y:S02]  /*1400*/  IMAD.MOV.U32 R14, RZ, RZ, R20 ;  /* 0x000000ffff0e7224 */ /* 0x000fe400078e0014 */
[C---:B------:R-:W-:Y:S02]  /*1410*/  IMAD R5, R28.reuse, UR13, R5 ;  /* 0x0000000d1c057c24 */ /* 0x040fe4000f8e0205 */
[----:B----45:R-:W-:-:S04]  /*1420*/  IMAD.WIDE.U32 R24, R28, UR12, R14 ;  /* 0x0000000c1c187c25 */ /* 0x030fc8000f8e000e */
[----:B------:R-:W-:Y:S01]  /*1430*/  IMAD.IADD R5, R25, 0x1, R5 ;  /* 0x0000000119057824 */ /* 0x000fe200078e0205 */
[----:B------:R-:W-:-:S04]  /*1440*/  LEA R28, P0, R24, UR8, 0x3 ;  /* 0x00000008181c7c11 */ /* 0x000fc8000f8018ff */
[----:B------:R-:W-:-:S05]  /*1450*/  LEA.HI.X R29, R24, UR9, R5, 0x3, P0 ;  /* 0x00000009181d7c11 */ /* 0x000fca00080f1c05 */
[----:B------:R4:W-:Y:S04]  /*1460*/  STG.E.64 desc[UR4][R28.64], R6 ;  /* 0x000000061c007986 */ /* 0x0009e8000c101b04 */
.L_x_439:
[----:B------:R-:W-:Y:S05]  /*1470*/  BSYNC B1 ;  /* 0x0000000000017941 */ /* 0x000fea0003800000 */
.L_x_438:
[----:B------:R-:W-:Y:S02]  /*1480*/  IADD3 R4, P0, R4, -0x1, RZ ;  /* 0xffffffff04047810 */ /* 0x000fe40007f1e0ff */
[----:B------:R-:W-:Y:S02]  /*1490*/  IADD3 R8, P1, R10, R8, RZ ;  /* 0x000000080a087210 */ /* 0x000fe40007f3e0ff */
[----:B------:R-:W-:Y:S02]  /*14a0*/  IADD3.X R0, R0, -0x1, RZ, P0, !PT ;  /* 0xffffffff00007810 */ /* 0x000fe400007fe4ff */
[----:B------:R-:W-:Y:S01]  /*14b0*/  ISETP.NE.U32.AND P0, PT, R4, RZ, PT ;  /* 0x000000ff0400720c */ /* 0x000fe20003f05070 */
[----:B------:R-:W-:-:S03]  /*14c0*/  IMAD.X R12, RZ, RZ, R12, P1 ;  /* 0x000000ffff0c7224 */ /* 0x000fc600008e060c */
[----:B------:R-:W-:-:S13]  /*14d0*/  ISETP.NE.AND.EX P0, PT, R0, RZ, PT, P0 ;  /* 0x000000ff0000720c */ /* 0x000fda0003f05300 */
[----:B------:R-:W-:Y:S05]  /*14e0*/  @P0 BRA `(.L_x_440) ;  /* 0xfffffffc00440947 */ /* 0x000fea000383ffff */
.L_x_434:
[----:B------:R-:W-:Y:S05]  /*14f0*/  BSYNC B0 ;  /* 0x0000000000007941 */ /* 0x000fea0003800000 */
.L_x_433:
[----:B----45:R-:W4:Y:S01]  /*1500*/  LDC.64 R24, c[0x0][0x250] ;  /* 0x00009400ff187b82 */ /* 0x030f220000000a00 */
[----:B------:R-:W-:Y:S01]  /*1510*/  ULDC.64 UR22, c[0x0][0x210] ;  /* 0x0000840000167ab9 */ /* 0x000fe20000000a00 */
[----:B------:R-:W-:Y:S01]  /*1520*/  HFMA2.MMA R0, -RZ, RZ, 0, 0 ;  /* 0x00000000ff007435 */ /* 0x000fe200000001ff */
[----:B------:R-:W-:Y:S01]  /*1530*/  LEA R8, P0, R20, UR22, 0x3 ;  /* 0x0000001614087c11 */ /* 0x000fe2000f8018ff */
[C---:B------:R-:W-:Y:S01]  /*1540*/  IMAD.SHL.U32 R3, R18.reuse, 0x2, RZ ;  /* 0x0000000212037824 */ /* 0x040fe200078e00ff */
[----:B------:R-:W-:Y:S02]  /*1550*/  SHF.L.U64.HI R4, R18, 0x1, R19 ;  /* 0x0000000112047819 */ /* 0x000fe40000010213 */
[----:B------:R-:W-:Y:S01]  /*1560*/  LEA.HI.X R7, R20, UR23, R15, 0x3, P0 ;  /* 0x0000001714077c11 */ /* 0x000fe200080f1c0f */
[----:B0123--:R-:W0:Y:S01]  /*1570*/  LDC.64 R30, c[0x0][0x270] ;  /* 0x00009c00ff1e7b82 */ /* 0x00fe220000000a00 */
[----:B----4-:R-:W-:Y:S01]  /*1580*/  IADD3 R26, P2, R2, R24, RZ ;  /* 0x00000018021a7210 */ /* 0x010fe20007f5e0ff */
[----:B------:R-:W-:Y:S01]  /*1590*/  IMAD.MOV.U32 R2, RZ, RZ, RZ ;  /* 0x000000ffff027224 */ /* 0x000fe200078e00ff */
[----:B------:R-:W-:-:S03]  /*15a0*/  SHF.L.U64.HI R12, R24, 0x3, R25 ;  /* 0x00000003180c7819 */ /* 0x000fc60000010219 */
[----:B------:R-:W-:Y:S01]  /*15b0*/  IMAD.X R27, R27, 0x1, R25, P2 ;  /* 0x000000011b1b7824 */ /* 0x000fe200010e0619 */
[----:B0-----:R-:W-:Y:S01]  /*15c0*/  IADD3 R28, P1, R20, R30, RZ ;  /* 0x0000001e141c7210 */ /* 0x001fe20007f3e0ff */
[C---:B------:R-:W-:Y:S01]  /*15d0*/  IMAD.SHL.U32 R5, R30.reuse, 0x8, RZ ;  /* 0x000000081e057824 */ /* 0x040fe200078e00ff */
[----:B------:R-:W-:-:S03]  /*15e0*/  SHF.L.U64.HI R6, R30, 0x3, R31 ;  /* 0x000000031e067819 */ /* 0x000fc6000001021f */
[----:B------:R-:W-:-:S08]  /*15f0*/  IMAD.X R29, R15, 0x1, R31, P1 ;  /* 0x000000010f1d7824 */ /* 0x000fd000008e061f */
.L_x_460:
        /* <DEDUP_REMOVED lines=9> */
[----:B------:R-:W1:Y:S01]  /*1690*/  LDC R37, c[0x0][0x29c] ;  /* 0x0000a700ff257b82 */ /* 0x000e620000000800 */
[----:B------:R-:W-:-:S02]  /*16a0*/  ISETP.GT.AND.EX P0, PT, R25, R4, PT, P0 ;  /* 0x000000041900720c */ /* 0x000fc40003f04300 */
[----:B------:R-:W-:Y:S02]  /*16b0*/  PRMT R32, RZ, 0x7610, R32 ;  /* 0x00007610ff207816 */ /* 0x000fe40000000020 */
[----:B------:R-:W-:Y:S02]  /*16c0*/  ISETP.LT.OR.EX P1, PT, R19, RZ, P0, P1 ;  /* 0x000000ff1300720c */ /* 0x000fe40000721710 */
[----:B------:R-:W-:Y:S01]  /*16d0*/  ISETP.GT.AND.EX P0, PT, R0, R11, PT, P2 ;  /* 0x0000000b0000720c */ /* 0x000fe20003f04320 */
[----:B0----5:R-:W-:Y:S02]  /*16e0*/  IMAD.MOV.U32 R30, RZ, RZ, R36 ;  /* 0x000000ffff1e7224 */ /* 0x021fe400078e0024 */
[----:B-1----:R-:W-:-:S08]  /*16f0*/  IMAD.MOV.U32 R31, RZ, RZ, R37 ;  /* 0x000000ffff1f7224 */ /* 0x002fd000078e0025 */
        /* <DEDUP_REMOVED lines=13> */
[----:B------:R-:W-:Y:S01]  /*17d0*/  @!P1 LEA.HI.X R35, R32, R23, R31, 0x3, P2 ;  /* 0x0000001720239211 */ /* 0x000fe200010f1c1f */
[----:B------:R-:W-:Y:S01]  /*17e0*/  IMAD.MOV.U32 R31, RZ, RZ, R37 ;  /* 0x000000ffff1f7224 */ /* 0x000fe200078e0025 */
[----:B------:R-:W-:-:S04]  /*17f0*/  ISETP.GE.U32.AND P2, PT, R14, 0x2, PT ;  /* 0x000000020e00780c */ /* 0x000fc80003f46070 */
[----:B------:R-:W-:Y:S01]  /*1800*/  ISETP.GE.U32.AND.EX P2, PT, R25, RZ, PT, P2 ;  /* 0x000000ff1900720c */ /* 0x000fe20003f46120 */
[----:B------:R-:W-:Y:S01]  /*1810*/  BSSY B1, `(.L_x_443) ;  /* 0x000001d000017945 */ /* 0x000fe20003800000 */
[----:B------:R0:W5:Y:S01]  /*1820*/  @!P1 LDG.E.64.CONSTANT R30, desc[UR4][R34.64] ;  /* 0x00000004221e9981 */ /* 0x000162000c1e9b00 */
[----:B------:R-:W-:-:S10]  /*1830*/  PLOP3.LUT P1, PT, PT, PT, PT, 0x8, 0x0 ;  /* 0x000000000000781c */ /* 0x000fd40003f2e170 */
        /* <DEDUP_REMOVED lines=23> */
.L_x_446:
[----:B------:R-:W-:Y:S05]  /*19b0*/  BSYNC B2 ;  /* 0x0000000000027941 */ /* 0x000fea0003800000 */
.L_x_445:
[----:B-----5:R-:W-:-:S04]  /*19c0*/  ISETP.NE.U32.AND P1, PT, R32, R30, PT ;  /* 0x0000001e2000720c */ /* 0x020fc80003f25070 */
[----:B------:R-:W-:-:S13]  /*19d0*/  ISETP.NE.AND.EX P1, PT, R33, R31, PT, P1 ;  /* 0x0000001f2100720c */ /* 0x000fda0003f25310 */
.L_x_444:
[----:B------:R-:W-:Y:S05]  /*19e0*/  BSYNC B1 ;  /* 0x0000000000017941 */ /* 0x000fea0003800000 */
.L_x_443:
[----:B------:R-:W-:-:S07]  /*19f0*/  SEL R32, RZ, 0x1, !P1 ;  /* 0x00000001ff207807 */ /* 0x000fce0004800000 */
.L_x_442:
[----:B------:R-:W-:Y:S05]  /*1a00*/  BSYNC B0 ;  /* 0x0000000000007941 */ /* 0x000fea0003800000 */
.L_x_441:
[----:B0-----:R-:W0:Y:S02]  /*1a10*/  LDC.64 R34, c[0x0][0x228] ;  /* 0x00008a00ff227b82 */ /* 0x001e240000000a00 */
[----:B0-----:R-:W-:-:S04]  /*1a20*/  ISETP.GE.U32.AND P1, PT, R34, 0x2, PT ;  /* 0x000000022200780c */ /* 0x001fc80003f26070 */
[----:B------:R-:W-:-:S13]  /*1a30*/  ISETP.GE.AND.EX P1, PT, R35, RZ, PT, P1 ;  /* 0x000000ff2300720c */ /* 0x000fda0003f26310 */
[----:B------:R-:W-:Y:S05]  /*1a40*/  @!P1 BRA `(.L_x_447) ;  /* 0x0000001000e09947 */ /* 0x000fea0003800000 */
[----:B------:R-:W-:Y:S01]  /*1a50*/  ULDC.64 UR24, c[0x0][0x278] ;  /* 0x00009e0000187ab9 */ /* 0x000fe20000000a00 */
[----:B------:R-:W-:Y:S01]  /*1a60*/  ULDC.64 UR26, c[0x0][0x260] ;  /* 0x00009800001a7ab9 */ /* 0x000fe20000000a00 */
[----:B------:R-:W-:Y:S01]  /*1a70*/  UIADD3 UR22, UP0, URZ, -UR24, URZ ;  /* 0x800000183f167290 */ /* 0x000fe2000ff1e03f */
[----:B-----5:R-:W-:Y:S01]  /*1a80*/  IMAD R31, R31, UR26, RZ ;  /* 0x0000001a1f1f7c24 */ /* 0x020fe2000f8e02ff */
[----:B------:R-:W-:Y:S01]  /*1a90*/  PRMT R32, R32, 0x9910, RZ ;  /* 0x0000991020207816 */ /* 0x000fe200000000ff */
[----:B------:R-:W-:Y:S01]  /*1aa0*/  IMAD.WIDE.U32 R36, R30, UR26, R26 ;  /* 0x0000001a1e247c25 */ /* 0x000fe2000f8e001a */
[----:B------:R-:W-:Y:S01]  /*1ab0*/  UIADD3.X UR23, URZ, ~UR25, URZ, UP0, !UPT ;  /* 0x800000193f177290 */ /* 0x000fe200087fe43f */
[----:B------:R-:W-:Y:S01]  /*1ac0*/  BSSY B1, `(.L_x_447) ;  /* 0x0000130000017945 */ /* 0x000fe20003800000 */
[----:B------:R-:W-:Y:S01]  /*1ad0*/  ISETP.NE.AND P2, PT, R32, RZ, PT ;  /* 0x000000ff2000720c */ /* 0x000fe20003f45270 */
[----:B------:R-:W-:Y:S02]  /*1ae0*/  IMAD R65, R30, UR27, R31 ;  /* 0x0000001b1e417c24 */ /* 0x000fe4000f8e021f */
[----:B------:R-:W-:-:S02]  /*1af0*/  IMAD R35, R25, UR24, RZ ;  /* 0x0000001819237c24 */ /* 0x000fc4000f8e02ff */
[----:B------:R-:W-:Y:S02]  /*1b00*/  IMAD.U32 R30, RZ, RZ, UR22 ;  /* 0x00000016ff1e7e24 */ /* 0x000fe4000f8e00ff */
[----:B------:R-:W-:Y:S01]  /*1b10*/  IMAD.U32 R31, RZ, RZ, UR23 ;  /* 0x00000017ff1f7e24 */ /* 0x000fe2000f8e00ff */
[----:B------:R-:W-:Y:S01]  /*1b20*/  ULDC.64 UR22, c[0x0][0x218] ;  /* 0x0000860000167ab9 */ /* 0x000fe20000000a00 */
[----:B------:R-:W-:Y:S01]  /*1b30*/  IMAD.MOV.U32 R32, RZ, RZ, R20 ;  /* 0x000000ffff207224 */ /* 0x000fe200078e0014 */
[----:B------:R-:W-:Y:S01]  /*1b40*/  LEA R64, P3, R36, UR22, 0x3 ;  /* 0x0000001624407c11 */ /* 0x000fe2000f8618ff */
[----:B------:R-:W-:Y:S02]  /*1b50*/  IMAD.MOV.U32 R33, RZ, RZ, R15 ;  /* 0x000000ffff217224 */ /* 0x000fe400078e000f */
[C---:B------:R-:W-:Y:S02]  /*1b60*/  IMAD R39, R14.reuse, UR25, R35 ;  /* 0x000000190e277c24 */ /* 0x040fe4000f8e0223 */
        /* <DEDUP_REMOVED lines=21> */
.L_x_459:
[----:B------:R-:W-:Y:S01]  /*1cc0*/  ISETP.GE.U32.AND P1, PT, R73, R16, PT ;  /* 0x000000104900720c */ /* 0x000fe20003f26070 */
[----:B------:R-:W-:Y:S05]  /*1cd0*/  WARPSYNC.ALL ;  /* 0x0000000000007948 */ /* 0x000fea0003800000 */
[----:B------:R-:W-:Y:S01]  /*1ce0*/  BAR.SYNC.DEFER_BLOCKING 0x0 ;  /* 0x0000000000007b1d */ /* 0x000fe20000010000 */
[----:B------:R-:W-:Y:S02]  /*1cf0*/  ISETP.LE.U32.AND P3, PT, R14, R3, PT ;  /* 0x000000030e00720c */ /* 0x000fe40003f63070 */
[----:B------:R-:W-:Y:S02]  /*1d00*/  ISETP.GE.AND.EX P1, PT, R75, R17, PT, P1 ;  /* 0x000000114b00720c */ /* 0x000fe40003f26310 */
[----:B------:R-:W-:Y:S01]  /*1d10*/  ISETP.LE.AND.EX P3, PT, R25, R4, PT, P3 ;  /* 0x000000041900720c */ /* 0x000fe20003f63330 */
[----:B------:R-:W-:Y:S01]  /*1d20*/  BSSY B0, `(.L_x_448) ;  /* 0x00000f9000007945 */ /* 0x000fe20003800000 */
[----:B------:R-:W-:-:S11]  /*1d30*/  MOV R30, R36 ;  /* 0x00000024001e7202 */ /* 0x000fd60000000f00 */
        /* <DEDUP_REMOVED lines=8> */
.L_x_449:
        /* <DEDUP_REMOVED lines=117> */
.L_x_452:
[----:B------:R-:W-:Y:S05]  /*2510*/  BSYNC B2 ;  /* 0x0000000000027941 */ /* 0x000fea0003800000 */
.L_x_451:
        /* <DEDUP_REMOVED lines=16> */
.L_x_454:
[----:B------:R-:W-:Y:S05]  /*2620*/  BSYNC B2 ;  /* 0x0000000000027941 */ /* 0x000fea0003800000 */
.L_x_453:
        /* <DEDUP_REMOVED lines=17> */
.L_x_456:
[----:B------:R-:W-:Y:S05]  /*2740*/  BSYNC B2 ;  /* 0x0000000000027941 */ /* 0x000fea0003800000 */
.L_x_455:
        /* <DEDUP_REMOVED lines=31> */
[----:B------:R-:W-:Y:S01]  /*2940*/  @P1 VIADD R39, R37, 0xfff00000 ;  /* 0xfff0000025271836 */ /* 0x000fe20000000000 */
[----:B------:R-:W-:-:S03]  /*2950*/  @P1 IADD3 R40, R40, 0x1, RZ ;  /* 0x0000000128281810 */ /* 0x000fc60007ffe0ff */
        /* <DEDUP_REMOVED lines=49> */
.L_x_458:
[----:B------:R-:W-:Y:S05]  /*2c70*/  BSYNC B2 ;  /* 0x0000000000027941 */ /* 0x000fea0003800000 */
.L_x_457:
[----:B------:R-:W-:-:S08]  /*2c80*/  DADD R38, R34, R38 ;  /* 0x0000000022267229 */ /* 0x000fd00000000026 */
[----:B-----5:R-:W-:-:S07]  /*2c90*/  DADD R32, R32, R38 ;  /* 0x0000000020207229 */ /* 0x020fce0000000026 */
[----:B------:R0:W-:Y:S04]  /*2ca0*/  STG.E.64 desc[UR4][R30.64], R32 ;  /* 0x000000201e007986 */ /* 0x0001e8000c101b04 */
.L_x_450:
[----:B------:R-:W-:Y:S05]  /*2cb0*/  BSYNC B0 ;  /* 0x0000000000007941 */ /* 0x000fea0003800000 */
.L_x_448:
        /* <DEDUP_REMOVED lines=17> */
.L_x_447:
[----:B------:R-:W-:Y:S05]  /*2dd0*/  @!P0 BRA `(.L_x_460) ;  /* 0xffffffe800088947 */ /* 0x000fea000383ffff */
.L_x_407:
        /* <DEDUP_REMOVED lines=115> */
[----:B------:R-:W-:Y:S01]  /*3510*/  @!P0 IADD3 R10, R10, -R9, RZ ;  /* 0x800000090a0a8210 */ /* 0x000fe20007ffe0ff */
[----:B------:R-:W-:-:S03]  /*3520*/  @!P0 IMAD R9, R9, 0x100000, R21 ;  /* 0x0010000009098824 */ /* 0x000fc600078e0215 */
[----:B------:R-:W-:Y:S01]  /*3530*/  @!P0 LEA R11, R10, 0x3ff00000, 0x14 ;  /* 0x3ff000000a0b8811 */ /* 0x000fe200078ea0ff */
[----:B------:R-:W-:-:S06]  /*3540*/  @!P0 IMAD.MOV.U32 R10, RZ, RZ, RZ ;  /* 0x000000ffff0a8224 */ /* 0x000fcc00078e00ff */
[----:B------:R-:W-:-:S11]  /*3550*/  @!P0 DMUL R12, R8, R10 ;  /* 0x0000000a080c8228 */ /* 0x000fd60000000000 */
.L_x_462:
[----:B------:R-:W-:Y:S05]  /*3560*/  BSYNC B0 ;  /* 0x0000000000007941 */ /* 0x000fea0003800000 */
.L_x_461:
        /* <DEDUP_REMOVED lines=15> */
.L_x_464:
[----:B------:R-:W-:Y:S05]  /*3660*/  BSYNC B0 ;  /* 0x0000000000007941 */ /* 0x000fea0003800000 */
.L_x_463:
[----:B------:R-:W-:Y:S01]  /*3670*/  DADD R12, R14, R12 ;  /* 0x000000000e0c7229 */ /* 0x000fe2000000000c */
[----:B------:R-:W0:Y:S01]  /*3680*/  S2R R5, SR_CTAID.Y ;  /* 0x0000000000057919 */ /* 0x000e220000002600 */
[----:B------:R-:W-:Y:S01]  /*3690*/  BSSY B0, `(.L_x_465) ;  /* 0x0000052000007945 */ /* 0x000fe20003800000 */
[----:B------:R-:W-:-:S07]  /*36a0*/  IMAD.MOV.U32 R19, RZ, RZ, -0x3ff ;  /* 0xfffffc01ff137424 */ /* 0x000fce00078e00ff */
[----:B------:R-:W-:Y:S01]  /*36b0*/  ISETP.GT.AND P0, PT, R13, 0xfffff, PT ;  /* 0x000fffff0d00780c */ /* 0x000fe20003f04270 */
[----:B------:R-:W-:Y:S02]  /*36c0*/  IMAD.MOV.U32 R6, RZ, RZ, R12 ;  /* 0x000000ffff067224 */ /* 0x000fe400078e000c */
[--C-:B------:R-:W-:Y:S02]  /*36d0*/  IMAD.MOV.U32 R7, RZ, RZ, R13.reuse ;  /* 0x000000ffff077224 */ /* 0x100fe400078e000d */
[----:B------:R-:W-:-:S08]  /*36e0*/  IMAD.MOV.U32 R4, RZ, RZ, R13 ;  /* 0x000000ffff047224 */ /* 0x000fd000078e000d */
[----:B------:R-:W-:Y:S01]  /*36f0*/  @!P0 DMUL R6, R6, 1.80143985094819840000e+16 ;  /* 0x4350000006068828 */ /* 0x000fe20000000000 */
[----:B------:R-:W-:-:S09]  /*3700*/  @!P0 IMAD.MOV.U32 R19, RZ, RZ, -0x435 ;  /* 0xfffffbcbff138424 */ /* 0x000fd200078e00ff */
[----:B------:R-:W-:Y:S02]  /*3710*/  @!P0 IMAD.MOV.U32 R4, RZ, RZ, R7 ;  /* 0x000000ffff048224 */ /* 0x000fe400078e0007 */
[----:B------:R-:W-:Y:S02]  /*3720*/  @!P0 IMAD.MOV.U32 R12, RZ, RZ, R6 ;  /* 0x000000ffff0c8224 */ /* 0x000fe400078e0006 */
[----:B------:R-:W-:-:S05]  /*3730*/  VIADD R0, R4, 0xffffffff ;  /* 0xffffffff04007836 */ /* 0x000fca0000000000 */
[----:B------:R-:W-:Y:S02]  /*3740*/  ISETP.GE.U32.AND P1, PT, R0, 0x7fefffff, PT ;  /* 0x7fefffff0000780c */ /* 0x000fe40003f26070 */
[----:B------:R-:W1:Y:S11]  /*3750*/  S2R R0, SR_TID.Y ;  /* 0x0000000000007919 */ /* 0x000e760000002200 */
[----:B------:R-:W-:Y:S01]  /*3760*/  @P1 IMAD.MOV.U32 R8, RZ, RZ, 0x0 ;  /* 0x00000000ff081424 */ /* 0x000fe200078e00ff */
[----:B------:R-:W-:Y:S01]  /*3770*/  @P1 FSETP.NEU.FTZ.AND P2, PT, R7, RZ, PT ;  /* 0x000000ff0700120b */ /* 0x000fe20003f5d000 */
[----:B------:R-:W-:-:S06]  /*3780*/  @P1 IMAD.MOV.U32 R9, RZ, RZ, 0x7ff00000 ;  /* 0x7ff00000ff091424 */ /* 0x000fcc00078e00ff */
[----:B------:R-:W-:-:S10]  /*3790*/  @P1 DFMA R8, R6, R8, +INF ;  /* 0x7ff000000608142b */ /* 0x000fd40000000008 */
[----:B------:R-:W-:Y:S02]  /*37a0*/  @P1 FSEL R8, R8, RZ, P2 ;  /* 0x000000ff08081208 */ /* 0x000fe40001000000 */
[----:B------:R-:W-:Y:S01]  /*37b0*/  @P1 FSEL R9, R9, -QNAN , P2 ;  /* 0xfff0000009091808 */ /* 0x000fe20001000000 */
[----:B01----:R-:W-:Y:S06]  /*37c0*/  @P1 BRA `(.L_x_466) ;  /* 0x0000000000f81947 */ /* 0x003fec0003800000 */
[----:B------:R-:W-:Y:S01]  /*37d0*/  LOP3.LUT R6, R4, 0x800fffff, RZ, 0xc0, !PT ;  /* 0x800fffff04067812 */ /* 0x000fe200078ec0ff */
[----:B------:R-:W-:Y:S01]  /*37e0*/  IMAD.MOV.U32 R10, RZ, RZ, RZ ;  /* 0x000000ffff0a7224 */ /* 0x000fe200078e00ff */
[----:B------:R-:W-:Y:S01]  /*37f0*/  MOV R16, 0x8b7a8b04 ;  /* 0x8b7a8b0400107802 */ /* 0x000fe20000000f00 */
        /* <DEDUP_REMOVED lines=59> */
.L_x_466:
[----:B------:R-:W-:Y:S05]  /*3bb0*/  BSYNC B0 ;  /* 0x0000000000007941 */ /* 0x000fea0003800000 */
.L_x_465:
        /* <DEDUP_REMOVED lines=9> */
.L_x_406:
        /* <DEDUP_REMOVED lines=9> */
        .weak           $__internal_7_$__cuda_sm20_div_u64
        .type           $__internal_7_$__cuda_sm20_div_u64,@function
        .size           $__internal_7_$__cuda_sm20_div_u64,(.L_x_492 - $__internal_7_$__cuda_sm20_div_u64)
$__internal_7_$__cuda_sm20_div_u64:
        /* <DEDUP_REMOVED lines=66> */
[----:B------:R-:W-:Y:S06]  /*4100*/  RET.REL.NODEC R6 `(_ZN2at6native43_GLOBAL__N__c95f0927_10_LossCTC_cu_88d8892b29ctc_loss_log_alpha_gpu_kernelIdlEEvPT_PKS3_PKllPKT0_S8_lS4_llllllS8_lll) ;  /* 0xffffffbc06bc7950 */ /* 0x000fec0003c3ffff */
.L_x_467:
        /* <DEDUP_REMOVED lines=15> */
.L_x_492:


//--------------------- .nv.shared.reserved.0     --------------------------
	.section	.nv.shared.reserved.0,"aw",@nobits
	.weak		__nv_reservedSMEM_offset_0_alias
	.size		__nv_reservedSMEM_offset_0_alias, 0, 0
	.other		__nv_reservedSMEM_offset_0_alias,@"STO_CUDA_RESERVED_SHARED STV_DEFAULT"
__nv_reservedSMEM_offset_0_alias:
	.zero		0


//--------------------- .nv.global                --------------------------
	.section	.nv.global,"aw",@nobits
.nv.global:
	.type		_ZN41_INTERNAL_c95f0927_10_LossCTC_cu_88d8892b4cuda3std3__48in_placeE,@object
	.size		_ZN41_INTERNAL_c95f0927_10_LossCTC_cu_88d8892b4cuda3std3__48in_placeE,(_ZN41_INTERNAL_c95f0927_10_LossCTC_cu_88d8892b4cuda3std6ranges3__45__cpo8distanceE - _ZN41_INTERNAL_c95f0927_10_LossCTC_cu_88d8892b4cuda3std3__48in_placeE)
_ZN41_INTERNAL_c95f0927_10_LossCTC_cu_88d8892b4cuda3std3__48in_placeE:
	.zero		1
	.type		_ZN41_INTERNAL_c95f0927_10_LossCTC_cu_88d8892b4cuda3std6ranges3__45__cpo8distanceE,@object
	.size		_ZN41_INTERNAL_c95f0927_10_LossCTC_cu_88d8892b4cuda3std6ranges3__45__cpo8distanceE,(_ZN41_INTERNAL_c95f0927_10_LossCTC_cu_88d8892b4cuda3std3__45__cpo6cbeginE - _ZN41_INTERNAL_c95f0927_10_LossCTC_cu_88d8892b4cuda3std6ranges3__45__cpo8distanceE)
_ZN41_INTERNAL_c95f0927_10_LossCTC_cu_88d8892b4cuda3std6ranges3__45__cpo8distanceE:
	.zero		1
	.type		_ZN41_INTERNAL_c95f0927_10_LossCTC_cu_88d8892b4cuda3std3__45__cpo6cbeginE,@object
	.size		_ZN41_INTERNAL_c95f0927_10_LossCTC_cu_88d8892b4cuda3std3__45__cpo6cbeginE,(_ZN41_INTERNAL_c95f0927_10_LossCTC_cu_88d8892b4cuda3std6ranges3__45__cpo7advanceE - _ZN41_INTERNAL_c95f0927_10_LossCTC_cu_88d8892b4cuda3std3__45__cpo6cbeginE)
_ZN41_INTERNAL_c95f0927_10_LossCTC_cu_88d8892b4cuda3std3__45__cpo6cbeginE:
	.zero		1
	.type		_ZN41_INTERNAL_c95f0927_10_LossCTC_cu_88d8892b4cuda3std6ranges3__45__cpo7advanceE,@object
	.size		_ZN41_INTERNAL_c95f0927_10_LossCTC_cu_88d8892b4cuda3std6ranges3__45__cpo7advanceE,(_ZN41_INTERNAL_c95f0927_10_LossCTC_cu_88d8892b4cuda3std3__45__cpo7crbeginE - _ZN41_INTERNAL_c95f0927_10_LossCTC_cu_88d8892b4cuda3std6ranges3__45__cpo7advanceE)
_ZN41_INTERNAL_c95f0927_10_LossCTC_cu_88d8892b4cuda3std6ranges3__45__cpo7advanceE:
	.zero		1
	.type		_ZN41_INTERNAL_c95f0927_10_LossCTC_cu_88d8892b4cuda3std3__45__cpo7crbeginE,@object
	.size		_ZN41_INTERNAL_c95f0927_10_LossCTC_cu_88d8892b4cuda3std3__45__cpo7crbeginE,(_ZN41_INTERNAL_c95f0927_10_LossCTC_cu_88d8892b4cuda3std6ranges3__45__cpo4dataE - _ZN41_INTERNAL_c95f0927_10_LossCTC_cu_88d8892b4cuda3std3__45__cpo7crbeginE)
_ZN41_INTERNAL_c95f0927_10_LossCTC_cu_88d8892b4cuda3std3__45__cpo7crbeginE:
	.zero		1
	.type		_ZN41_INTERNAL_c95f0927_10_LossCTC_cu_88d8892b4cuda3std6ranges3__45__cpo4dataE,@object
	.size		_ZN41_INTERNAL_c95f0927_10_LossCTC_cu_88d8892b4cuda3std6ranges3__45__cpo4dataE,(_ZN41_INTERNAL_c95f0927_10_LossCTC_cu_88d8892b4cuda3std6ranges3__45__cpo5beginE - _ZN41_INTERNAL_c95f0927_10_LossCTC_cu_88d8892b4cuda3std6ranges3__45__cpo4dataE)
_ZN41_INTERNAL_c95f0927_10_LossCTC_cu_88d8892b4cuda3std6ranges3__45__cpo4dataE:
	.zero		1
	.type		_ZN41_INTERNAL_c95f0927_10_LossCTC_cu_88d8892b4cuda3std6ranges3__45__cpo5beginE,@object
	.size		_ZN41_INTERNAL_c95f0927_10_LossCTC_cu_88d8892b4cuda3std6ranges3__45__cpo5beginE,(_ZN41_INTERNAL_c95f0927_10_LossCTC_cu_88d8892b4cuda3std3__443_GLOBAL__N__c95f0927_10_LossCTC_cu_88d8892b6ignoreE - _ZN41_INTERNAL_c95f0927_10_LossCTC_cu_88d8892b4cuda3std6ranges3__45__cpo5beginE)
_ZN41_INTERNAL_c95f0927_10_LossCTC_cu_88d8892b4cuda3std6ranges3__45__cpo5beginE:
	.zero		1
	.type		_ZN41_INTERNAL_c95f0927_10_LossCTC_cu_88d8892b4cuda3std3__443_GLOBAL__N__c95f0927_10_LossCTC_cu_88d8892b6ignoreE,@object
	.size		_ZN41_INTERNAL_c95f0927_10_LossCTC_cu_88d8892b4cuda3std3__443_GLOBAL__N__c95f0927_10_LossCTC_cu_88d8892b6ignoreE,(_ZN41_INTERNAL_c95f0927_10_LossCTC_cu_88d8892b4cuda3std6ranges3__45__cpo4sizeE - _ZN41_INTERNAL_c95f0927_10_LossCTC_cu_88d8892b4cuda3std3__443_GLOBAL__N__c95f0927_10_LossCTC_cu_88d8892b6ignoreE)
_ZN41_INTERNAL_c95f0927_10_LossCTC_cu_88d8892b4cuda3std3__443_GLOBAL__N__c95f0927_10_LossCTC_cu_88d8892b6ignoreE:
	.zero		1
	.type		_ZN41_INTERNAL_c95f0927_10_LossCTC_cu_88d8892b4cuda3std6ranges3__45__cpo4sizeE,@object
	.size		_ZN41_INTERNAL_c95f0927_10_LossCTC_cu_88d8892b4cuda3std6ranges3__45__cpo4sizeE,(_ZN41_INTERNAL_c95f0927_10_LossCTC_cu_88d8892b4cuda3std3__45__cpo5beginE - _ZN41_INTERNAL_c95f0927_10_LossCTC_cu_88d8892b4cuda3std6ranges3__45__cpo4sizeE)
_ZN41_INTERNAL_c95f0927_10_LossCTC_cu_88d8892b4cuda3std6ranges3__45__cpo4sizeE:
	.zero		1
	.type		_ZN41_INTERNAL_c95f0927_10_LossCTC_cu_88d8892b4cuda3std3__45__cpo5beginE,@object
	.size		_ZN41_INTERNAL_c95f0927_10_LossCTC_cu_88d8892b4cuda3std3__45__cpo5beginE,(_ZN41_INTERNAL_c95f0927_10_LossCTC_cu_88d8892b4cuda3std6ranges3__45__cpo6cbeginE - _ZN41_INTERNAL_c95f0927_10_LossCTC_cu_88d8892b4cuda3std3__45__cpo5beginE)
_ZN41_INTERNAL_c95f0927_10_LossCTC_cu_88d8892b4cuda3std3__45__cpo5beginE:
	.zero		1
	.type		_ZN41_INTERNAL_c95f0927_10_LossCTC_cu_88d8892b4cuda3std6ranges3__45__cpo6cbeginE,@object
	.size		_ZN41_INTERNAL_c95f0927_10_LossCTC_cu_88d8892b4cuda3std6ranges3__45__cpo6cbeginE,(_ZN41_INTERNAL_c95f0927_10_LossCTC_cu_88d8892b4cuda3std3__45__cpo6rbeginE - _ZN41_INTERNAL_c95f0927_10_LossCTC_cu_88d8892b4cuda3std6ranges3__45__cpo6cbeginE)
_ZN41_INTERNAL_c95f0927_10_LossCTC_cu_88d8892b4cuda3std6ranges3__45__cpo6cbeginE:
	.zero		1
	.type		_ZN41_INTERNAL_c95f0927_10_LossCTC_cu_88d8892b4cuda3std3__45__cpo6rbeginE,@object
	.size		_ZN41_INTERNAL_c95f0927_10_LossCTC_cu_88d8892b4cuda3std3__45__cpo6rbeginE,(_ZN41_INTERNAL_c95f0927_10_LossCTC_cu_88d8892b4cuda3std6ranges3__45__cpo4nextE - _ZN41_INTERNAL_c95f0927_10_LossCTC_cu_88d8892b4cuda3std3__45__cpo6rbeginE)
_ZN41_INTERNAL_c95f0927_10_LossCTC_cu_88d8892b4cuda3std3__45__cpo6rbeginE:
	.zero		1
	.type		_ZN41_INTERNAL_c95f0927_10_LossCTC_cu_88d8892b4cuda3std6ranges3__45__cpo4nextE,@object
	.size		_ZN41_INTERNAL_c95f0927_10_LossCTC_cu_88d8892b4cuda3std6ranges3__45__cpo4nextE,(_ZN41_INTERNAL_c95f0927_10_LossCTC_cu_88d8892b4cuda3std6ranges3__45__cpo4swapE - _ZN41_INTERNAL_c95f0927_10_LossCTC_cu_88d8892b4cuda3std6ranges3__45__cpo4nextE)
_ZN41_INTERNAL_c95f0927_10_LossCTC_cu_88d8892b4cuda3std6ranges3__45__cpo4nextE:
	.zero		1
	.type		_ZN41_INTERNAL_c95f0927_10_LossCTC_cu_88d8892b4cuda3std6ranges3__45__cpo4swapE,@object
	.size		_ZN41_INTERNAL_c95f0927_10_LossCTC_cu_88d8892b4cuda3std6ranges3__45__cpo4swapE,(_ZN41_INTERNAL_c95f0927_10_LossCTC_cu_88d8892b4cuda3std3__420unreachable_sentinelE - _ZN41_INTERNAL_c95f0927_10_LossCTC_cu_88d8892b4cuda3std6ranges3__45__cpo4swapE)
_ZN41_INTERNAL_c95f0927_10_LossCTC_cu_88d8892b4cuda3std6ranges3__45__cpo4swapE:
	.zero		1
	.type		_ZN41_INTERNAL_c95f0927_10_LossCTC_cu_88d8892b4cuda3std3__420unreachable_sentinelE,@object
	.size		_ZN41_INTERNAL_c95f0927_10_LossCTC_cu_88d8892b4cuda3std3__420unreachable_sentinelE,(_ZN41_INTERNAL_c95f0927_10_LossCTC_cu_88d8892b6thrust23THRUST_300001_SM_900_NS6system6detail10sequential3seqE - _ZN41_INTERNAL_c95f0927_10_LossCTC_cu_88d8892b4cuda3std3__420unreachable_sentinelE)
_ZN41_INTERNAL_c95f0927_10_LossCTC_cu_88d8892b4cuda3std3__420unreachable_sentinelE:
	.zero		1
	.type		_ZN41_INTERNAL_c95f0927_10_LossCTC_cu_88d8892b6thrust23THRUST_300001_SM_900_NS6system6detail10sequential3seqE,@object
	.size		_ZN41_INTERNAL_c95f0927_10_LossCTC_cu_88d8892b6thrust23THRUST_300001_SM_900_NS6system6detail10sequential3seqE,(_ZN41_INTERNAL_c95f0927_10_LossCTC_cu_88d8892b4cuda3std3__45__cpo4cendE - _ZN41_INTERNAL_c95f0927_10_LossCTC_cu_88d8892b6thrust23THRUST_300001_SM_900_NS6system6detail10sequential3seqE)
_ZN41_INTERNAL_c95f0927_10_LossCTC_cu_88d8892b6thrust23THRUST_300001_SM_900_NS6system6detail10sequential3seqE:
	.zero		1
	.type		_ZN41_INTERNAL_c95f0927_10_LossCTC_cu_88d8892b4cuda3std3__45__cpo4cendE,@object
	.size		_ZN41_INTERNAL_c95f0927_10_LossCTC_cu_88d8892b4cuda3std3__45__cpo4cendE,(_ZN41_INTERNAL_c95f0927_10_LossCTC_cu_88d8892b4cuda3std6ranges3__45__cpo9iter_swapE - _ZN41_INTERNAL_c95f0927_10_LossCTC_cu_88d8892b4cuda3std3__45__cpo4cendE)
_ZN41_INTERNAL_c95f0927_10_LossCTC_cu_88d8892b4cuda3std3__45__cpo4cendE:
	.zero		1
	.type		_ZN41_INTERNAL_c95f0927_10_LossCTC_cu_88d8892b4cuda3std6ranges3__45__cpo9iter_swapE,@object
	.size		_ZN41_INTERNAL_c95f0927_10_LossCTC_cu_88d8892b4cuda3std6ranges3__45__cpo9iter_swapE,(_ZN41_INTERNAL_c95f0927_10_LossCTC_cu_88d8892b4cuda3std3__45__cpo5crendE - _ZN41_INTERNAL_c95f0927_10_LossCTC_cu_88d8892b4cuda3std6ranges3__45__cpo9iter_swapE)
_ZN41_INTERNAL_c95f0927_10_LossCTC_cu_88d8892b4cuda3std6ranges3__45__cpo9iter_swapE:
	.zero		1
	.type		_ZN41_INTERNAL_c95f0927_10_LossCTC_cu_88d8892b4cuda3std3__45__cpo5crendE,@object
	.size		_ZN41_INTERNAL_c95f0927_10_LossCTC_cu_88d8892b4cuda3std3__45__cpo5crendE,(_ZN41_INTERNAL_c95f0927_10_LossCTC_cu_88d8892b4cuda3std6ranges3__45__cpo5cdataE - _ZN41_INTERNAL_c95f0927_10_LossCTC_cu_88d8892b4cuda3std3__45__cpo5crendE)
_ZN41_INTERNAL_c95f0927_10_LossCTC_cu_88d8892b4cuda3std3__45__cpo5crendE:
	.zero		1
	.type		_ZN41_INTERNAL_c95f0927_10_LossCTC_cu_88d8892b4cuda3std6ranges3__45__cpo5cdataE,@object
	.size		_ZN41_INTERNAL_c95f0927_10_LossCTC_cu_88d8892b4cuda3std6ranges3__45__cpo5cdataE,(_ZN41_INTERNAL_c95f0927_10_LossCTC_cu_88d8892b4cuda3std6ranges3__45__cpo3endE - _ZN41_INTERNAL_c95f0927_10_LossCTC_cu_88d8892b4cuda3std6ranges3__45__cpo5cdataE)
_ZN41_INTERNAL_c95f0927_10_LossCTC_cu_88d8892b4cuda3std6ranges3__45__cpo5cdataE:
	.zero		1
	.type		_ZN41_INTERNAL_c95f0927_10_LossCTC_cu_88d8892b4cuda3std6ranges3__45__cpo3endE,@object
	.size		_ZN41_INTERNAL_c95f0927_10_LossCTC_cu_88d8892b4cuda3std6ranges3__45__cpo3endE,(_ZN41_INTERNAL_c95f0927_10_LossCTC_cu_88d8892b4cuda3std3__419piecewise_constructE - _ZN41_INTERNAL_c95f0927_10_LossCTC_cu_88d8892b4cuda3std6ranges3__45__cpo3endE)
_ZN41_INTERNAL_c95f0927_10_LossCTC_cu_88d8892b4cuda3std6ranges3__45__cpo3endE:
	.zero		1
	.type		_ZN41_INTERNAL_c95f0927_10_LossCTC_cu_88d8892b4cuda3std3__419piecewise_constructE,@object
	.size		_ZN41_INTERNAL_c95f0927_10_LossCTC_cu_88d8892b4cuda3std3__419piecewise_constructE,(_ZN41_INTERNAL_c95f0927_10_LossCTC_cu_88d8892b4cuda3std6ranges3__45__cpo5ssizeE - _ZN41_INTERNAL_c95f0927_10_LossCTC_cu_88d8892b4cuda3std3__419piecewise_constructE)
_ZN41_INTERNAL_c95f0927_10_LossCTC_cu_88d8892b4cuda3std3__419piecewise_constructE:
	.zero		1
	.type		_ZN41_INTERNAL_c95f0927_10_LossCTC_cu_88d8892b4cuda3std6ranges3__45__cpo5ssizeE,@object
	.size		_ZN41_INTERNAL_c95f0927_10_LossCTC_cu_88d8892b4cuda3std6ranges3__45__cpo5ssizeE,(_ZN41_INTERNAL_c95f0927_10_LossCTC_cu_88d8892b4cuda3std3__45__cpo3endE - _ZN41_INTERNAL_c95f0927_10_LossCTC_cu_88d8892b4cuda3std6ranges3__45__cpo5ssizeE)
_ZN41_INTERNAL_c95f0927_10_LossCTC_cu_88d8892b4cuda3std6ranges3__45__cpo5ssizeE:
	.zero		1
	.type		_ZN41_INTERNAL_c95f0927_10_LossCTC_cu_88d8892b4cuda3std3__45__cpo3endE,@object
	.size		_ZN41_INTERNAL_c95f0927_10_LossCTC_cu_88d8892b4cuda3std3__45__cpo3endE,(_ZN41_INTERNAL_c95f0927_10_LossCTC_cu_88d8892b4cuda3std6ranges3__45__cpo4cendE - _ZN41_INTERNAL_c95f0927_10_LossCTC_cu_88d8892b4cuda3std3__45__cpo3endE)
_ZN41_INTERNAL_c95f0927_10_LossCTC_cu_88d8892b4cuda3std3__45__cpo3endE:
	.zero		1
	.type		_ZN41_INTERNAL_c95f0927_10_LossCTC_cu_88d8892b4cuda3std6ranges3__45__cpo4cendE,@object
	.size		_ZN41_INTERNAL_c95f0927_10_LossCTC_cu_88d8892b4cuda3std6ranges3__45__cpo4cendE,(_ZN41_INTERNAL_c95f0927_10_LossCTC_cu_88d8892b4cuda3std3__45__cpo4rendE - _ZN41_INTERNAL_c95f0927_10_LossCTC_cu_88d8892b4cuda3std6ranges3__45__cpo4cendE)
_ZN41_INTERNAL_c95f0927_10_LossCTC_cu_88d8892b4cuda3std6ranges3__45__cpo4cendE:
	.zero		1
	.type		_ZN41_INTERNAL_c95f0927_10_LossCTC_cu_88d8892b4cuda3std3__45__cpo4rendE,@object
	.size		_ZN41_INTERNAL_c95f0927_10_LossCTC_cu_88d8892b4cuda3std3__45__cpo4rendE,(_ZN41_INTERNAL_c95f0927_10_LossCTC_cu_88d8892b4cuda3std6ranges3__45__cpo4prevE - _ZN41_INTERNAL_c95f0927_10_LossCTC_cu_88d8892b4cuda3std3__45__cpo4rendE)
_ZN41_INTERNAL_c95f0927_10_LossCTC_cu_88d8892b4cuda3std3__45__cpo4rendE:
	.zero		1
	.type		_ZN41_INTERNAL_c95f0927_10_LossCTC_cu_88d8892b4cuda3std6ranges3__45__cpo4prevE,@object
	.size		_ZN41_INTERNAL_c95f0927_10_LossCTC_cu_88d8892b4cuda3std6ranges3__45__cpo4prevE,(_ZN41_INTERNAL_c95f0927_10_LossCTC_cu_88d8892b4cuda3std6ranges3__45__cpo9iter_moveE - _ZN41_INTERNAL_c95f0927_10_LossCTC_cu_88d8892b4cuda3std6ranges3__45__cpo4prevE)
_ZN41_INTERNAL_c95f0927_10_LossCTC_cu_88d8892b4cuda3std6ranges3__45__cpo4prevE:
	.zero		1
	.type		_ZN41_INTERNAL_c95f0927_10_LossCTC_cu_88d8892b4cuda3std6ranges3__45__cpo9iter_moveE,@object
	.size		_ZN41_INTERNAL_c95f0927_10_LossCTC_cu_88d8892b4cuda3std6ranges3__45__cpo9iter_moveE,(.L_13 - _ZN41_INTERNAL_c95f0927_10_LossCTC_cu_88d8892b4cuda3std6ranges3__45__cpo9iter_moveE)
_ZN41_INTERNAL_c95f0927_10_LossCTC_cu_88d8892b4cuda3std6ranges3__45__cpo9iter_moveE:
	.zero		1
.L_13:


//--------------------- .nv.constant0._ZN2at6native43_GLOBAL__N__c95f0927_10_LossCTC_cu_88d8892b36ctc_loss_backward_collect_gpu_kernelIfiEEvPT_PKS3_lS6_S6_S6_PKllPKT0_S8_lS6_llllllllllllS8_llllb --------------------------
	.section	.nv.constant0._ZN2at6native43_GLOBAL__N__c95f0927_10_LossCTC_cu_88d8892b36ctc_loss_backward_collect_gpu_kernelIfiEEvPT_PKS3_lS6_S6_S6_PKllPKT0_S8_lS6_llllllllllllS8_llllb,"a",@progbits
	.sectionflags	@""
	.align	4
.nv.constant0._ZN2at6native43_GLOBAL__N__c95f0927_10_LossCTC_cu_88d8892b36ctc_loss_backward_collect_gpu_kernelIfiEEvPT_PKS3_lS6_S6_S6_PKllPKT0_S8_lS6_llllllllllllS8_llllb:
	.zero		761


//--------------------- .nv.constant0._ZN2at6native43_GLOBAL__N__c95f0927_10_LossCTC_cu_88d8892b45ctc_loss_backward_collect_nonblank_gpu_kernelIfiEEvPT_PKS3_lS6_S6_S6_PKlPKT0_S8_S6_llllllllllllS8_llb --------------------------
	.section	.nv.constant0._ZN2at6native43_GLOBAL__N__c95f0927_10_LossCTC_cu_88d8892b45ctc_loss_backward_collect_nonblank_gpu_kernelIfiEEvPT_PKS3_lS6_S6_S6_PKlPKT0_S8_S6_llllllllllllS8_llb,"a",@progbits
	.sectionflags	@""
	.align	4
.nv.constant0._ZN2at6native43_GLOBAL__N__c95f0927_10_LossCTC_cu_88d8892b45ctc_loss_backward_collect_nonblank_gpu_kernelIfiEEvPT_PKS3_lS6_S6_S6_PKlPKT0_S8_S6_llllllllllllS8_llb:
	.zero		729


//--------------------- .nv.constant0._ZN2at6native43_GLOBAL__N__c95f0927_10_LossCTC_cu_88d8892b37ctc_loss_backward_log_beta_gpu_kernelIfiEEvPT_PKS3_PKllPKT0_S8_lllllllS8_lll --------------------------
	.section	.nv.constant0._ZN2at6native43_GLOBAL__N__c95f0927_10_LossCTC_cu_88d8892b37ctc_loss_backward_log_beta_gpu_kernelIfiEEvPT_PKS3_PKllPKT0_S8_lllllllS8_lll,"a",@progbits
	.sectionflags	@""
	.align	4
.nv.constant0._ZN2at6native43_GLOBAL__N__c95f0927_10_LossCTC_cu_88d8892b37ctc_loss_backward_log_beta_gpu_kernelIfiEEvPT_PKS3_PKllPKT0_S8_lllllllS8_lll:
	.zero		664


//--------------------- .nv.constant0._ZN2at6native43_GLOBAL__N__c95f0927_10_LossCTC_cu_88d8892b30ctc_loss_zero_padded_gradientsIfEEvPT_PKlllllll --------------------------
	.section	.nv.constant0._ZN2at6native43_GLOBAL__N__c95f0927_10_LossCTC_cu_88d8892b30ctc_loss_zero_padded_gradientsIfEEvPT_PKlllllll,"a",@progbits
	.sectionflags	@""
	.align	4
.nv.constant0._ZN2at6native43_GLOBAL__N__c95f0927_10_LossCTC_cu_88d8892b30ctc_loss_zero_padded_gradientsIfEEvPT_PKlllllll:
	.zero		592


//--------------------- .nv.constant0._ZN2at6native43_GLOBAL__N__c95f0927_10_LossCTC_cu_88d8892b36ctc_loss_backward_collect_gpu_kernelIflEEvPT_PKS3_lS6_S6_S6_PKllPKT0_S8_lS6_llllllllllllS8_llllb --------------------------
	.section	.nv.constant0._ZN2at6native43_GLOBAL__N__c95f0927_10_LossCTC_cu_88d8892b36ctc_loss_backward_collect_gpu_kernelIflEEvPT_PKS3_lS6_S6_S6_PKllPKT0_S8_lS6_llllllllllllS8_llllb,"a",@progbits
	.sectionflags	@""
	.align	4
.nv.constant0._ZN2at6native43_GLOBAL__N__c95f0927_10_LossCTC_cu_88d8892b36ctc_loss_backward_collect_gpu_kernelIflEEvPT_PKS3_lS6_S6_S6_PKllPKT0_S8_lS6_llllllllllllS8_llllb:
	.zero		761


//--------------------- .nv.constant0._ZN2at6native43_GLOBAL__N__c95f0927_10_LossCTC_cu_88d8892b45ctc_loss_backward_collect_nonblank_gpu_kernelIflEEvPT_PKS3_lS6_S6_S6_PKlPKT0_S8_S6_llllllllllllS8_llb --------------------------
	.section	.nv.constant0._ZN2at6native43_GLOBAL__N__c95f0927_10_LossCTC_cu_88d8892b45ctc_loss_backward_collect_nonblank_gpu_kernelIflEEvPT_PKS3_lS6_S6_S6_PKlPKT0_S8_S6_llllllllllllS8_llb,"a",@progbits
	.sectionflags	@""
	.align	4
.nv.constant0._ZN2at6native43_GLOBAL__N__c95f0927_10_LossCTC_cu_88d8892b45ctc_loss_backward_collect_nonblank_gpu_kernelIflEEvPT_PKS3_lS6_S6_S6_PKlPKT0_S8_S6_llllllllllllS8_llb:
	.zero		729


//--------------------- .nv.constant0._ZN2at6native43_GLOBAL__N__c95f0927_10_LossCTC_cu_88d8892b37ctc_loss_backward_log_beta_gpu_kernelIflEEvPT_PKS3_PKllPKT0_S8_lllllllS8_lll --------------------------
	.section	.nv.constant0._ZN2at6native43_GLOBAL__N__c95f0927_10_LossCTC_cu_88d8892b37ctc_loss_backward_log_beta_gpu_kernelIflEEvPT_PKS3_PKllPKT0_S8_lllllllS8_lll,"a",@progbits
	.sectionflags	@""
	.align	4
.nv.constant0._ZN2at6native43_GLOBAL__N__c95f0927_10_LossCTC_cu_88d8892b37ctc_loss_backward_log_beta_gpu_kernelIflEEvPT_PKS3_PKllPKT0_S8_lllllllS8_lll:
	.zero		664


//--------------------- .nv.constant0._ZN2at6native43_GLOBAL__N__c95f0927_10_LossCTC_cu_88d8892b36ctc_loss_backward_collect_gpu_kernelIdiEEvPT_PKS3_lS6_S6_S6_PKllPKT0_S8_lS6_llllllllllllS8_llllb --------------------------
	.section	.nv.constant0._ZN2at6native43_GLOBAL__N__c95f0927_10_LossCTC_cu_88d8892b36ctc_loss_backward_collect_gpu_kernelIdiEEvPT_PKS3_lS6_S6_S6_PKllPKT0_S8_lS6_llllllllllllS8_llllb,"a",@progbits
	.sectionflags	@""
	.align	4
.nv.constant0._ZN2at6native43_GLOBAL__N__c95f0927_10_LossCTC_cu_88d8892b36ctc_loss_backward_collect_gpu_kernelIdiEEvPT_PKS3_lS6_S6_S6_PKllPKT0_S8_lS6_llllllllllllS8_llllb:
	.zero		761


//--------------------- .nv.constant0._ZN2at6native43_GLOBAL__N__c95f0927_10_LossCTC_cu_88d8892b45ctc_loss_backward_collect_nonblank_gpu_kernelIdiEEvPT_PKS3_lS6_S6_S6_PKlPKT0_S8_S6_llllllllllllS8_llb --------------------------
	.section	.nv.constant0._ZN2at6native43_GLOBAL__N__c95f0927_10_LossCTC_cu_88d8892b45ctc_loss_backward_collect_nonblank_gpu_kernelIdiEEvPT_PKS3_lS6_S6_S6_PKlPKT0_S8_S6_llllllllllllS8_llb,"a",@progbits
	.sectionflags	@""
	.align	4
.nv.constant0._ZN2at6native43_GLOBAL__N__c95f0927_10_LossCTC_cu_88d8892b45ctc_loss_backward_collect_nonblank_gpu_kernelIdiEEvPT_PKS3_lS6_S6_S6_PKlPKT0_S8_S6_llllllllllllS8_llb:
	.zero		729


//--------------------- .nv.constant0._ZN2at6native43_GLOBAL__N__c95f0927_10_LossCTC_cu_88d8892b37ctc_loss_backward_log_beta_gpu_kernelIdiEEvPT_PKS3_PKllPKT0_S8_lllllllS8_lll --------------------------
	.section	.nv.constant0._ZN2at6native43_GLOBAL__N__c95f0927_10_LossCTC_cu_88d8892b37ctc_loss_backward_log_beta_gpu_kernelIdiEEvPT_PKS3_PKllPKT0_S8_lllllllS8_lll,"a",@progbits
	.sectionflags	@""
	.align	4
.nv.constant0._ZN2at6native43_GLOBAL__N__c95f0927_10_LossCTC_cu_88d8892b37ctc_loss_backward_log_beta_gpu_kernelIdiEEvPT_PKS3_PKllPKT0_S8_lllllllS8_lll:
	.zero		664


//--------------------- .nv.constant0._ZN2at6native43_GLOBAL__N__c95f0927_10_LossCTC_cu_88d8892b30ctc_loss_zero_padded_gradientsIdEEvPT_PKlllllll --------------------------
	.section	.nv.constant0._ZN2at6native43_GLOBAL__N__c95f0927_10_LossCTC_cu_88d8892b30ctc_loss_zero_padded_gradientsIdEEvPT_PKlllllll,"a",@progbits
	.sectionflags	@""
	.align	4
.nv.constant0._ZN2at6native43_GLOBAL__N__c95f0927_10_LossCTC_cu_88d8892b30ctc_loss_zero_padded_gradientsIdEEvPT_PKlllllll:
	.zero		592


//--------------------- .nv.constant0._ZN2at6native43_GLOBAL__N__c95f0927_10_LossCTC_cu_88d8892b36ctc_loss_backward_collect_gpu_kernelIdlEEvPT_PKS3_lS6_S6_S6_PKllPKT0_S8_lS6_llllllllllllS8_llllb --------------------------
	.section	.nv.constant0._ZN2at6native43_GLOBAL__N__c95f0927_10_LossCTC_cu_88d8892b36ctc_loss_backward_collect_gpu_kernelIdlEEvPT_PKS3_lS6_S6_S6_PKllPKT0_S8_lS6_llllllllllllS8_llllb,"a",@progbits
	.sectionflags	@""
	.align	4
.nv.constant0._ZN2at6native43_GLOBAL__N__c95f0927_10_LossCTC_cu_88d8892b36ctc_loss_backward_collect_gpu_kernelIdlEEvPT_PKS3_lS6_S6_S6_PKllPKT0_S8_lS6_llllllllllllS8_llllb:
	.zero		761


//--------------------- .nv.constant0._ZN2at6native43_GLOBAL__N__c95f0927_10_LossCTC_cu_88d8892b45ctc_loss_backward_collect_nonblank_gpu_kernelIdlEEvPT_PKS3_lS6_S6_S6_PKlPKT0_S8_S6_llllllllllllS8_llb --------------------------
	.section	.nv.constant0._ZN2at6native43_GLOBAL__N__c95f0927_10_LossCTC_cu_88d8892b45ctc_loss_backward_collect_nonblank_gpu_kernelIdlEEvPT_PKS3_lS6_S6_S6_PKlPKT0_S8_S6_llllllllllllS8_llb,"a",@progbits
	.sectionflags	@""
	.align	4
.nv.constant0._ZN2at6native43_GLOBAL__N__c95f0927_10_LossCTC_cu_88d8892b45ctc_loss_backward_collect_nonblank_gpu_kernelIdlEEvPT_PKS3_lS6_S6_S6_PKlPKT0_S8_S6_llllllllllllS8_llb:
	.zero		729


//--------------------- .nv.constant0._ZN2at6native43_GLOBAL__N__c95f0927_10_LossCTC_cu_88d8892b37ctc_loss_backward_log_beta_gpu_kernelIdlEEvPT_PKS3_PKllPKT0_S8_lllllllS8_lll --------------------------
	.section	.nv.constant0._ZN2at6native43_GLOBAL__N__c95f0927_10_LossCTC_cu_88d8892b37ctc_loss_backward_log_beta_gpu_kernelIdlEEvPT_PKS3_PKllPKT0_S8_lllllllS8_lll,"a",@progbits
	.sectionflags	@""
	.align	4
.nv.constant0._ZN2at6native43_GLOBAL__N__c95f0927_10_LossCTC_cu_88d8892b37ctc_loss_backward_log_beta_gpu_kernelIdlEEvPT_PKS3_PKllPKT0_S8_lllllllS8_lll:
	.zero		664


//--------------------- .nv.constant0._ZN2at6native43_GLOBAL__N__c95f0927_10_LossCTC_cu_88d8892b29ctc_loss_log_alpha_gpu_kernelIfiEEvPT_PKS3_PKllPKT0_S8_lS4_llllllS8_lll --------------------------
	.section	.nv.constant0._ZN2at6native43_GLOBAL__N__c95f0927_10_LossCTC_cu_88d8892b29ctc_loss_log_alpha_gpu_kernelIfiEEvPT_PKS3_PKllPKT0_S8_lS4_llllllS8_lll,"a",@progbits
	.sectionflags	@""
	.align	4
.nv.constant0._ZN2at6native43_GLOBAL__N__c95f0927_10_LossCTC_cu_88d8892b29ctc_loss_log_alpha_gpu_kernelIfiEEvPT_PKS3_PKllPKT0_S8_lS4_llllllS8_lll:
	.zero		672


//--------------------- .nv.constant0._ZN2at6native43_GLOBAL__N__c95f0927_10_LossCTC_cu_88d8892b29ctc_loss_log_alpha_gpu_kernelIflEEvPT_PKS3_PKllPKT0_S8_lS4_llllllS8_lll --------------------------
	.section	.nv.constant0._ZN2at6native43_GLOBAL__N__c95f0927_10_LossCTC_cu_88d8892b29ctc_loss_log_alpha_gpu_kernelIflEEvPT_PKS3_PKllPKT0_S8_lS4_llllllS8_lll,"a",@progbits
	.sectionflags	@""
	.align	4
.nv.constant0._ZN2at6native43_GLOBAL__N__c95f0927_10_LossCTC_cu_88d8892b29ctc_loss_log_alpha_gpu_kernelIflEEvPT_PKS3_PKllPKT0_S8_lS4_llllllS8_lll:
	.zero		672


//--------------------- .nv.constant0._ZN2at6native43_GLOBAL__N__c95f0927_10_LossCTC_cu_88d8892b29ctc_loss_log_alpha_gpu_kernelIdiEEvPT_PKS3_PKllPKT0_S8_lS4_llllllS8_lll --------------------------
	.section	.nv.constant0._ZN2at6native43_GLOBAL__N__c95f0927_10_LossCTC_cu_88d8892b29ctc_loss_log_alpha_gpu_kernelIdiEEvPT_PKS3_PKllPKT0_S8_lS4_llllllS8_lll,"a",@progbits
	.sectionflags	@""
	.align	4
.nv.constant0._ZN2at6native43_GLOBAL__N__c95f0927_10_LossCTC_cu_88d8892b29ctc_loss_log_alpha_gpu_kernelIdiEEvPT_PKS3_PKllPKT0_S8_lS4_llllllS8_lll:
	.zero		672


//--------------------- .nv.constant0._ZN2at6native43_GLOBAL__N__c95f0927_10_LossCTC_cu_88d8892b29ctc_loss_log_alpha_gpu_kernelIdlEEvPT_PKS3_PKllPKT0_S8_lS4_llllllS8_lll --------------------------
	.section	.nv.constant0._ZN2at6native43_GLOBAL__N__c95f0927_10_LossCTC_cu_88d8892b29ctc_loss_log_alpha_gpu_kernelIdlEEvPT_PKS3_PKllPKT0_S8_lS4_llllllS8_lll,"a",@progbits
	.sectionflags	@""
	.align	4
.nv.constant0._ZN2at6native43_GLOBAL__N__c95f0927_10_LossCTC_cu_88d8892b29ctc_loss_log_alpha_gpu_kernelIdlEEvPT_PKS3_PKllPKT0_S8_lS4_llllllS8_lll:
	.zero		672


//--------------------- SYMBOLS --------------------------

	.type		.nv.reservedSmem.offset0,@object
	.size		.nv.reservedSmem.offset0,0x4
